//
// Generated by NVIDIA NVVM Compiler
//
// Compiler Build ID: CL-36424714
// Cuda compilation tools, release 13.0, V13.0.88
// Based on NVVM 20.0.0
//

.version 9.0
.target sm_100
.address_size 64

	// .globl	_Z16calculate_matrixPdS_j
// _ZZN3cub18CUB_300001_SM_10006detail6reduce28DeviceReduceSingleTileKernelINS2_10policy_hubIdjN4cuda3__47maximumIvEEE10Policy1000EPdSB_jS8_ddNS5_3std3__410__identityEEEvT0_T1_T2_T3_T4_T6_E12temp_storage has been demoted
// _ZZN3cub18CUB_300001_SM_10006detail6reduce18DeviceReduceKernelINS2_10policy_hubIdjN4cuda3__47maximumIvEEE10Policy1000EPdjS8_dNS5_3std3__410__identityEEEvT0_PT3_T1_NS0_13GridEvenShareISI_EET2_T4_E12temp_storage has been demoted
// _ZZN3cub18CUB_300001_SM_10006detail6reduce28DeviceReduceSingleTileKernelINS2_10policy_hubIdjN4cuda3__47maximumIvEEE10Policy1000EPdSB_iS8_ddNS5_3std3__410__identityEEEvT0_T1_T2_T3_T4_T6_E12temp_storage has been demoted
.global .align 1 .b8 _ZN34_INTERNAL_757047b5_4_k_cu_06d60ccf4cuda3std3__45__cpo5beginE[1];
.global .align 1 .b8 _ZN34_INTERNAL_757047b5_4_k_cu_06d60ccf4cuda3std3__45__cpo3endE[1];
.global .align 1 .b8 _ZN34_INTERNAL_757047b5_4_k_cu_06d60ccf4cuda3std3__45__cpo6cbeginE[1];
.global .align 1 .b8 _ZN34_INTERNAL_757047b5_4_k_cu_06d60ccf4cuda3std3__45__cpo4cendE[1];
.global .align 1 .b8 _ZN34_INTERNAL_757047b5_4_k_cu_06d60ccf4cuda3std3__45__cpo6rbeginE[1];
.global .align 1 .b8 _ZN34_INTERNAL_757047b5_4_k_cu_06d60ccf4cuda3std3__45__cpo4rendE[1];
.global .align 1 .b8 _ZN34_INTERNAL_757047b5_4_k_cu_06d60ccf4cuda3std3__45__cpo7crbeginE[1];
.global .align 1 .b8 _ZN34_INTERNAL_757047b5_4_k_cu_06d60ccf4cuda3std3__45__cpo5crendE[1];
.global .align 1 .b8 _ZN34_INTERNAL_757047b5_4_k_cu_06d60ccf4cuda3std3__436_GLOBAL__N__757047b5_4_k_cu_06d60ccf6ignoreE[1];
.global .align 1 .b8 _ZN34_INTERNAL_757047b5_4_k_cu_06d60ccf4cuda3std3__419piecewise_constructE[1];
.global .align 1 .b8 _ZN34_INTERNAL_757047b5_4_k_cu_06d60ccf4cuda3std3__48in_placeE[1];
.global .align 1 .b8 _ZN34_INTERNAL_757047b5_4_k_cu_06d60ccf4cuda3std3__420unreachable_sentinelE[1];
.global .align 1 .b8 _ZN34_INTERNAL_757047b5_4_k_cu_06d60ccf4cuda3std3__47nulloptE[1];
.global .align 1 .b8 _ZN34_INTERNAL_757047b5_4_k_cu_06d60ccf4cuda3std3__48unexpectE[1];
.global .align 1 .b8 _ZN34_INTERNAL_757047b5_4_k_cu_06d60ccf4cuda3std6ranges3__45__cpo4swapE[1];
.global .align 1 .b8 _ZN34_INTERNAL_757047b5_4_k_cu_06d60ccf4cuda3std6ranges3__45__cpo9iter_moveE[1];
.global .align 1 .b8 _ZN34_INTERNAL_757047b5_4_k_cu_06d60ccf4cuda3std6ranges3__45__cpo5beginE[1];
.global .align 1 .b8 _ZN34_INTERNAL_757047b5_4_k_cu_06d60ccf4cuda3std6ranges3__45__cpo3endE[1];
.global .align 1 .b8 _ZN34_INTERNAL_757047b5_4_k_cu_06d60ccf4cuda3std6ranges3__45__cpo6cbeginE[1];
.global .align 1 .b8 _ZN34_INTERNAL_757047b5_4_k_cu_06d60ccf4cuda3std6ranges3__45__cpo4cendE[1];
.global .align 1 .b8 _ZN34_INTERNAL_757047b5_4_k_cu_06d60ccf4cuda3std6ranges3__45__cpo7advanceE[1];
.global .align 1 .b8 _ZN34_INTERNAL_757047b5_4_k_cu_06d60ccf4cuda3std6ranges3__45__cpo9iter_swapE[1];
.global .align 1 .b8 _ZN34_INTERNAL_757047b5_4_k_cu_06d60ccf4cuda3std6ranges3__45__cpo4nextE[1];
.global .align 1 .b8 _ZN34_INTERNAL_757047b5_4_k_cu_06d60ccf4cuda3std6ranges3__45__cpo4prevE[1];
.global .align 1 .b8 _ZN34_INTERNAL_757047b5_4_k_cu_06d60ccf4cuda3std6ranges3__45__cpo4dataE[1];
.global .align 1 .b8 _ZN34_INTERNAL_757047b5_4_k_cu_06d60ccf4cuda3std6ranges3__45__cpo5cdataE[1];
.global .align 1 .b8 _ZN34_INTERNAL_757047b5_4_k_cu_06d60ccf4cuda3std6ranges3__45__cpo4sizeE[1];
.global .align 1 .b8 _ZN34_INTERNAL_757047b5_4_k_cu_06d60ccf4cuda3std6ranges3__45__cpo5ssizeE[1];
.global .align 1 .b8 _ZN34_INTERNAL_757047b5_4_k_cu_06d60ccf4cuda3std6ranges3__45__cpo8distanceE[1];
.global .align 1 .b8 _ZN34_INTERNAL_757047b5_4_k_cu_06d60ccf6thrust24THRUST_300001_SM_1000_NS6system6detail10sequential3seqE[1];
.global .align 1 .b8 _ZN34_INTERNAL_757047b5_4_k_cu_06d60ccf6thrust24THRUST_300001_SM_1000_NS12placeholders2_1E[1];
.global .align 1 .b8 _ZN34_INTERNAL_757047b5_4_k_cu_06d60ccf6thrust24THRUST_300001_SM_1000_NS12placeholders2_2E[1];
.global .align 1 .b8 _ZN34_INTERNAL_757047b5_4_k_cu_06d60ccf6thrust24THRUST_300001_SM_1000_NS12placeholders2_3E[1];
.global .align 1 .b8 _ZN34_INTERNAL_757047b5_4_k_cu_06d60ccf6thrust24THRUST_300001_SM_1000_NS12placeholders2_4E[1];
.global .align 1 .b8 _ZN34_INTERNAL_757047b5_4_k_cu_06d60ccf6thrust24THRUST_300001_SM_1000_NS12placeholders2_5E[1];
.global .align 1 .b8 _ZN34_INTERNAL_757047b5_4_k_cu_06d60ccf6thrust24THRUST_300001_SM_1000_NS12placeholders2_6E[1];
.global .align 1 .b8 _ZN34_INTERNAL_757047b5_4_k_cu_06d60ccf6thrust24THRUST_300001_SM_1000_NS12placeholders2_7E[1];
.global .align 1 .b8 _ZN34_INTERNAL_757047b5_4_k_cu_06d60ccf6thrust24THRUST_300001_SM_1000_NS12placeholders2_8E[1];
.global .align 1 .b8 _ZN34_INTERNAL_757047b5_4_k_cu_06d60ccf6thrust24THRUST_300001_SM_1000_NS12placeholders2_9E[1];
.global .align 1 .b8 _ZN34_INTERNAL_757047b5_4_k_cu_06d60ccf6thrust24THRUST_300001_SM_1000_NS12placeholders3_10E[1];

.visible .entry _Z16calculate_matrixPdS_j(
	.param .u64 .ptr .align 1 _Z16calculate_matrixPdS_j_param_0,
	.param .u64 .ptr .align 1 _Z16calculate_matrixPdS_j_param_1,
	.param .u32 _Z16calculate_matrixPdS_j_param_2
)
{
	.reg .pred 	%p<6>;
	.reg .b32 	%r<22>;
	.reg .b64 	%rd<15>;
	.reg .b64 	%fd<9>;

	ld.param.u64 	%rd1, [_Z16calculate_matrixPdS_j_param_0];
	ld.param.u64 	%rd2, [_Z16calculate_matrixPdS_j_param_1];
	ld.param.u32 	%r4, [_Z16calculate_matrixPdS_j_param_2];
	mov.u32 	%r5, %ntid.x;
	mov.u32 	%r6, %ctaid.x;
	mov.u32 	%r7, %tid.x;
	mad.lo.s32 	%r1, %r5, %r6, %r7;
	mov.u32 	%r8, %ntid.y;
	mov.u32 	%r9, %ctaid.y;
	mov.u32 	%r10, %tid.y;
	mad.lo.s32 	%r11, %r8, %r9, %r10;
	add.s32 	%r12, %r4, -1;
	max.u32 	%r13, %r1, %r11;
	setp.ge.u32 	%p1, %r13, %r12;
	setp.eq.s32 	%p2, %r1, 0;
	setp.eq.s32 	%p3, %r11, 0;
	or.pred  	%p4, %p2, %p3;
	or.pred  	%p5, %p4, %p1;
	@%p5 bra 	$L__BB0_2;
	cvta.to.global.u64 	%rd3, %rd2;
	cvta.to.global.u64 	%rd4, %rd1;
	mul.lo.s32 	%r14, %r4, %r11;
	add.s32 	%r15, %r1, %r14;
	add.s32 	%r16, %r15, 1;
	mul.wide.u32 	%rd5, %r16, 8;
	add.s64 	%rd6, %rd3, %rd5;
	ld.global.f64 	%fd1, [%rd6];
	add.s32 	%r17, %r15, -1;
	mul.wide.u32 	%rd7, %r17, 8;
	add.s64 	%rd8, %rd3, %rd7;
	ld.global.f64 	%fd2, [%rd8];
	add.f64 	%fd3, %fd1, %fd2;
	sub.s32 	%r18, %r14, %r4;
	add.s32 	%r19, %r18, %r1;
	mul.wide.u32 	%rd9, %r19, 8;
	add.s64 	%rd10, %rd3, %rd9;
	ld.global.f64 	%fd4, [%rd10];
	add.f64 	%fd5, %fd3, %fd4;
	shl.b32 	%r20, %r4, 1;
	add.s32 	%r21, %r19, %r20;
	mul.wide.u32 	%rd11, %r21, 8;
	add.s64 	%rd12, %rd3, %rd11;
	ld.global.f64 	%fd6, [%rd12];
	add.f64 	%fd7, %fd5, %fd6;
	mul.f64 	%fd8, %fd7, 0d3FD0000000000000;
	mul.wide.u32 	%rd13, %r15, 8;
	add.s64 	%rd14, %rd4, %rd13;
	st.global.f64 	[%rd14], %fd8;
$L__BB0_2:
	ret;

}
	// .globl	_Z23count_matrix_differencePdS_S_j
.visible .entry _Z23count_matrix_differencePdS_S_j(
	.param .u64 .ptr .align 1 _Z23count_matrix_differencePdS_S_j_param_0,
	.param .u64 .ptr .align 1 _Z23count_matrix_differencePdS_S_j_param_1,
	.param .u64 .ptr .align 1 _Z23count_matrix_differencePdS_S_j_param_2,
	.param .u32 _Z23count_matrix_differencePdS_S_j_param_3
)
{
	.reg .pred 	%p<6>;
	.reg .b32 	%r<15>;
	.reg .b64 	%rd<11>;
	.reg .b64 	%fd<5>;

	ld.param.u64 	%rd1, [_Z23count_matrix_differencePdS_S_j_param_0];
	ld.param.u64 	%rd2, [_Z23count_matrix_differencePdS_S_j_param_1];
	ld.param.u64 	%rd3, [_Z23count_matrix_differencePdS_S_j_param_2];
	ld.param.u32 	%r4, [_Z23count_matrix_differencePdS_S_j_param_3];
	mov.u32 	%r5, %ntid.x;
	mov.u32 	%r6, %ctaid.x;
	mov.u32 	%r7, %tid.x;
	mad.lo.s32 	%r1, %r5, %r6, %r7;
	mov.u32 	%r8, %ntid.y;
	mov.u32 	%r9, %ctaid.y;
	mov.u32 	%r10, %tid.y;
	mad.lo.s32 	%r11, %r8, %r9, %r10;
	add.s32 	%r12, %r4, -1;
	max.u32 	%r13, %r1, %r11;
	setp.ge.u32 	%p1, %r13, %r12;
	setp.eq.s32 	%p2, %r1, 0;
	setp.eq.s32 	%p3, %r11, 0;
	or.pred  	%p4, %p2, %p3;
	or.pred  	%p5, %p4, %p1;
	@%p5 bra 	$L__BB1_2;
	cvta.to.global.u64 	%rd4, %rd2;
	cvta.to.global.u64 	%rd5, %rd1;
	cvta.to.global.u64 	%rd6, %rd3;
	mad.lo.s32 	%r14, %r4, %r11, %r1;
	mul.wide.u32 	%rd7, %r14, 8;
	add.s64 	%rd8, %rd4, %rd7;
	ld.global.f64 	%fd1, [%rd8];
	add.s64 	%rd9, %rd5, %rd7;
	ld.global.f64 	%fd2, [%rd9];
	sub.f64 	%fd3, %fd1, %fd2;
	abs.f64 	%fd4, %fd3;
	add.s64 	%rd10, %rd6, %rd7;
	st.global.f64 	[%rd10], %fd4;
$L__BB1_2:
	ret;

}
	// .globl	_ZN3cub18CUB_300001_SM_10006detail11EmptyKernelIvEEvv
.visible .entry _ZN3cub18CUB_300001_SM_10006detail11EmptyKernelIvEEvv()
{


	ret;

}
	// .globl	_ZN3cub18CUB_300001_SM_10006detail6reduce28DeviceReduceSingleTileKernelINS2_10policy_hubIdjN4cuda3__47maximumIvEEE10Policy1000EPdSB_jS8_ddNS5_3std3__410__identityEEEvT0_T1_T2_T3_T4_T6_
.visible .entry _ZN3cub18CUB_300001_SM_10006detail6reduce28DeviceReduceSingleTileKernelINS2_10policy_hubIdjN4cuda3__47maximumIvEEE10Policy1000EPdSB_jS8_ddNS5_3std3__410__identityEEEvT0_T1_T2_T3_T4_T6_(
	.param .u64 .ptr .align 1 _ZN3cub18CUB_300001_SM_10006detail6reduce28DeviceReduceSingleTileKernelINS2_10policy_hubIdjN4cuda3__47maximumIvEEE10Policy1000EPdSB_jS8_ddNS5_3std3__410__identityEEEvT0_T1_T2_T3_T4_T6__param_0,
	.param .u64 .ptr .align 1 _ZN3cub18CUB_300001_SM_10006detail6reduce28DeviceReduceSingleTileKernelINS2_10policy_hubIdjN4cuda3__47maximumIvEEE10Policy1000EPdSB_jS8_ddNS5_3std3__410__identityEEEvT0_T1_T2_T3_T4_T6__param_1,
	.param .u32 _ZN3cub18CUB_300001_SM_10006detail6reduce28DeviceReduceSingleTileKernelINS2_10policy_hubIdjN4cuda3__47maximumIvEEE10Policy1000EPdSB_jS8_ddNS5_3std3__410__identityEEEvT0_T1_T2_T3_T4_T6__param_2,
	.param .align 1 .b8 _ZN3cub18CUB_300001_SM_10006detail6reduce28DeviceReduceSingleTileKernelINS2_10policy_hubIdjN4cuda3__47maximumIvEEE10Policy1000EPdSB_jS8_ddNS5_3std3__410__identityEEEvT0_T1_T2_T3_T4_T6__param_3[1],
	.param .f64 _ZN3cub18CUB_300001_SM_10006detail6reduce28DeviceReduceSingleTileKernelINS2_10policy_hubIdjN4cuda3__47maximumIvEEE10Policy1000EPdSB_jS8_ddNS5_3std3__410__identityEEEvT0_T1_T2_T3_T4_T6__param_4,
	.param .align 1 .b8 _ZN3cub18CUB_300001_SM_10006detail6reduce28DeviceReduceSingleTileKernelINS2_10policy_hubIdjN4cuda3__47maximumIvEEE10Policy1000EPdSB_jS8_ddNS5_3std3__410__identityEEEvT0_T1_T2_T3_T4_T6__param_5[1]
)
.maxntid 256
.minnctapersm 1
{
	.reg .pred 	%p<220>;
	.reg .b32 	%r<482>;
	.reg .b64 	%rd<205>;
	.reg .b64 	%fd<381>;
	// demoted variable
	.shared .align 8 .b8 _ZZN3cub18CUB_300001_SM_10006detail6reduce28DeviceReduceSingleTileKernelINS2_10policy_hubIdjN4cuda3__47maximumIvEEE10Policy1000EPdSB_jS8_ddNS5_3std3__410__identityEEEvT0_T1_T2_T3_T4_T6_E12temp_storage[80];
	ld.param.u64 	%rd16, [_ZN3cub18CUB_300001_SM_10006detail6reduce28DeviceReduceSingleTileKernelINS2_10policy_hubIdjN4cuda3__47maximumIvEEE10Policy1000EPdSB_jS8_ddNS5_3std3__410__identityEEEvT0_T1_T2_T3_T4_T6__param_0];
	ld.param.u64 	%rd17, [_ZN3cub18CUB_300001_SM_10006detail6reduce28DeviceReduceSingleTileKernelINS2_10policy_hubIdjN4cuda3__47maximumIvEEE10Policy1000EPdSB_jS8_ddNS5_3std3__410__identityEEEvT0_T1_T2_T3_T4_T6__param_1];
	ld.param.u32 	%r69, [_ZN3cub18CUB_300001_SM_10006detail6reduce28DeviceReduceSingleTileKernelINS2_10policy_hubIdjN4cuda3__47maximumIvEEE10Policy1000EPdSB_jS8_ddNS5_3std3__410__identityEEEvT0_T1_T2_T3_T4_T6__param_2];
	ld.param.f64 	%fd58, [_ZN3cub18CUB_300001_SM_10006detail6reduce28DeviceReduceSingleTileKernelINS2_10policy_hubIdjN4cuda3__47maximumIvEEE10Policy1000EPdSB_jS8_ddNS5_3std3__410__identityEEEvT0_T1_T2_T3_T4_T6__param_4];
	cvta.to.global.u64 	%rd1, %rd17;
	setp.ne.s32 	%p1, %r69, 0;
	@%p1 bra 	$L__BB3_3;
	mov.u32 	%r455, %tid.x;
	setp.ne.s32 	%p219, %r455, 0;
	@%p219 bra 	$L__BB3_76;
	st.global.f64 	[%rd1], %fd58;
	bra.uni 	$L__BB3_76;
$L__BB3_3:
	and.b64  	%rd18, %rd16, 31;
	setp.ne.s64 	%p2, %rd18, 0;
	@%p2 bra 	$L__BB3_39;
	setp.gt.u32 	%p110, %r69, 2047;
	@%p110 bra 	$L__BB3_23;
	mov.u32 	%r1, %tid.x;
	setp.ge.u32 	%p159, %r1, %r69;
	mov.f64 	%fd359, 0d0000000000000000;
	mov.u32 	%r459, %r1;
	@%p159 bra 	$L__BB3_7;
	mul.wide.u32 	%rd168, %r1, 8;
	add.s64 	%rd167, %rd16, %rd168;
	// begin inline asm
	ld.global.nc.u64 %rd166, [%rd167];
	// end inline asm
	mov.b64 	%fd359, %rd166;
	add.s32 	%r459, %r1, 256;
$L__BB3_7:
	setp.ge.u32 	%p160, %r459, %r69;
	@%p160 bra 	$L__BB3_14;
	not.b32 	%r331, %r459;
	add.s32 	%r4, %r69, %r331;
	and.b32  	%r332, %r4, 768;
	setp.eq.s32 	%p161, %r332, 768;
	@%p161 bra 	$L__BB3_11;
	mul.wide.u32 	%rd169, %r459, 8;
	add.s64 	%rd201, %rd16, %rd169;
	shr.u32 	%r333, %r4, 8;
	add.s32 	%r334, %r333, 1;
	and.b32  	%r335, %r334, 3;
	neg.s32 	%r457, %r335;
$L__BB3_10:
	.pragma "nounroll";
	// begin inline asm
	ld.global.nc.u64 %rd170, [%rd201];
	// end inline asm
	mov.b64 	%fd272, %rd170;
	setp.lt.f64 	%p162, %fd359, %fd272;
	selp.f64 	%fd359, %fd272, %fd359, %p162;
	add.s32 	%r459, %r459, 256;
	add.s64 	%rd201, %rd201, 2048;
	add.s32 	%r457, %r457, 1;
	setp.ne.s32 	%p163, %r457, 0;
	@%p163 bra 	$L__BB3_10;
$L__BB3_11:
	setp.lt.u32 	%p164, %r4, 768;
	@%p164 bra 	$L__BB3_14;
	mul.wide.u32 	%rd172, %r459, 8;
	add.s64 	%rd202, %rd16, %rd172;
$L__BB3_13:
	// begin inline asm
	ld.global.nc.u64 %rd173, [%rd202];
	// end inline asm
	mov.b64 	%fd273, %rd173;
	setp.lt.f64 	%p165, %fd359, %fd273;
	selp.f64 	%fd274, %fd273, %fd359, %p165;
	add.s64 	%rd176, %rd202, 2048;
	// begin inline asm
	ld.global.nc.u64 %rd175, [%rd176];
	// end inline asm
	mov.b64 	%fd275, %rd175;
	setp.lt.f64 	%p166, %fd274, %fd275;
	selp.f64 	%fd276, %fd275, %fd274, %p166;
	add.s64 	%rd178, %rd202, 4096;
	// begin inline asm
	ld.global.nc.u64 %rd177, [%rd178];
	// end inline asm
	mov.b64 	%fd277, %rd177;
	setp.lt.f64 	%p167, %fd276, %fd277;
	selp.f64 	%fd278, %fd277, %fd276, %p167;
	add.s64 	%rd180, %rd202, 6144;
	// begin inline asm
	ld.global.nc.u64 %rd179, [%rd180];
	// end inline asm
	mov.b64 	%fd279, %rd179;
	setp.lt.f64 	%p168, %fd278, %fd279;
	selp.f64 	%fd359, %fd279, %fd278, %p168;
	add.s32 	%r459, %r459, 1024;
	add.s64 	%rd202, %rd202, 8192;
	setp.lt.s32 	%p169, %r459, %r69;
	@%p169 bra 	$L__BB3_13;
$L__BB3_14:
	setp.lt.u32 	%p170, %r69, 256;
	@%p170 bra 	$L__BB3_19;
	// begin inline asm
	mov.u32 %r399, %laneid;
	// end inline asm
	mov.b64 	%rd191, %fd359;
	mov.b64 	{%r401, %r406}, %rd191;
	mov.b32 	%r407, 1;
	mov.b32 	%r448, 31;
	mov.b32 	%r449, -1;
	// begin inline asm
	shfl.sync.down.b32 %r400, %r401, %r407, %r448, %r449;
	// end inline asm
	// begin inline asm
	shfl.sync.down.b32 %r405, %r406, %r407, %r448, %r449;
	// end inline asm
	mov.b64 	%rd192, {%r400, %r405};
	mov.b64 	%fd327, %rd192;
	setp.gt.s32 	%p198, %r399, 30;
	setp.lt.f64 	%p199, %fd359, %fd327;
	selp.f64 	%fd328, %fd327, %fd359, %p199;
	selp.f64 	%fd329, %fd359, %fd328, %p198;
	mov.b64 	%rd193, %fd329;
	mov.b64 	{%r411, %r416}, %rd193;
	mov.b32 	%r417, 2;
	// begin inline asm
	shfl.sync.down.b32 %r410, %r411, %r417, %r448, %r449;
	// end inline asm
	// begin inline asm
	shfl.sync.down.b32 %r415, %r416, %r417, %r448, %r449;
	// end inline asm
	mov.b64 	%rd194, {%r410, %r415};
	mov.b64 	%fd330, %rd194;
	setp.gt.s32 	%p200, %r399, 29;
	setp.lt.f64 	%p201, %fd329, %fd330;
	selp.f64 	%fd331, %fd330, %fd329, %p201;
	selp.f64 	%fd332, %fd329, %fd331, %p200;
	mov.b64 	%rd195, %fd332;
	mov.b64 	{%r421, %r426}, %rd195;
	mov.b32 	%r427, 4;
	// begin inline asm
	shfl.sync.down.b32 %r420, %r421, %r427, %r448, %r449;
	// end inline asm
	// begin inline asm
	shfl.sync.down.b32 %r425, %r426, %r427, %r448, %r449;
	// end inline asm
	mov.b64 	%rd196, {%r420, %r425};
	mov.b64 	%fd333, %rd196;
	setp.gt.s32 	%p202, %r399, 27;
	setp.lt.f64 	%p203, %fd332, %fd333;
	selp.f64 	%fd334, %fd333, %fd332, %p203;
	selp.f64 	%fd335, %fd332, %fd334, %p202;
	mov.b64 	%rd197, %fd335;
	mov.b64 	{%r431, %r436}, %rd197;
	mov.b32 	%r437, 8;
	// begin inline asm
	shfl.sync.down.b32 %r430, %r431, %r437, %r448, %r449;
	// end inline asm
	// begin inline asm
	shfl.sync.down.b32 %r435, %r436, %r437, %r448, %r449;
	// end inline asm
	mov.b64 	%rd198, {%r430, %r435};
	mov.b64 	%fd336, %rd198;
	setp.gt.s32 	%p204, %r399, 23;
	setp.lt.f64 	%p205, %fd335, %fd336;
	selp.f64 	%fd337, %fd336, %fd335, %p205;
	selp.f64 	%fd338, %fd335, %fd337, %p204;
	mov.b64 	%rd199, %fd338;
	mov.b64 	{%r441, %r446}, %rd199;
	mov.b32 	%r447, 16;
	// begin inline asm
	shfl.sync.down.b32 %r440, %r441, %r447, %r448, %r449;
	// end inline asm
	// begin inline asm
	shfl.sync.down.b32 %r445, %r446, %r447, %r448, %r449;
	// end inline asm
	mov.b64 	%rd200, {%r440, %r445};
	mov.b64 	%fd339, %rd200;
	setp.gt.s32 	%p206, %r399, 15;
	setp.lt.f64 	%p207, %fd338, %fd339;
	selp.f64 	%fd10, %fd339, %fd338, %p207;
	selp.f64 	%fd380, %fd338, %fd10, %p206;
	setp.ne.s32 	%p208, %r399, 0;
	@%p208 bra 	$L__BB3_17;
	shr.u32 	%r450, %r1, 2;
	and.b32  	%r451, %r450, 248;
	mov.u32 	%r452, _ZZN3cub18CUB_300001_SM_10006detail6reduce28DeviceReduceSingleTileKernelINS2_10policy_hubIdjN4cuda3__47maximumIvEEE10Policy1000EPdSB_jS8_ddNS5_3std3__410__identityEEEvT0_T1_T2_T3_T4_T6_E12temp_storage;
	add.s32 	%r453, %r452, %r451;
	st.shared.f64 	[%r453+8], %fd10;
$L__BB3_17:
	bar.sync 	0;
	setp.ne.s32 	%p209, %r1, 0;
	@%p209 bra 	$L__BB3_74;
	ld.shared.f64 	%fd340, [_ZZN3cub18CUB_300001_SM_10006detail6reduce28DeviceReduceSingleTileKernelINS2_10policy_hubIdjN4cuda3__47maximumIvEEE10Policy1000EPdSB_jS8_ddNS5_3std3__410__identityEEEvT0_T1_T2_T3_T4_T6_E12temp_storage+16];
	setp.lt.f64 	%p210, %fd380, %fd340;
	selp.f64 	%fd341, %fd340, %fd380, %p210;
	ld.shared.f64 	%fd342, [_ZZN3cub18CUB_300001_SM_10006detail6reduce28DeviceReduceSingleTileKernelINS2_10policy_hubIdjN4cuda3__47maximumIvEEE10Policy1000EPdSB_jS8_ddNS5_3std3__410__identityEEEvT0_T1_T2_T3_T4_T6_E12temp_storage+24];
	setp.lt.f64 	%p211, %fd341, %fd342;
	selp.f64 	%fd343, %fd342, %fd341, %p211;
	ld.shared.f64 	%fd344, [_ZZN3cub18CUB_300001_SM_10006detail6reduce28DeviceReduceSingleTileKernelINS2_10policy_hubIdjN4cuda3__47maximumIvEEE10Policy1000EPdSB_jS8_ddNS5_3std3__410__identityEEEvT0_T1_T2_T3_T4_T6_E12temp_storage+32];
	setp.lt.f64 	%p212, %fd343, %fd344;
	selp.f64 	%fd345, %fd344, %fd343, %p212;
	ld.shared.f64 	%fd346, [_ZZN3cub18CUB_300001_SM_10006detail6reduce28DeviceReduceSingleTileKernelINS2_10policy_hubIdjN4cuda3__47maximumIvEEE10Policy1000EPdSB_jS8_ddNS5_3std3__410__identityEEEvT0_T1_T2_T3_T4_T6_E12temp_storage+40];
	setp.lt.f64 	%p213, %fd345, %fd346;
	selp.f64 	%fd347, %fd346, %fd345, %p213;
	ld.shared.f64 	%fd348, [_ZZN3cub18CUB_300001_SM_10006detail6reduce28DeviceReduceSingleTileKernelINS2_10policy_hubIdjN4cuda3__47maximumIvEEE10Policy1000EPdSB_jS8_ddNS5_3std3__410__identityEEEvT0_T1_T2_T3_T4_T6_E12temp_storage+48];
	setp.lt.f64 	%p214, %fd347, %fd348;
	selp.f64 	%fd349, %fd348, %fd347, %p214;
	ld.shared.f64 	%fd350, [_ZZN3cub18CUB_300001_SM_10006detail6reduce28DeviceReduceSingleTileKernelINS2_10policy_hubIdjN4cuda3__47maximumIvEEE10Policy1000EPdSB_jS8_ddNS5_3std3__410__identityEEEvT0_T1_T2_T3_T4_T6_E12temp_storage+56];
	setp.lt.f64 	%p215, %fd349, %fd350;
	selp.f64 	%fd351, %fd350, %fd349, %p215;
	ld.shared.f64 	%fd352, [_ZZN3cub18CUB_300001_SM_10006detail6reduce28DeviceReduceSingleTileKernelINS2_10policy_hubIdjN4cuda3__47maximumIvEEE10Policy1000EPdSB_jS8_ddNS5_3std3__410__identityEEEvT0_T1_T2_T3_T4_T6_E12temp_storage+64];
	setp.lt.f64 	%p216, %fd351, %fd352;
	selp.f64 	%fd380, %fd352, %fd351, %p216;
	bra.uni 	$L__BB3_74;
$L__BB3_19:
	// begin inline asm
	mov.u32 %r336, %laneid;
	// end inline asm
	and.b32  	%r387, %r1, 992;
	add.s32 	%r388, %r387, 32;
	setp.gt.u32 	%p171, %r388, %r69;
	not.b32 	%r389, %r387;
	add.s32 	%r390, %r69, %r389;
	selp.b32 	%r385, %r390, 31, %p171;
	mov.b64 	%rd181, %fd359;
	mov.b64 	{%r338, %r343}, %rd181;
	mov.b32 	%r344, 1;
	mov.b32 	%r386, -1;
	// begin inline asm
	shfl.sync.down.b32 %r337, %r338, %r344, %r385, %r386;
	// end inline asm
	// begin inline asm
	shfl.sync.down.b32 %r342, %r343, %r344, %r385, %r386;
	// end inline asm
	mov.b64 	%rd182, {%r337, %r342};
	mov.b64 	%fd280, %rd182;
	setp.lt.s32 	%p172, %r336, %r385;
	setp.lt.f64 	%p173, %fd359, %fd280;
	selp.f64 	%fd281, %fd280, %fd359, %p173;
	selp.f64 	%fd282, %fd281, %fd359, %p172;
	mov.b64 	%rd183, %fd282;
	mov.b64 	{%r348, %r353}, %rd183;
	mov.b32 	%r354, 2;
	// begin inline asm
	shfl.sync.down.b32 %r347, %r348, %r354, %r385, %r386;
	// end inline asm
	// begin inline asm
	shfl.sync.down.b32 %r352, %r353, %r354, %r385, %r386;
	// end inline asm
	mov.b64 	%rd184, {%r347, %r352};
	mov.b64 	%fd283, %rd184;
	add.s32 	%r391, %r336, 2;
	setp.gt.s32 	%p174, %r391, %r385;
	setp.lt.f64 	%p175, %fd282, %fd283;
	selp.f64 	%fd284, %fd283, %fd282, %p175;
	selp.f64 	%fd285, %fd282, %fd284, %p174;
	mov.b64 	%rd185, %fd285;
	mov.b64 	{%r358, %r363}, %rd185;
	mov.b32 	%r364, 4;
	// begin inline asm
	shfl.sync.down.b32 %r357, %r358, %r364, %r385, %r386;
	// end inline asm
	// begin inline asm
	shfl.sync.down.b32 %r362, %r363, %r364, %r385, %r386;
	// end inline asm
	mov.b64 	%rd186, {%r357, %r362};
	mov.b64 	%fd286, %rd186;
	add.s32 	%r392, %r336, 4;
	setp.gt.s32 	%p176, %r392, %r385;
	setp.lt.f64 	%p177, %fd285, %fd286;
	selp.f64 	%fd287, %fd286, %fd285, %p177;
	selp.f64 	%fd288, %fd285, %fd287, %p176;
	mov.b64 	%rd187, %fd288;
	mov.b64 	{%r368, %r373}, %rd187;
	mov.b32 	%r374, 8;
	// begin inline asm
	shfl.sync.down.b32 %r367, %r368, %r374, %r385, %r386;
	// end inline asm
	// begin inline asm
	shfl.sync.down.b32 %r372, %r373, %r374, %r385, %r386;
	// end inline asm
	mov.b64 	%rd188, {%r367, %r372};
	mov.b64 	%fd289, %rd188;
	add.s32 	%r393, %r336, 8;
	setp.gt.s32 	%p178, %r393, %r385;
	setp.lt.f64 	%p179, %fd288, %fd289;
	selp.f64 	%fd290, %fd289, %fd288, %p179;
	selp.f64 	%fd291, %fd288, %fd290, %p178;
	mov.b64 	%rd189, %fd291;
	mov.b64 	{%r378, %r383}, %rd189;
	mov.b32 	%r384, 16;
	// begin inline asm
	shfl.sync.down.b32 %r377, %r378, %r384, %r385, %r386;
	// end inline asm
	// begin inline asm
	shfl.sync.down.b32 %r382, %r383, %r384, %r385, %r386;
	// end inline asm
	mov.b64 	%rd190, {%r377, %r382};
	mov.b64 	%fd292, %rd190;
	add.s32 	%r394, %r336, 16;
	setp.gt.s32 	%p180, %r394, %r385;
	setp.lt.f64 	%p181, %fd291, %fd292;
	selp.f64 	%fd293, %fd292, %fd291, %p181;
	selp.f64 	%fd380, %fd291, %fd293, %p180;
	setp.ne.s32 	%p182, %r336, 0;
	@%p182 bra 	$L__BB3_21;
	shr.u32 	%r395, %r1, 2;
	and.b32  	%r396, %r395, 248;
	mov.u32 	%r397, _ZZN3cub18CUB_300001_SM_10006detail6reduce28DeviceReduceSingleTileKernelINS2_10policy_hubIdjN4cuda3__47maximumIvEEE10Policy1000EPdSB_jS8_ddNS5_3std3__410__identityEEEvT0_T1_T2_T3_T4_T6_E12temp_storage;
	add.s32 	%r398, %r397, %r396;
	st.shared.f64 	[%r398+8], %fd380;
$L__BB3_21:
	bar.sync 	0;
	setp.ne.s32 	%p183, %r1, 0;
	@%p183 bra 	$L__BB3_74;
	setp.gt.u32 	%p184, %r69, 32;
	ld.shared.f64 	%fd294, [_ZZN3cub18CUB_300001_SM_10006detail6reduce28DeviceReduceSingleTileKernelINS2_10policy_hubIdjN4cuda3__47maximumIvEEE10Policy1000EPdSB_jS8_ddNS5_3std3__410__identityEEEvT0_T1_T2_T3_T4_T6_E12temp_storage+16];
	setp.lt.f64 	%p185, %fd380, %fd294;
	selp.f64 	%fd296, %fd294, %fd380, %p185;
	selp.f64 	%fd297, %fd296, %fd380, %p184;
	setp.gt.u32 	%p186, %r69, 64;
	ld.shared.f64 	%fd299, [_ZZN3cub18CUB_300001_SM_10006detail6reduce28DeviceReduceSingleTileKernelINS2_10policy_hubIdjN4cuda3__47maximumIvEEE10Policy1000EPdSB_jS8_ddNS5_3std3__410__identityEEEvT0_T1_T2_T3_T4_T6_E12temp_storage+24];
	setp.lt.f64 	%p187, %fd297, %fd299;
	selp.f64 	%fd301, %fd299, %fd297, %p187;
	selp.f64 	%fd302, %fd301, %fd297, %p186;
	setp.gt.u32 	%p188, %r69, 96;
	ld.shared.f64 	%fd304, [_ZZN3cub18CUB_300001_SM_10006detail6reduce28DeviceReduceSingleTileKernelINS2_10policy_hubIdjN4cuda3__47maximumIvEEE10Policy1000EPdSB_jS8_ddNS5_3std3__410__identityEEEvT0_T1_T2_T3_T4_T6_E12temp_storage+32];
	setp.lt.f64 	%p189, %fd302, %fd304;
	selp.f64 	%fd306, %fd304, %fd302, %p189;
	selp.f64 	%fd307, %fd306, %fd302, %p188;
	setp.gt.u32 	%p190, %r69, 128;
	ld.shared.f64 	%fd309, [_ZZN3cub18CUB_300001_SM_10006detail6reduce28DeviceReduceSingleTileKernelINS2_10policy_hubIdjN4cuda3__47maximumIvEEE10Policy1000EPdSB_jS8_ddNS5_3std3__410__identityEEEvT0_T1_T2_T3_T4_T6_E12temp_storage+40];
	setp.lt.f64 	%p191, %fd307, %fd309;
	selp.f64 	%fd311, %fd309, %fd307, %p191;
	selp.f64 	%fd312, %fd311, %fd307, %p190;
	setp.gt.u32 	%p192, %r69, 160;
	ld.shared.f64 	%fd314, [_ZZN3cub18CUB_300001_SM_10006detail6reduce28DeviceReduceSingleTileKernelINS2_10policy_hubIdjN4cuda3__47maximumIvEEE10Policy1000EPdSB_jS8_ddNS5_3std3__410__identityEEEvT0_T1_T2_T3_T4_T6_E12temp_storage+48];
	setp.lt.f64 	%p193, %fd312, %fd314;
	selp.f64 	%fd316, %fd314, %fd312, %p193;
	selp.f64 	%fd317, %fd316, %fd312, %p192;
	setp.gt.u32 	%p194, %r69, 192;
	ld.shared.f64 	%fd319, [_ZZN3cub18CUB_300001_SM_10006detail6reduce28DeviceReduceSingleTileKernelINS2_10policy_hubIdjN4cuda3__47maximumIvEEE10Policy1000EPdSB_jS8_ddNS5_3std3__410__identityEEEvT0_T1_T2_T3_T4_T6_E12temp_storage+56];
	setp.lt.f64 	%p195, %fd317, %fd319;
	selp.f64 	%fd321, %fd319, %fd317, %p195;
	selp.f64 	%fd322, %fd321, %fd317, %p194;
	setp.gt.u32 	%p196, %r69, 224;
	ld.shared.f64 	%fd324, [_ZZN3cub18CUB_300001_SM_10006detail6reduce28DeviceReduceSingleTileKernelINS2_10policy_hubIdjN4cuda3__47maximumIvEEE10Policy1000EPdSB_jS8_ddNS5_3std3__410__identityEEEvT0_T1_T2_T3_T4_T6_E12temp_storage+64];
	setp.lt.f64 	%p197, %fd322, %fd324;
	selp.f64 	%fd326, %fd324, %fd322, %p197;
	selp.f64 	%fd380, %fd326, %fd322, %p196;
	bra.uni 	$L__BB3_74;
$L__BB3_23:
	mov.u32 	%r13, %tid.x;
	shl.b32 	%r263, %r13, 2;
	mul.wide.u32 	%rd127, %r263, 8;
	add.s64 	%rd117, %rd16, %rd127;
	// begin inline asm
	ld.global.nc.v2.u64 {%rd115, %rd116}, [%rd117];
	// end inline asm
	add.s64 	%rd120, %rd117, 16;
	// begin inline asm
	ld.global.nc.v2.u64 {%rd118, %rd119}, [%rd120];
	// end inline asm
	mov.b64 	%fd206, %rd115;
	mov.b64 	%fd207, %rd116;
	mov.b64 	%fd208, %rd118;
	mov.b64 	%fd209, %rd119;
	add.s64 	%rd123, %rd117, 8192;
	// begin inline asm
	ld.global.nc.v2.u64 {%rd121, %rd122}, [%rd123];
	// end inline asm
	add.s64 	%rd126, %rd117, 8208;
	// begin inline asm
	ld.global.nc.v2.u64 {%rd124, %rd125}, [%rd126];
	// end inline asm
	mov.b64 	%fd210, %rd121;
	mov.b64 	%fd211, %rd122;
	mov.b64 	%fd212, %rd124;
	mov.b64 	%fd213, %rd125;
	setp.lt.f64 	%p111, %fd206, %fd207;
	selp.f64 	%fd214, %fd207, %fd206, %p111;
	setp.lt.f64 	%p112, %fd214, %fd208;
	selp.f64 	%fd215, %fd208, %fd214, %p112;
	setp.lt.f64 	%p113, %fd215, %fd209;
	selp.f64 	%fd216, %fd209, %fd215, %p113;
	setp.lt.f64 	%p114, %fd216, %fd210;
	selp.f64 	%fd217, %fd210, %fd216, %p114;
	setp.lt.f64 	%p115, %fd217, %fd211;
	selp.f64 	%fd218, %fd211, %fd217, %p115;
	setp.lt.f64 	%p116, %fd218, %fd212;
	selp.f64 	%fd219, %fd212, %fd218, %p116;
	setp.lt.f64 	%p117, %fd219, %fd213;
	selp.f64 	%fd366, %fd213, %fd219, %p117;
	add.s32 	%r14, %r69, -2048;
	setp.lt.u32 	%p118, %r14, 2048;
	mov.b32 	%r462, 2048;
	@%p118 bra 	$L__BB3_27;
	mov.b32 	%r462, 2048;
$L__BB3_25:
	mul.wide.u32 	%rd140, %r462, 8;
	add.s64 	%rd130, %rd117, %rd140;
	// begin inline asm
	ld.global.nc.v2.u64 {%rd128, %rd129}, [%rd130];
	// end inline asm
	add.s64 	%rd133, %rd130, 16;
	// begin inline asm
	ld.global.nc.v2.u64 {%rd131, %rd132}, [%rd133];
	// end inline asm
	mov.b64 	%fd220, %rd128;
	mov.b64 	%fd221, %rd129;
	mov.b64 	%fd222, %rd131;
	mov.b64 	%fd223, %rd132;
	add.s64 	%rd136, %rd130, 8192;
	// begin inline asm
	ld.global.nc.v2.u64 {%rd134, %rd135}, [%rd136];
	// end inline asm
	add.s64 	%rd139, %rd130, 8208;
	// begin inline asm
	ld.global.nc.v2.u64 {%rd137, %rd138}, [%rd139];
	// end inline asm
	mov.b64 	%fd224, %rd134;
	mov.b64 	%fd225, %rd135;
	mov.b64 	%fd226, %rd137;
	mov.b64 	%fd227, %rd138;
	setp.lt.f64 	%p119, %fd366, %fd220;
	selp.f64 	%fd228, %fd220, %fd366, %p119;
	setp.lt.f64 	%p120, %fd228, %fd221;
	selp.f64 	%fd229, %fd221, %fd228, %p120;
	setp.lt.f64 	%p121, %fd229, %fd222;
	selp.f64 	%fd230, %fd222, %fd229, %p121;
	setp.lt.f64 	%p122, %fd230, %fd223;
	selp.f64 	%fd231, %fd223, %fd230, %p122;
	setp.lt.f64 	%p123, %fd231, %fd224;
	selp.f64 	%fd232, %fd224, %fd231, %p123;
	setp.lt.f64 	%p124, %fd232, %fd225;
	selp.f64 	%fd233, %fd225, %fd232, %p124;
	setp.lt.f64 	%p125, %fd233, %fd226;
	selp.f64 	%fd234, %fd226, %fd233, %p125;
	setp.lt.f64 	%p126, %fd234, %fd227;
	selp.f64 	%fd366, %fd227, %fd234, %p126;
	sub.s32 	%r265, %r69, %r462;
	setp.lt.u32 	%p127, %r265, 2048;
	@%p127 bra 	$L__BB3_35;
	add.s32 	%r462, %r462, 2048;
	setp.le.u32 	%p128, %r462, %r14;
	@%p128 bra 	$L__BB3_25;
$L__BB3_27:
	setp.le.u32 	%p129, %r69, %r462;
	@%p129 bra 	$L__BB3_35;
	sub.s32 	%r18, %r69, %r462;
	setp.ge.s32 	%p130, %r13, %r18;
	@%p130 bra 	$L__BB3_35;
	not.b32 	%r266, %r13;
	add.s32 	%r267, %r69, %r266;
	sub.s32 	%r19, %r267, %r462;
	and.b32  	%r268, %r19, 768;
	setp.eq.s32 	%p131, %r268, 768;
	mov.u32 	%r466, %r13;
	@%p131 bra 	$L__BB3_32;
	add.s32 	%r464, %r13, %r462;
	shr.u32 	%r269, %r19, 8;
	add.s32 	%r270, %r269, 1;
	and.b32  	%r271, %r270, 3;
	neg.s32 	%r463, %r271;
	mov.u32 	%r466, %r13;
$L__BB3_31:
	.pragma "nounroll";
	mul.wide.u32 	%rd143, %r464, 8;
	add.s64 	%rd142, %rd16, %rd143;
	// begin inline asm
	ld.global.nc.u64 %rd141, [%rd142];
	// end inline asm
	mov.b64 	%fd236, %rd141;
	setp.lt.f64 	%p132, %fd366, %fd236;
	selp.f64 	%fd366, %fd236, %fd366, %p132;
	add.s32 	%r466, %r466, 256;
	add.s32 	%r464, %r464, 256;
	add.s32 	%r463, %r463, 1;
	setp.ne.s32 	%p133, %r463, 0;
	@%p133 bra 	$L__BB3_31;
$L__BB3_32:
	setp.lt.u32 	%p134, %r19, 768;
	@%p134 bra 	$L__BB3_35;
	add.s32 	%r468, %r466, 512;
	add.s32 	%r467, %r466, %r462;
$L__BB3_34:
	mul.wide.u32 	%rd152, %r467, 8;
	add.s64 	%rd145, %rd16, %rd152;
	// begin inline asm
	ld.global.nc.u64 %rd144, [%rd145];
	// end inline asm
	mov.b64 	%fd237, %rd144;
	setp.lt.f64 	%p135, %fd366, %fd237;
	selp.f64 	%fd238, %fd237, %fd366, %p135;
	add.s32 	%r272, %r467, 256;
	mul.wide.u32 	%rd153, %r272, 8;
	add.s64 	%rd147, %rd16, %rd153;
	// begin inline asm
	ld.global.nc.u64 %rd146, [%rd147];
	// end inline asm
	mov.b64 	%fd239, %rd146;
	setp.lt.f64 	%p136, %fd238, %fd239;
	selp.f64 	%fd240, %fd239, %fd238, %p136;
	add.s32 	%r273, %r467, 512;
	mul.wide.u32 	%rd154, %r273, 8;
	add.s64 	%rd149, %rd16, %rd154;
	// begin inline asm
	ld.global.nc.u64 %rd148, [%rd149];
	// end inline asm
	mov.b64 	%fd241, %rd148;
	setp.lt.f64 	%p137, %fd240, %fd241;
	selp.f64 	%fd242, %fd241, %fd240, %p137;
	add.s32 	%r274, %r467, 768;
	mul.wide.u32 	%rd155, %r274, 8;
	add.s64 	%rd151, %rd16, %rd155;
	// begin inline asm
	ld.global.nc.u64 %rd150, [%rd151];
	// end inline asm
	mov.b64 	%fd243, %rd150;
	setp.lt.f64 	%p138, %fd242, %fd243;
	selp.f64 	%fd366, %fd243, %fd242, %p138;
	add.s32 	%r33, %r468, 1024;
	add.s32 	%r275, %r468, 512;
	add.s32 	%r467, %r467, 1024;
	setp.lt.s32 	%p139, %r275, %r18;
	mov.u32 	%r468, %r33;
	@%p139 bra 	$L__BB3_34;
$L__BB3_35:
	// begin inline asm
	mov.u32 %r276, %laneid;
	// end inline asm
	mov.b64 	%rd156, %fd366;
	mov.b64 	{%r278, %r283}, %rd156;
	mov.b32 	%r284, 1;
	mov.b32 	%r325, 31;
	mov.b32 	%r326, -1;
	// begin inline asm
	shfl.sync.down.b32 %r277, %r278, %r284, %r325, %r326;
	// end inline asm
	// begin inline asm
	shfl.sync.down.b32 %r282, %r283, %r284, %r325, %r326;
	// end inline asm
	mov.b64 	%rd157, {%r277, %r282};
	mov.b64 	%fd244, %rd157;
	setp.gt.s32 	%p140, %r276, 30;
	setp.lt.f64 	%p141, %fd366, %fd244;
	selp.f64 	%fd245, %fd244, %fd366, %p141;
	selp.f64 	%fd246, %fd366, %fd245, %p140;
	mov.b64 	%rd158, %fd246;
	mov.b64 	{%r288, %r293}, %rd158;
	mov.b32 	%r294, 2;
	// begin inline asm
	shfl.sync.down.b32 %r287, %r288, %r294, %r325, %r326;
	// end inline asm
	// begin inline asm
	shfl.sync.down.b32 %r292, %r293, %r294, %r325, %r326;
	// end inline asm
	mov.b64 	%rd159, {%r287, %r292};
	mov.b64 	%fd247, %rd159;
	setp.gt.s32 	%p142, %r276, 29;
	setp.lt.f64 	%p143, %fd246, %fd247;
	selp.f64 	%fd248, %fd247, %fd246, %p143;
	selp.f64 	%fd249, %fd246, %fd248, %p142;
	mov.b64 	%rd160, %fd249;
	mov.b64 	{%r298, %r303}, %rd160;
	mov.b32 	%r304, 4;
	// begin inline asm
	shfl.sync.down.b32 %r297, %r298, %r304, %r325, %r326;
	// end inline asm
	// begin inline asm
	shfl.sync.down.b32 %r302, %r303, %r304, %r325, %r326;
	// end inline asm
	mov.b64 	%rd161, {%r297, %r302};
	mov.b64 	%fd250, %rd161;
	setp.gt.s32 	%p144, %r276, 27;
	setp.lt.f64 	%p145, %fd249, %fd250;
	selp.f64 	%fd251, %fd250, %fd249, %p145;
	selp.f64 	%fd252, %fd249, %fd251, %p144;
	mov.b64 	%rd162, %fd252;
	mov.b64 	{%r308, %r313}, %rd162;
	mov.b32 	%r314, 8;
	// begin inline asm
	shfl.sync.down.b32 %r307, %r308, %r314, %r325, %r326;
	// end inline asm
	// begin inline asm
	shfl.sync.down.b32 %r312, %r313, %r314, %r325, %r326;
	// end inline asm
	mov.b64 	%rd163, {%r307, %r312};
	mov.b64 	%fd253, %rd163;
	setp.gt.s32 	%p146, %r276, 23;
	setp.lt.f64 	%p147, %fd252, %fd253;
	selp.f64 	%fd254, %fd253, %fd252, %p147;
	selp.f64 	%fd255, %fd252, %fd254, %p146;
	mov.b64 	%rd164, %fd255;
	mov.b64 	{%r318, %r323}, %rd164;
	mov.b32 	%r324, 16;
	// begin inline asm
	shfl.sync.down.b32 %r317, %r318, %r324, %r325, %r326;
	// end inline asm
	// begin inline asm
	shfl.sync.down.b32 %r322, %r323, %r324, %r325, %r326;
	// end inline asm
	mov.b64 	%rd165, {%r317, %r322};
	mov.b64 	%fd256, %rd165;
	setp.gt.s32 	%p148, %r276, 15;
	setp.lt.f64 	%p149, %fd255, %fd256;
	selp.f64 	%fd26, %fd256, %fd255, %p149;
	selp.f64 	%fd380, %fd255, %fd26, %p148;
	setp.ne.s32 	%p150, %r276, 0;
	@%p150 bra 	$L__BB3_37;
	shr.u32 	%r327, %r13, 2;
	and.b32  	%r328, %r327, 248;
	mov.u32 	%r329, _ZZN3cub18CUB_300001_SM_10006detail6reduce28DeviceReduceSingleTileKernelINS2_10policy_hubIdjN4cuda3__47maximumIvEEE10Policy1000EPdSB_jS8_ddNS5_3std3__410__identityEEEvT0_T1_T2_T3_T4_T6_E12temp_storage;
	add.s32 	%r330, %r329, %r328;
	st.shared.f64 	[%r330+8], %fd26;
$L__BB3_37:
	bar.sync 	0;
	setp.ne.s32 	%p151, %r13, 0;
	@%p151 bra 	$L__BB3_74;
	ld.shared.f64 	%fd257, [_ZZN3cub18CUB_300001_SM_10006detail6reduce28DeviceReduceSingleTileKernelINS2_10policy_hubIdjN4cuda3__47maximumIvEEE10Policy1000EPdSB_jS8_ddNS5_3std3__410__identityEEEvT0_T1_T2_T3_T4_T6_E12temp_storage+16];
	setp.lt.f64 	%p152, %fd380, %fd257;
	selp.f64 	%fd258, %fd257, %fd380, %p152;
	ld.shared.f64 	%fd259, [_ZZN3cub18CUB_300001_SM_10006detail6reduce28DeviceReduceSingleTileKernelINS2_10policy_hubIdjN4cuda3__47maximumIvEEE10Policy1000EPdSB_jS8_ddNS5_3std3__410__identityEEEvT0_T1_T2_T3_T4_T6_E12temp_storage+24];
	setp.lt.f64 	%p153, %fd258, %fd259;
	selp.f64 	%fd260, %fd259, %fd258, %p153;
	ld.shared.f64 	%fd261, [_ZZN3cub18CUB_300001_SM_10006detail6reduce28DeviceReduceSingleTileKernelINS2_10policy_hubIdjN4cuda3__47maximumIvEEE10Policy1000EPdSB_jS8_ddNS5_3std3__410__identityEEEvT0_T1_T2_T3_T4_T6_E12temp_storage+32];
	setp.lt.f64 	%p154, %fd260, %fd261;
	selp.f64 	%fd262, %fd261, %fd260, %p154;
	ld.shared.f64 	%fd263, [_ZZN3cub18CUB_300001_SM_10006detail6reduce28DeviceReduceSingleTileKernelINS2_10policy_hubIdjN4cuda3__47maximumIvEEE10Policy1000EPdSB_jS8_ddNS5_3std3__410__identityEEEvT0_T1_T2_T3_T4_T6_E12temp_storage+40];
	setp.lt.f64 	%p155, %fd262, %fd263;
	selp.f64 	%fd264, %fd263, %fd262, %p155;
	ld.shared.f64 	%fd265, [_ZZN3cub18CUB_300001_SM_10006detail6reduce28DeviceReduceSingleTileKernelINS2_10policy_hubIdjN4cuda3__47maximumIvEEE10Policy1000EPdSB_jS8_ddNS5_3std3__410__identityEEEvT0_T1_T2_T3_T4_T6_E12temp_storage+48];
	setp.lt.f64 	%p156, %fd264, %fd265;
	selp.f64 	%fd266, %fd265, %fd264, %p156;
	ld.shared.f64 	%fd267, [_ZZN3cub18CUB_300001_SM_10006detail6reduce28DeviceReduceSingleTileKernelINS2_10policy_hubIdjN4cuda3__47maximumIvEEE10Policy1000EPdSB_jS8_ddNS5_3std3__410__identityEEEvT0_T1_T2_T3_T4_T6_E12temp_storage+56];
	setp.lt.f64 	%p157, %fd266, %fd267;
	selp.f64 	%fd268, %fd267, %fd266, %p157;
	ld.shared.f64 	%fd269, [_ZZN3cub18CUB_300001_SM_10006detail6reduce28DeviceReduceSingleTileKernelINS2_10policy_hubIdjN4cuda3__47maximumIvEEE10Policy1000EPdSB_jS8_ddNS5_3std3__410__identityEEEvT0_T1_T2_T3_T4_T6_E12temp_storage+64];
	setp.lt.f64 	%p158, %fd268, %fd269;
	selp.f64 	%fd380, %fd269, %fd268, %p158;
	bra.uni 	$L__BB3_74;
$L__BB3_39:
	setp.gt.u32 	%p3, %r69, 2047;
	@%p3 bra 	$L__BB3_58;
	mov.u32 	%r35, %tid.x;
	setp.ge.u32 	%p52, %r35, %r69;
	mov.f64 	%fd372, 0d0000000000000000;
	mov.u32 	%r472, %r35;
	@%p52 bra 	$L__BB3_42;
	mul.wide.u32 	%rd82, %r35, 8;
	add.s64 	%rd81, %rd16, %rd82;
	// begin inline asm
	ld.global.nc.u64 %rd80, [%rd81];
	// end inline asm
	mov.b64 	%fd372, %rd80;
	add.s32 	%r472, %r35, 256;
$L__BB3_42:
	setp.ge.u32 	%p53, %r472, %r69;
	@%p53 bra 	$L__BB3_49;
	not.b32 	%r139, %r472;
	add.s32 	%r38, %r69, %r139;
	and.b32  	%r140, %r38, 768;
	setp.eq.s32 	%p54, %r140, 768;
	@%p54 bra 	$L__BB3_46;
	mul.wide.u32 	%rd83, %r472, 8;
	add.s64 	%rd203, %rd16, %rd83;
	shr.u32 	%r141, %r38, 8;
	add.s32 	%r142, %r141, 1;
	and.b32  	%r143, %r142, 3;
	neg.s32 	%r470, %r143;
$L__BB3_45:
	.pragma "nounroll";
	// begin inline asm
	ld.global.nc.u64 %rd84, [%rd203];
	// end inline asm
	mov.b64 	%fd125, %rd84;
	setp.lt.f64 	%p55, %fd372, %fd125;
	selp.f64 	%fd372, %fd125, %fd372, %p55;
	add.s32 	%r472, %r472, 256;
	add.s64 	%rd203, %rd203, 2048;
	add.s32 	%r470, %r470, 1;
	setp.ne.s32 	%p56, %r470, 0;
	@%p56 bra 	$L__BB3_45;
$L__BB3_46:
	setp.lt.u32 	%p57, %r38, 768;
	@%p57 bra 	$L__BB3_49;
	mul.wide.u32 	%rd86, %r472, 8;
	add.s64 	%rd204, %rd16, %rd86;
$L__BB3_48:
	// begin inline asm
	ld.global.nc.u64 %rd87, [%rd204];
	// end inline asm
	mov.b64 	%fd126, %rd87;
	setp.lt.f64 	%p58, %fd372, %fd126;
	selp.f64 	%fd127, %fd126, %fd372, %p58;
	add.s64 	%rd90, %rd204, 2048;
	// begin inline asm
	ld.global.nc.u64 %rd89, [%rd90];
	// end inline asm
	mov.b64 	%fd128, %rd89;
	setp.lt.f64 	%p59, %fd127, %fd128;
	selp.f64 	%fd129, %fd128, %fd127, %p59;
	add.s64 	%rd92, %rd204, 4096;
	// begin inline asm
	ld.global.nc.u64 %rd91, [%rd92];
	// end inline asm
	mov.b64 	%fd130, %rd91;
	setp.lt.f64 	%p60, %fd129, %fd130;
	selp.f64 	%fd131, %fd130, %fd129, %p60;
	add.s64 	%rd94, %rd204, 6144;
	// begin inline asm
	ld.global.nc.u64 %rd93, [%rd94];
	// end inline asm
	mov.b64 	%fd132, %rd93;
	setp.lt.f64 	%p61, %fd131, %fd132;
	selp.f64 	%fd372, %fd132, %fd131, %p61;
	add.s32 	%r472, %r472, 1024;
	add.s64 	%rd204, %rd204, 8192;
	setp.lt.s32 	%p62, %r472, %r69;
	@%p62 bra 	$L__BB3_48;
$L__BB3_49:
	setp.lt.u32 	%p63, %r69, 256;
	@%p63 bra 	$L__BB3_54;
	// begin inline asm
	mov.u32 %r207, %laneid;
	// end inline asm
	mov.b64 	%rd105, %fd372;
	mov.b64 	{%r209, %r214}, %rd105;
	mov.b32 	%r215, 1;
	mov.b32 	%r256, 31;
	mov.b32 	%r257, -1;
	// begin inline asm
	shfl.sync.down.b32 %r208, %r209, %r215, %r256, %r257;
	// end inline asm
	// begin inline asm
	shfl.sync.down.b32 %r213, %r214, %r215, %r256, %r257;
	// end inline asm
	mov.b64 	%rd106, {%r208, %r213};
	mov.b64 	%fd180, %rd106;
	setp.gt.s32 	%p91, %r207, 30;
	setp.lt.f64 	%p92, %fd372, %fd180;
	selp.f64 	%fd181, %fd180, %fd372, %p92;
	selp.f64 	%fd182, %fd372, %fd181, %p91;
	mov.b64 	%rd107, %fd182;
	mov.b64 	{%r219, %r224}, %rd107;
	mov.b32 	%r225, 2;
	// begin inline asm
	shfl.sync.down.b32 %r218, %r219, %r225, %r256, %r257;
	// end inline asm
	// begin inline asm
	shfl.sync.down.b32 %r223, %r224, %r225, %r256, %r257;
	// end inline asm
	mov.b64 	%rd108, {%r218, %r223};
	mov.b64 	%fd183, %rd108;
	setp.gt.s32 	%p93, %r207, 29;
	setp.lt.f64 	%p94, %fd182, %fd183;
	selp.f64 	%fd184, %fd183, %fd182, %p94;
	selp.f64 	%fd185, %fd182, %fd184, %p93;
	mov.b64 	%rd109, %fd185;
	mov.b64 	{%r229, %r234}, %rd109;
	mov.b32 	%r235, 4;
	// begin inline asm
	shfl.sync.down.b32 %r228, %r229, %r235, %r256, %r257;
	// end inline asm
	// begin inline asm
	shfl.sync.down.b32 %r233, %r234, %r235, %r256, %r257;
	// end inline asm
	mov.b64 	%rd110, {%r228, %r233};
	mov.b64 	%fd186, %rd110;
	setp.gt.s32 	%p95, %r207, 27;
	setp.lt.f64 	%p96, %fd185, %fd186;
	selp.f64 	%fd187, %fd186, %fd185, %p96;
	selp.f64 	%fd188, %fd185, %fd187, %p95;
	mov.b64 	%rd111, %fd188;
	mov.b64 	{%r239, %r244}, %rd111;
	mov.b32 	%r245, 8;
	// begin inline asm
	shfl.sync.down.b32 %r238, %r239, %r245, %r256, %r257;
	// end inline asm
	// begin inline asm
	shfl.sync.down.b32 %r243, %r244, %r245, %r256, %r257;
	// end inline asm
	mov.b64 	%rd112, {%r238, %r243};
	mov.b64 	%fd189, %rd112;
	setp.gt.s32 	%p97, %r207, 23;
	setp.lt.f64 	%p98, %fd188, %fd189;
	selp.f64 	%fd190, %fd189, %fd188, %p98;
	selp.f64 	%fd191, %fd188, %fd190, %p97;
	mov.b64 	%rd113, %fd191;
	mov.b64 	{%r249, %r254}, %rd113;
	mov.b32 	%r255, 16;
	// begin inline asm
	shfl.sync.down.b32 %r248, %r249, %r255, %r256, %r257;
	// end inline asm
	// begin inline asm
	shfl.sync.down.b32 %r253, %r254, %r255, %r256, %r257;
	// end inline asm
	mov.b64 	%rd114, {%r248, %r253};
	mov.b64 	%fd192, %rd114;
	setp.gt.s32 	%p99, %r207, 15;
	setp.lt.f64 	%p100, %fd191, %fd192;
	selp.f64 	%fd38, %fd192, %fd191, %p100;
	selp.f64 	%fd380, %fd191, %fd38, %p99;
	setp.ne.s32 	%p101, %r207, 0;
	@%p101 bra 	$L__BB3_52;
	shr.u32 	%r258, %r35, 2;
	and.b32  	%r259, %r258, 248;
	mov.u32 	%r260, _ZZN3cub18CUB_300001_SM_10006detail6reduce28DeviceReduceSingleTileKernelINS2_10policy_hubIdjN4cuda3__47maximumIvEEE10Policy1000EPdSB_jS8_ddNS5_3std3__410__identityEEEvT0_T1_T2_T3_T4_T6_E12temp_storage;
	add.s32 	%r261, %r260, %r259;
	st.shared.f64 	[%r261+8], %fd38;
$L__BB3_52:
	bar.sync 	0;
	setp.ne.s32 	%p102, %r35, 0;
	@%p102 bra 	$L__BB3_74;
	ld.shared.f64 	%fd193, [_ZZN3cub18CUB_300001_SM_10006detail6reduce28DeviceReduceSingleTileKernelINS2_10policy_hubIdjN4cuda3__47maximumIvEEE10Policy1000EPdSB_jS8_ddNS5_3std3__410__identityEEEvT0_T1_T2_T3_T4_T6_E12temp_storage+16];
	setp.lt.f64 	%p103, %fd380, %fd193;
	selp.f64 	%fd194, %fd193, %fd380, %p103;
	ld.shared.f64 	%fd195, [_ZZN3cub18CUB_300001_SM_10006detail6reduce28DeviceReduceSingleTileKernelINS2_10policy_hubIdjN4cuda3__47maximumIvEEE10Policy1000EPdSB_jS8_ddNS5_3std3__410__identityEEEvT0_T1_T2_T3_T4_T6_E12temp_storage+24];
	setp.lt.f64 	%p104, %fd194, %fd195;
	selp.f64 	%fd196, %fd195, %fd194, %p104;
	ld.shared.f64 	%fd197, [_ZZN3cub18CUB_300001_SM_10006detail6reduce28DeviceReduceSingleTileKernelINS2_10policy_hubIdjN4cuda3__47maximumIvEEE10Policy1000EPdSB_jS8_ddNS5_3std3__410__identityEEEvT0_T1_T2_T3_T4_T6_E12temp_storage+32];
	setp.lt.f64 	%p105, %fd196, %fd197;
	selp.f64 	%fd198, %fd197, %fd196, %p105;
	ld.shared.f64 	%fd199, [_ZZN3cub18CUB_300001_SM_10006detail6reduce28DeviceReduceSingleTileKernelINS2_10policy_hubIdjN4cuda3__47maximumIvEEE10Policy1000EPdSB_jS8_ddNS5_3std3__410__identityEEEvT0_T1_T2_T3_T4_T6_E12temp_storage+40];
	setp.lt.f64 	%p106, %fd198, %fd199;
	selp.f64 	%fd200, %fd199, %fd198, %p106;
	ld.shared.f64 	%fd201, [_ZZN3cub18CUB_300001_SM_10006detail6reduce28DeviceReduceSingleTileKernelINS2_10policy_hubIdjN4cuda3__47maximumIvEEE10Policy1000EPdSB_jS8_ddNS5_3std3__410__identityEEEvT0_T1_T2_T3_T4_T6_E12temp_storage+48];
	setp.lt.f64 	%p107, %fd200, %fd201;
	selp.f64 	%fd202, %fd201, %fd200, %p107;
	ld.shared.f64 	%fd203, [_ZZN3cub18CUB_300001_SM_10006detail6reduce28DeviceReduceSingleTileKernelINS2_10policy_hubIdjN4cuda3__47maximumIvEEE10Policy1000EPdSB_jS8_ddNS5_3std3__410__identityEEEvT0_T1_T2_T3_T4_T6_E12temp_storage+56];
	setp.lt.f64 	%p108, %fd202, %fd203;
	selp.f64 	%fd204, %fd203, %fd202, %p108;
	ld.shared.f64 	%fd205, [_ZZN3cub18CUB_300001_SM_10006detail6reduce28DeviceReduceSingleTileKernelINS2_10policy_hubIdjN4cuda3__47maximumIvEEE10Policy1000EPdSB_jS8_ddNS5_3std3__410__identityEEEvT0_T1_T2_T3_T4_T6_E12temp_storage+64];
	setp.lt.f64 	%p109, %fd204, %fd205;
	selp.f64 	%fd380, %fd205, %fd204, %p109;
	bra.uni 	$L__BB3_74;
$L__BB3_54:
	// begin inline asm
	mov.u32 %r144, %laneid;
	// end inline asm
	and.b32  	%r195, %r35, 992;
	add.s32 	%r196, %r195, 32;
	setp.gt.u32 	%p64, %r196, %r69;
	not.b32 	%r197, %r195;
	add.s32 	%r198, %r69, %r197;
	selp.b32 	%r193, %r198, 31, %p64;
	mov.b64 	%rd95, %fd372;
	mov.b64 	{%r146, %r151}, %rd95;
	mov.b32 	%r152, 1;
	mov.b32 	%r194, -1;
	// begin inline asm
	shfl.sync.down.b32 %r145, %r146, %r152, %r193, %r194;
	// end inline asm
	// begin inline asm
	shfl.sync.down.b32 %r150, %r151, %r152, %r193, %r194;
	// end inline asm
	mov.b64 	%rd96, {%r145, %r150};
	mov.b64 	%fd133, %rd96;
	setp.lt.s32 	%p65, %r144, %r193;
	setp.lt.f64 	%p66, %fd372, %fd133;
	selp.f64 	%fd134, %fd133, %fd372, %p66;
	selp.f64 	%fd135, %fd134, %fd372, %p65;
	mov.b64 	%rd97, %fd135;
	mov.b64 	{%r156, %r161}, %rd97;
	mov.b32 	%r162, 2;
	// begin inline asm
	shfl.sync.down.b32 %r155, %r156, %r162, %r193, %r194;
	// end inline asm
	// begin inline asm
	shfl.sync.down.b32 %r160, %r161, %r162, %r193, %r194;
	// end inline asm
	mov.b64 	%rd98, {%r155, %r160};
	mov.b64 	%fd136, %rd98;
	add.s32 	%r199, %r144, 2;
	setp.gt.s32 	%p67, %r199, %r193;
	setp.lt.f64 	%p68, %fd135, %fd136;
	selp.f64 	%fd137, %fd136, %fd135, %p68;
	selp.f64 	%fd138, %fd135, %fd137, %p67;
	mov.b64 	%rd99, %fd138;
	mov.b64 	{%r166, %r171}, %rd99;
	mov.b32 	%r172, 4;
	// begin inline asm
	shfl.sync.down.b32 %r165, %r166, %r172, %r193, %r194;
	// end inline asm
	// begin inline asm
	shfl.sync.down.b32 %r170, %r171, %r172, %r193, %r194;
	// end inline asm
	mov.b64 	%rd100, {%r165, %r170};
	mov.b64 	%fd139, %rd100;
	add.s32 	%r200, %r144, 4;
	setp.gt.s32 	%p69, %r200, %r193;
	setp.lt.f64 	%p70, %fd138, %fd139;
	selp.f64 	%fd140, %fd139, %fd138, %p70;
	selp.f64 	%fd141, %fd138, %fd140, %p69;
	mov.b64 	%rd101, %fd141;
	mov.b64 	{%r176, %r181}, %rd101;
	mov.b32 	%r182, 8;
	// begin inline asm
	shfl.sync.down.b32 %r175, %r176, %r182, %r193, %r194;
	// end inline asm
	// begin inline asm
	shfl.sync.down.b32 %r180, %r181, %r182, %r193, %r194;
	// end inline asm
	mov.b64 	%rd102, {%r175, %r180};
	mov.b64 	%fd142, %rd102;
	add.s32 	%r201, %r144, 8;
	setp.gt.s32 	%p71, %r201, %r193;
	setp.lt.f64 	%p72, %fd141, %fd142;
	selp.f64 	%fd143, %fd142, %fd141, %p72;
	selp.f64 	%fd144, %fd141, %fd143, %p71;
	mov.b64 	%rd103, %fd144;
	mov.b64 	{%r186, %r191}, %rd103;
	mov.b32 	%r192, 16;
	// begin inline asm
	shfl.sync.down.b32 %r185, %r186, %r192, %r193, %r194;
	// end inline asm
	// begin inline asm
	shfl.sync.down.b32 %r190, %r191, %r192, %r193, %r194;
	// end inline asm
	mov.b64 	%rd104, {%r185, %r190};
	mov.b64 	%fd145, %rd104;
	add.s32 	%r202, %r144, 16;
	setp.gt.s32 	%p73, %r202, %r193;
	setp.lt.f64 	%p74, %fd144, %fd145;
	selp.f64 	%fd146, %fd145, %fd144, %p74;
	selp.f64 	%fd380, %fd144, %fd146, %p73;
	setp.ne.s32 	%p75, %r144, 0;
	@%p75 bra 	$L__BB3_56;
	shr.u32 	%r203, %r35, 2;
	and.b32  	%r204, %r203, 248;
	mov.u32 	%r205, _ZZN3cub18CUB_300001_SM_10006detail6reduce28DeviceReduceSingleTileKernelINS2_10policy_hubIdjN4cuda3__47maximumIvEEE10Policy1000EPdSB_jS8_ddNS5_3std3__410__identityEEEvT0_T1_T2_T3_T4_T6_E12temp_storage;
	add.s32 	%r206, %r205, %r204;
	st.shared.f64 	[%r206+8], %fd380;
$L__BB3_56:
	bar.sync 	0;
	setp.ne.s32 	%p76, %r35, 0;
	@%p76 bra 	$L__BB3_74;
	setp.gt.u32 	%p77, %r69, 32;
	ld.shared.f64 	%fd147, [_ZZN3cub18CUB_300001_SM_10006detail6reduce28DeviceReduceSingleTileKernelINS2_10policy_hubIdjN4cuda3__47maximumIvEEE10Policy1000EPdSB_jS8_ddNS5_3std3__410__identityEEEvT0_T1_T2_T3_T4_T6_E12temp_storage+16];
	setp.lt.f64 	%p78, %fd380, %fd147;
	selp.f64 	%fd149, %fd147, %fd380, %p78;
	selp.f64 	%fd150, %fd149, %fd380, %p77;
	setp.gt.u32 	%p79, %r69, 64;
	ld.shared.f64 	%fd152, [_ZZN3cub18CUB_300001_SM_10006detail6reduce28DeviceReduceSingleTileKernelINS2_10policy_hubIdjN4cuda3__47maximumIvEEE10Policy1000EPdSB_jS8_ddNS5_3std3__410__identityEEEvT0_T1_T2_T3_T4_T6_E12temp_storage+24];
	setp.lt.f64 	%p80, %fd150, %fd152;
	selp.f64 	%fd154, %fd152, %fd150, %p80;
	selp.f64 	%fd155, %fd154, %fd150, %p79;
	setp.gt.u32 	%p81, %r69, 96;
	ld.shared.f64 	%fd157, [_ZZN3cub18CUB_300001_SM_10006detail6reduce28DeviceReduceSingleTileKernelINS2_10policy_hubIdjN4cuda3__47maximumIvEEE10Policy1000EPdSB_jS8_ddNS5_3std3__410__identityEEEvT0_T1_T2_T3_T4_T6_E12temp_storage+32];
	setp.lt.f64 	%p82, %fd155, %fd157;
	selp.f64 	%fd159, %fd157, %fd155, %p82;
	selp.f64 	%fd160, %fd159, %fd155, %p81;
	setp.gt.u32 	%p83, %r69, 128;
	ld.shared.f64 	%fd162, [_ZZN3cub18CUB_300001_SM_10006detail6reduce28DeviceReduceSingleTileKernelINS2_10policy_hubIdjN4cuda3__47maximumIvEEE10Policy1000EPdSB_jS8_ddNS5_3std3__410__identityEEEvT0_T1_T2_T3_T4_T6_E12temp_storage+40];
	setp.lt.f64 	%p84, %fd160, %fd162;
	selp.f64 	%fd164, %fd162, %fd160, %p84;
	selp.f64 	%fd165, %fd164, %fd160, %p83;
	setp.gt.u32 	%p85, %r69, 160;
	ld.shared.f64 	%fd167, [_ZZN3cub18CUB_300001_SM_10006detail6reduce28DeviceReduceSingleTileKernelINS2_10policy_hubIdjN4cuda3__47maximumIvEEE10Policy1000EPdSB_jS8_ddNS5_3std3__410__identityEEEvT0_T1_T2_T3_T4_T6_E12temp_storage+48];
	setp.lt.f64 	%p86, %fd165, %fd167;
	selp.f64 	%fd169, %fd167, %fd165, %p86;
	selp.f64 	%fd170, %fd169, %fd165, %p85;
	setp.gt.u32 	%p87, %r69, 192;
	ld.shared.f64 	%fd172, [_ZZN3cub18CUB_300001_SM_10006detail6reduce28DeviceReduceSingleTileKernelINS2_10policy_hubIdjN4cuda3__47maximumIvEEE10Policy1000EPdSB_jS8_ddNS5_3std3__410__identityEEEvT0_T1_T2_T3_T4_T6_E12temp_storage+56];
	setp.lt.f64 	%p88, %fd170, %fd172;
	selp.f64 	%fd174, %fd172, %fd170, %p88;
	selp.f64 	%fd175, %fd174, %fd170, %p87;
	setp.gt.u32 	%p89, %r69, 224;
	ld.shared.f64 	%fd177, [_ZZN3cub18CUB_300001_SM_10006detail6reduce28DeviceReduceSingleTileKernelINS2_10policy_hubIdjN4cuda3__47maximumIvEEE10Policy1000EPdSB_jS8_ddNS5_3std3__410__identityEEEvT0_T1_T2_T3_T4_T6_E12temp_storage+64];
	setp.lt.f64 	%p90, %fd175, %fd177;
	selp.f64 	%fd179, %fd177, %fd175, %p90;
	selp.f64 	%fd380, %fd179, %fd175, %p89;
	bra.uni 	$L__BB3_74;
$L__BB3_58:
	mov.u32 	%r47, %tid.x;
	mul.wide.u32 	%rd35, %r47, 8;
	add.s64 	%rd20, %rd16, %rd35;
	// begin inline asm
	ld.global.nc.u64 %rd19, [%rd20];
	// end inline asm
	mov.b64 	%fd59, %rd19;
	add.s64 	%rd22, %rd20, 2048;
	// begin inline asm
	ld.global.nc.u64 %rd21, [%rd22];
	// end inline asm
	mov.b64 	%fd60, %rd21;
	add.s64 	%rd24, %rd20, 4096;
	// begin inline asm
	ld.global.nc.u64 %rd23, [%rd24];
	// end inline asm
	mov.b64 	%fd61, %rd23;
	add.s64 	%rd26, %rd20, 6144;
	// begin inline asm
	ld.global.nc.u64 %rd25, [%rd26];
	// end inline asm
	mov.b64 	%fd62, %rd25;
	add.s64 	%rd28, %rd20, 8192;
	// begin inline asm
	ld.global.nc.u64 %rd27, [%rd28];
	// end inline asm
	mov.b64 	%fd63, %rd27;
	add.s64 	%rd30, %rd20, 10240;
	// begin inline asm
	ld.global.nc.u64 %rd29, [%rd30];
	// end inline asm
	mov.b64 	%fd64, %rd29;
	add.s64 	%rd32, %rd20, 12288;
	// begin inline asm
	ld.global.nc.u64 %rd31, [%rd32];
	// end inline asm
	mov.b64 	%fd65, %rd31;
	add.s64 	%rd34, %rd20, 14336;
	// begin inline asm
	ld.global.nc.u64 %rd33, [%rd34];
	// end inline asm
	mov.b64 	%fd66, %rd33;
	setp.lt.f64 	%p4, %fd59, %fd60;
	selp.f64 	%fd67, %fd60, %fd59, %p4;
	setp.lt.f64 	%p5, %fd67, %fd61;
	selp.f64 	%fd68, %fd61, %fd67, %p5;
	setp.lt.f64 	%p6, %fd68, %fd62;
	selp.f64 	%fd69, %fd62, %fd68, %p6;
	setp.lt.f64 	%p7, %fd69, %fd63;
	selp.f64 	%fd70, %fd63, %fd69, %p7;
	setp.lt.f64 	%p8, %fd70, %fd64;
	selp.f64 	%fd71, %fd64, %fd70, %p8;
	setp.lt.f64 	%p9, %fd71, %fd65;
	selp.f64 	%fd72, %fd65, %fd71, %p9;
	setp.lt.f64 	%p10, %fd72, %fd66;
	selp.f64 	%fd379, %fd66, %fd72, %p10;
	add.s32 	%r48, %r69, -2048;
	setp.lt.u32 	%p11, %r48, 2048;
	mov.b32 	%r475, 2048;
	@%p11 bra 	$L__BB3_62;
	mov.b32 	%r475, 2048;
$L__BB3_60:
	add.s32 	%r72, %r47, %r475;
	mul.wide.u32 	%rd52, %r72, 8;
	add.s64 	%rd37, %rd16, %rd52;
	// begin inline asm
	ld.global.nc.u64 %rd36, [%rd37];
	// end inline asm
	mov.b64 	%fd73, %rd36;
	mul.wide.u32 	%rd53, %r475, 8;
	add.s64 	%rd54, %rd20, %rd53;
	add.s64 	%rd39, %rd54, 2048;
	// begin inline asm
	ld.global.nc.u64 %rd38, [%rd39];
	// end inline asm
	mov.b64 	%fd74, %rd38;
	add.s64 	%rd41, %rd54, 4096;
	// begin inline asm
	ld.global.nc.u64 %rd40, [%rd41];
	// end inline asm
	mov.b64 	%fd75, %rd40;
	add.s64 	%rd43, %rd54, 6144;
	// begin inline asm
	ld.global.nc.u64 %rd42, [%rd43];
	// end inline asm
	mov.b64 	%fd76, %rd42;
	add.s64 	%rd45, %rd54, 8192;
	// begin inline asm
	ld.global.nc.u64 %rd44, [%rd45];
	// end inline asm
	mov.b64 	%fd77, %rd44;
	add.s64 	%rd47, %rd54, 10240;
	// begin inline asm
	ld.global.nc.u64 %rd46, [%rd47];
	// end inline asm
	mov.b64 	%fd78, %rd46;
	add.s64 	%rd49, %rd54, 12288;
	// begin inline asm
	ld.global.nc.u64 %rd48, [%rd49];
	// end inline asm
	mov.b64 	%fd79, %rd48;
	add.s64 	%rd51, %rd54, 14336;
	// begin inline asm
	ld.global.nc.u64 %rd50, [%rd51];
	// end inline asm
	mov.b64 	%fd80, %rd50;
	setp.lt.f64 	%p12, %fd379, %fd73;
	selp.f64 	%fd81, %fd73, %fd379, %p12;
	setp.lt.f64 	%p13, %fd81, %fd74;
	selp.f64 	%fd82, %fd74, %fd81, %p13;
	setp.lt.f64 	%p14, %fd82, %fd75;
	selp.f64 	%fd83, %fd75, %fd82, %p14;
	setp.lt.f64 	%p15, %fd83, %fd76;
	selp.f64 	%fd84, %fd76, %fd83, %p15;
	setp.lt.f64 	%p16, %fd84, %fd77;
	selp.f64 	%fd85, %fd77, %fd84, %p16;
	setp.lt.f64 	%p17, %fd85, %fd78;
	selp.f64 	%fd86, %fd78, %fd85, %p17;
	setp.lt.f64 	%p18, %fd86, %fd79;
	selp.f64 	%fd87, %fd79, %fd86, %p18;
	setp.lt.f64 	%p19, %fd87, %fd80;
	selp.f64 	%fd379, %fd80, %fd87, %p19;
	sub.s32 	%r73, %r69, %r475;
	setp.lt.u32 	%p20, %r73, 2048;
	@%p20 bra 	$L__BB3_70;
	add.s32 	%r475, %r475, 2048;
	setp.le.u32 	%p21, %r475, %r48;
	@%p21 bra 	$L__BB3_60;
$L__BB3_62:
	setp.le.u32 	%p22, %r69, %r475;
	@%p22 bra 	$L__BB3_70;
	sub.s32 	%r52, %r69, %r475;
	setp.ge.s32 	%p23, %r47, %r52;
	@%p23 bra 	$L__BB3_70;
	not.b32 	%r74, %r47;
	add.s32 	%r75, %r69, %r74;
	sub.s32 	%r53, %r75, %r475;
	and.b32  	%r76, %r53, 768;
	setp.eq.s32 	%p24, %r76, 768;
	mov.u32 	%r479, %r47;
	@%p24 bra 	$L__BB3_67;
	add.s32 	%r477, %r47, %r475;
	shr.u32 	%r77, %r53, 8;
	add.s32 	%r78, %r77, 1;
	and.b32  	%r79, %r78, 3;
	neg.s32 	%r476, %r79;
	mov.u32 	%r479, %r47;
$L__BB3_66:
	.pragma "nounroll";
	mul.wide.u32 	%rd57, %r477, 8;
	add.s64 	%rd56, %rd16, %rd57;
	// begin inline asm
	ld.global.nc.u64 %rd55, [%rd56];
	// end inline asm
	mov.b64 	%fd89, %rd55;
	setp.lt.f64 	%p25, %fd379, %fd89;
	selp.f64 	%fd379, %fd89, %fd379, %p25;
	add.s32 	%r479, %r479, 256;
	add.s32 	%r477, %r477, 256;
	add.s32 	%r476, %r476, 1;
	setp.ne.s32 	%p26, %r476, 0;
	@%p26 bra 	$L__BB3_66;
$L__BB3_67:
	setp.lt.u32 	%p27, %r53, 768;
	@%p27 bra 	$L__BB3_70;
	add.s32 	%r481, %r479, 512;
	add.s32 	%r480, %r479, %r475;
$L__BB3_69:
	mul.wide.u32 	%rd66, %r480, 8;
	add.s64 	%rd59, %rd16, %rd66;
	// begin inline asm
	ld.global.nc.u64 %rd58, [%rd59];
	// end inline asm
	mov.b64 	%fd90, %rd58;
	setp.lt.f64 	%p28, %fd379, %fd90;
	selp.f64 	%fd91, %fd90, %fd379, %p28;
	add.s32 	%r80, %r480, 256;
	mul.wide.u32 	%rd67, %r80, 8;
	add.s64 	%rd61, %rd16, %rd67;
	// begin inline asm
	ld.global.nc.u64 %rd60, [%rd61];
	// end inline asm
	mov.b64 	%fd92, %rd60;
	setp.lt.f64 	%p29, %fd91, %fd92;
	selp.f64 	%fd93, %fd92, %fd91, %p29;
	add.s32 	%r81, %r480, 512;
	mul.wide.u32 	%rd68, %r81, 8;
	add.s64 	%rd63, %rd16, %rd68;
	// begin inline asm
	ld.global.nc.u64 %rd62, [%rd63];
	// end inline asm
	mov.b64 	%fd94, %rd62;
	setp.lt.f64 	%p30, %fd93, %fd94;
	selp.f64 	%fd95, %fd94, %fd93, %p30;
	add.s32 	%r82, %r480, 768;
	mul.wide.u32 	%rd69, %r82, 8;
	add.s64 	%rd65, %rd16, %rd69;
	// begin inline asm
	ld.global.nc.u64 %rd64, [%rd65];
	// end inline asm
	mov.b64 	%fd96, %rd64;
	setp.lt.f64 	%p31, %fd95, %fd96;
	selp.f64 	%fd379, %fd96, %fd95, %p31;
	add.s32 	%r67, %r481, 1024;
	add.s32 	%r83, %r481, 512;
	add.s32 	%r480, %r480, 1024;
	setp.lt.s32 	%p32, %r83, %r52;
	mov.u32 	%r481, %r67;
	@%p32 bra 	$L__BB3_69;
$L__BB3_70:
	// begin inline asm
	mov.u32 %r84, %laneid;
	// end inline asm
	mov.b64 	%rd70, %fd379;
	mov.b64 	{%r86, %r91}, %rd70;
	mov.b32 	%r92, 1;
	mov.b32 	%r133, 31;
	mov.b32 	%r134, -1;
	// begin inline asm
	shfl.sync.down.b32 %r85, %r86, %r92, %r133, %r134;
	// end inline asm
	// begin inline asm
	shfl.sync.down.b32 %r90, %r91, %r92, %r133, %r134;
	// end inline asm
	mov.b64 	%rd71, {%r85, %r90};
	mov.b64 	%fd97, %rd71;
	setp.gt.s32 	%p33, %r84, 30;
	setp.lt.f64 	%p34, %fd379, %fd97;
	selp.f64 	%fd98, %fd97, %fd379, %p34;
	selp.f64 	%fd99, %fd379, %fd98, %p33;
	mov.b64 	%rd72, %fd99;
	mov.b64 	{%r96, %r101}, %rd72;
	mov.b32 	%r102, 2;
	// begin inline asm
	shfl.sync.down.b32 %r95, %r96, %r102, %r133, %r134;
	// end inline asm
	// begin inline asm
	shfl.sync.down.b32 %r100, %r101, %r102, %r133, %r134;
	// end inline asm
	mov.b64 	%rd73, {%r95, %r100};
	mov.b64 	%fd100, %rd73;
	setp.gt.s32 	%p35, %r84, 29;
	setp.lt.f64 	%p36, %fd99, %fd100;
	selp.f64 	%fd101, %fd100, %fd99, %p36;
	selp.f64 	%fd102, %fd99, %fd101, %p35;
	mov.b64 	%rd74, %fd102;
	mov.b64 	{%r106, %r111}, %rd74;
	mov.b32 	%r112, 4;
	// begin inline asm
	shfl.sync.down.b32 %r105, %r106, %r112, %r133, %r134;
	// end inline asm
	// begin inline asm
	shfl.sync.down.b32 %r110, %r111, %r112, %r133, %r134;
	// end inline asm
	mov.b64 	%rd75, {%r105, %r110};
	mov.b64 	%fd103, %rd75;
	setp.gt.s32 	%p37, %r84, 27;
	setp.lt.f64 	%p38, %fd102, %fd103;
	selp.f64 	%fd104, %fd103, %fd102, %p38;
	selp.f64 	%fd105, %fd102, %fd104, %p37;
	mov.b64 	%rd76, %fd105;
	mov.b64 	{%r116, %r121}, %rd76;
	mov.b32 	%r122, 8;
	// begin inline asm
	shfl.sync.down.b32 %r115, %r116, %r122, %r133, %r134;
	// end inline asm
	// begin inline asm
	shfl.sync.down.b32 %r120, %r121, %r122, %r133, %r134;
	// end inline asm
	mov.b64 	%rd77, {%r115, %r120};
	mov.b64 	%fd106, %rd77;
	setp.gt.s32 	%p39, %r84, 23;
	setp.lt.f64 	%p40, %fd105, %fd106;
	selp.f64 	%fd107, %fd106, %fd105, %p40;
	selp.f64 	%fd108, %fd105, %fd107, %p39;
	mov.b64 	%rd78, %fd108;
	mov.b64 	{%r126, %r131}, %rd78;
	mov.b32 	%r132, 16;
	// begin inline asm
	shfl.sync.down.b32 %r125, %r126, %r132, %r133, %r134;
	// end inline asm
	// begin inline asm
	shfl.sync.down.b32 %r130, %r131, %r132, %r133, %r134;
	// end inline asm
	mov.b64 	%rd79, {%r125, %r130};
	mov.b64 	%fd109, %rd79;
	setp.gt.s32 	%p41, %r84, 15;
	setp.lt.f64 	%p42, %fd108, %fd109;
	selp.f64 	%fd54, %fd109, %fd108, %p42;
	selp.f64 	%fd380, %fd108, %fd54, %p41;
	setp.ne.s32 	%p43, %r84, 0;
	@%p43 bra 	$L__BB3_72;
	shr.u32 	%r135, %r47, 2;
	and.b32  	%r136, %r135, 248;
	mov.u32 	%r137, _ZZN3cub18CUB_300001_SM_10006detail6reduce28DeviceReduceSingleTileKernelINS2_10policy_hubIdjN4cuda3__47maximumIvEEE10Policy1000EPdSB_jS8_ddNS5_3std3__410__identityEEEvT0_T1_T2_T3_T4_T6_E12temp_storage;
	add.s32 	%r138, %r137, %r136;
	st.shared.f64 	[%r138+8], %fd54;
$L__BB3_72:
	bar.sync 	0;
	setp.ne.s32 	%p44, %r47, 0;
	@%p44 bra 	$L__BB3_74;
	ld.shared.f64 	%fd110, [_ZZN3cub18CUB_300001_SM_10006detail6reduce28DeviceReduceSingleTileKernelINS2_10policy_hubIdjN4cuda3__47maximumIvEEE10Policy1000EPdSB_jS8_ddNS5_3std3__410__identityEEEvT0_T1_T2_T3_T4_T6_E12temp_storage+16];
	setp.lt.f64 	%p45, %fd380, %fd110;
	selp.f64 	%fd111, %fd110, %fd380, %p45;
	ld.shared.f64 	%fd112, [_ZZN3cub18CUB_300001_SM_10006detail6reduce28DeviceReduceSingleTileKernelINS2_10policy_hubIdjN4cuda3__47maximumIvEEE10Policy1000EPdSB_jS8_ddNS5_3std3__410__identityEEEvT0_T1_T2_T3_T4_T6_E12temp_storage+24];
	setp.lt.f64 	%p46, %fd111, %fd112;
	selp.f64 	%fd113, %fd112, %fd111, %p46;
	ld.shared.f64 	%fd114, [_ZZN3cub18CUB_300001_SM_10006detail6reduce28DeviceReduceSingleTileKernelINS2_10policy_hubIdjN4cuda3__47maximumIvEEE10Policy1000EPdSB_jS8_ddNS5_3std3__410__identityEEEvT0_T1_T2_T3_T4_T6_E12temp_storage+32];
	setp.lt.f64 	%p47, %fd113, %fd114;
	selp.f64 	%fd115, %fd114, %fd113, %p47;
	ld.shared.f64 	%fd116, [_ZZN3cub18CUB_300001_SM_10006detail6reduce28DeviceReduceSingleTileKernelINS2_10policy_hubIdjN4cuda3__47maximumIvEEE10Policy1000EPdSB_jS8_ddNS5_3std3__410__identityEEEvT0_T1_T2_T3_T4_T6_E12temp_storage+40];
	setp.lt.f64 	%p48, %fd115, %fd116;
	selp.f64 	%fd117, %fd116, %fd115, %p48;
	ld.shared.f64 	%fd118, [_ZZN3cub18CUB_300001_SM_10006detail6reduce28DeviceReduceSingleTileKernelINS2_10policy_hubIdjN4cuda3__47maximumIvEEE10Policy1000EPdSB_jS8_ddNS5_3std3__410__identityEEEvT0_T1_T2_T3_T4_T6_E12temp_storage+48];
	setp.lt.f64 	%p49, %fd117, %fd118;
	selp.f64 	%fd119, %fd118, %fd117, %p49;
	ld.shared.f64 	%fd120, [_ZZN3cub18CUB_300001_SM_10006detail6reduce28DeviceReduceSingleTileKernelINS2_10policy_hubIdjN4cuda3__47maximumIvEEE10Policy1000EPdSB_jS8_ddNS5_3std3__410__identityEEEvT0_T1_T2_T3_T4_T6_E12temp_storage+56];
	setp.lt.f64 	%p50, %fd119, %fd120;
	selp.f64 	%fd121, %fd120, %fd119, %p50;
	ld.shared.f64 	%fd122, [_ZZN3cub18CUB_300001_SM_10006detail6reduce28DeviceReduceSingleTileKernelINS2_10policy_hubIdjN4cuda3__47maximumIvEEE10Policy1000EPdSB_jS8_ddNS5_3std3__410__identityEEEvT0_T1_T2_T3_T4_T6_E12temp_storage+64];
	setp.lt.f64 	%p51, %fd121, %fd122;
	selp.f64 	%fd380, %fd122, %fd121, %p51;
$L__BB3_74:
	mov.u32 	%r454, %tid.x;
	setp.ne.s32 	%p217, %r454, 0;
	@%p217 bra 	$L__BB3_76;
	setp.lt.f64 	%p218, %fd58, %fd380;
	selp.f64 	%fd353, %fd380, %fd58, %p218;
	st.global.f64 	[%rd1], %fd353;
$L__BB3_76:
	ret;

}
	// .globl	_ZN3cub18CUB_300001_SM_10006detail6reduce18DeviceReduceKernelINS2_10policy_hubIdjN4cuda3__47maximumIvEEE10Policy1000EPdjS8_dNS5_3std3__410__identityEEEvT0_PT3_T1_NS0_13GridEvenShareISI_EET2_T4_
.visible .entry _ZN3cub18CUB_300001_SM_10006detail6reduce18DeviceReduceKernelINS2_10policy_hubIdjN4cuda3__47maximumIvEEE10Policy1000EPdjS8_dNS5_3std3__410__identityEEEvT0_PT3_T1_NS0_13GridEvenShareISI_EET2_T4_(
	.param .u64 .ptr .align 1 _ZN3cub18CUB_300001_SM_10006detail6reduce18DeviceReduceKernelINS2_10policy_hubIdjN4cuda3__47maximumIvEEE10Policy1000EPdjS8_dNS5_3std3__410__identityEEEvT0_PT3_T1_NS0_13GridEvenShareISI_EET2_T4__param_0,
	.param .u64 .ptr .align 1 _ZN3cub18CUB_300001_SM_10006detail6reduce18DeviceReduceKernelINS2_10policy_hubIdjN4cuda3__47maximumIvEEE10Policy1000EPdjS8_dNS5_3std3__410__identityEEEvT0_PT3_T1_NS0_13GridEvenShareISI_EET2_T4__param_1,
	.param .u32 _ZN3cub18CUB_300001_SM_10006detail6reduce18DeviceReduceKernelINS2_10policy_hubIdjN4cuda3__47maximumIvEEE10Policy1000EPdjS8_dNS5_3std3__410__identityEEEvT0_PT3_T1_NS0_13GridEvenShareISI_EET2_T4__param_2,
	.param .align 4 .b8 _ZN3cub18CUB_300001_SM_10006detail6reduce18DeviceReduceKernelINS2_10policy_hubIdjN4cuda3__47maximumIvEEE10Policy1000EPdjS8_dNS5_3std3__410__identityEEEvT0_PT3_T1_NS0_13GridEvenShareISI_EET2_T4__param_3[40],
	.param .align 1 .b8 _ZN3cub18CUB_300001_SM_10006detail6reduce18DeviceReduceKernelINS2_10policy_hubIdjN4cuda3__47maximumIvEEE10Policy1000EPdjS8_dNS5_3std3__410__identityEEEvT0_PT3_T1_NS0_13GridEvenShareISI_EET2_T4__param_4[1],
	.param .align 1 .b8 _ZN3cub18CUB_300001_SM_10006detail6reduce18DeviceReduceKernelINS2_10policy_hubIdjN4cuda3__47maximumIvEEE10Policy1000EPdjS8_dNS5_3std3__410__identityEEEvT0_PT3_T1_NS0_13GridEvenShareISI_EET2_T4__param_5[1]
)
.maxntid 256
{
	.reg .pred 	%p<217>;
	.reg .b32 	%r<542>;
	.reg .b64 	%rd<197>;
	.reg .b64 	%fd<375>;
	// demoted variable
	.shared .align 8 .b8 _ZZN3cub18CUB_300001_SM_10006detail6reduce18DeviceReduceKernelINS2_10policy_hubIdjN4cuda3__47maximumIvEEE10Policy1000EPdjS8_dNS5_3std3__410__identityEEEvT0_PT3_T1_NS0_13GridEvenShareISI_EET2_T4_E12temp_storage[80];
	ld.param.u32 	%r1, [_ZN3cub18CUB_300001_SM_10006detail6reduce18DeviceReduceKernelINS2_10policy_hubIdjN4cuda3__47maximumIvEEE10Policy1000EPdjS8_dNS5_3std3__410__identityEEEvT0_PT3_T1_NS0_13GridEvenShareISI_EET2_T4__param_3+20];
	ld.param.u64 	%rd1, [_ZN3cub18CUB_300001_SM_10006detail6reduce18DeviceReduceKernelINS2_10policy_hubIdjN4cuda3__47maximumIvEEE10Policy1000EPdjS8_dNS5_3std3__410__identityEEEvT0_PT3_T1_NS0_13GridEvenShareISI_EET2_T4__param_0];
	ld.param.u32 	%r2, [_ZN3cub18CUB_300001_SM_10006detail6reduce18DeviceReduceKernelINS2_10policy_hubIdjN4cuda3__47maximumIvEEE10Policy1000EPdjS8_dNS5_3std3__410__identityEEEvT0_PT3_T1_NS0_13GridEvenShareISI_EET2_T4__param_3+24];
	mov.u32 	%r3, %ctaid.x;
	shl.b32 	%r4, %r2, 11;
	shl.b32 	%r5, %r3, 11;
	and.b64  	%rd3, %rd1, 31;
	setp.ne.s64 	%p1, %rd3, 0;
	@%p1 bra 	$L__BB4_36;
	sub.s32 	%r6, %r1, %r5;
	setp.gt.u32 	%p109, %r6, 2047;
	@%p109 bra 	$L__BB4_20;
	mov.u32 	%r7, %tid.x;
	setp.ge.u32 	%p158, %r7, %r6;
	mov.f64 	%fd355, 0d0000000000000000;
	mov.u32 	%r512, %r7;
	@%p158 bra 	$L__BB4_4;
	add.s32 	%r378, %r5, %r7;
	mul.wide.u32 	%rd157, %r378, 8;
	add.s64 	%rd156, %rd1, %rd157;
	// begin inline asm
	ld.global.nc.u64 %rd155, [%rd156];
	// end inline asm
	mov.b64 	%fd355, %rd155;
	add.s32 	%r512, %r7, 256;
$L__BB4_4:
	setp.ge.u32 	%p159, %r512, %r6;
	@%p159 bra 	$L__BB4_11;
	not.b32 	%r379, %r512;
	add.s32 	%r10, %r1, %r379;
	and.b32  	%r380, %r10, 768;
	setp.eq.s32 	%p160, %r380, 768;
	@%p160 bra 	$L__BB4_8;
	add.s32 	%r510, %r512, %r5;
	shr.u32 	%r381, %r10, 8;
	add.s32 	%r382, %r381, 1;
	and.b32  	%r383, %r382, 3;
	neg.s32 	%r509, %r383;
$L__BB4_7:
	.pragma "nounroll";
	mul.wide.u32 	%rd160, %r510, 8;
	add.s64 	%rd159, %rd1, %rd160;
	// begin inline asm
	ld.global.nc.u64 %rd158, [%rd159];
	// end inline asm
	mov.b64 	%fd269, %rd158;
	setp.lt.f64 	%p161, %fd355, %fd269;
	selp.f64 	%fd355, %fd269, %fd355, %p161;
	add.s32 	%r512, %r512, 256;
	add.s32 	%r510, %r510, 256;
	add.s32 	%r509, %r509, 1;
	setp.ne.s32 	%p162, %r509, 0;
	@%p162 bra 	$L__BB4_7;
$L__BB4_8:
	sub.s32 	%r384, %r10, %r5;
	setp.lt.u32 	%p163, %r384, 768;
	@%p163 bra 	$L__BB4_11;
	add.s32 	%r514, %r512, 512;
	add.s32 	%r513, %r512, %r5;
$L__BB4_10:
	mul.wide.u32 	%rd169, %r513, 8;
	add.s64 	%rd162, %rd1, %rd169;
	// begin inline asm
	ld.global.nc.u64 %rd161, [%rd162];
	// end inline asm
	mov.b64 	%fd270, %rd161;
	setp.lt.f64 	%p164, %fd355, %fd270;
	selp.f64 	%fd271, %fd270, %fd355, %p164;
	add.s32 	%r385, %r513, 256;
	mul.wide.u32 	%rd170, %r385, 8;
	add.s64 	%rd164, %rd1, %rd170;
	// begin inline asm
	ld.global.nc.u64 %rd163, [%rd164];
	// end inline asm
	mov.b64 	%fd272, %rd163;
	setp.lt.f64 	%p165, %fd271, %fd272;
	selp.f64 	%fd273, %fd272, %fd271, %p165;
	add.s32 	%r386, %r513, 512;
	mul.wide.u32 	%rd171, %r386, 8;
	add.s64 	%rd166, %rd1, %rd171;
	// begin inline asm
	ld.global.nc.u64 %rd165, [%rd166];
	// end inline asm
	mov.b64 	%fd274, %rd165;
	setp.lt.f64 	%p166, %fd273, %fd274;
	selp.f64 	%fd275, %fd274, %fd273, %p166;
	add.s32 	%r387, %r513, 768;
	mul.wide.u32 	%rd172, %r387, 8;
	add.s64 	%rd168, %rd1, %rd172;
	// begin inline asm
	ld.global.nc.u64 %rd167, [%rd168];
	// end inline asm
	mov.b64 	%fd276, %rd167;
	setp.lt.f64 	%p167, %fd275, %fd276;
	selp.f64 	%fd355, %fd276, %fd275, %p167;
	add.s32 	%r24, %r514, 1024;
	add.s32 	%r388, %r514, 512;
	add.s32 	%r513, %r513, 1024;
	setp.lt.s32 	%p168, %r388, %r6;
	mov.u32 	%r514, %r24;
	@%p168 bra 	$L__BB4_10;
$L__BB4_11:
	setp.lt.u32 	%p169, %r6, 256;
	@%p169 bra 	$L__BB4_16;
	// begin inline asm
	mov.u32 %r452, %laneid;
	// end inline asm
	mov.b64 	%rd183, %fd355;
	mov.b64 	{%r454, %r459}, %rd183;
	mov.b32 	%r460, 1;
	mov.b32 	%r501, 31;
	mov.b32 	%r502, -1;
	// begin inline asm
	shfl.sync.down.b32 %r453, %r454, %r460, %r501, %r502;
	// end inline asm
	// begin inline asm
	shfl.sync.down.b32 %r458, %r459, %r460, %r501, %r502;
	// end inline asm
	mov.b64 	%rd184, {%r453, %r458};
	mov.b64 	%fd324, %rd184;
	setp.gt.s32 	%p197, %r452, 30;
	setp.lt.f64 	%p198, %fd355, %fd324;
	selp.f64 	%fd325, %fd324, %fd355, %p198;
	selp.f64 	%fd326, %fd355, %fd325, %p197;
	mov.b64 	%rd185, %fd326;
	mov.b64 	{%r464, %r469}, %rd185;
	mov.b32 	%r470, 2;
	// begin inline asm
	shfl.sync.down.b32 %r463, %r464, %r470, %r501, %r502;
	// end inline asm
	// begin inline asm
	shfl.sync.down.b32 %r468, %r469, %r470, %r501, %r502;
	// end inline asm
	mov.b64 	%rd186, {%r463, %r468};
	mov.b64 	%fd327, %rd186;
	setp.gt.s32 	%p199, %r452, 29;
	setp.lt.f64 	%p200, %fd326, %fd327;
	selp.f64 	%fd328, %fd327, %fd326, %p200;
	selp.f64 	%fd329, %fd326, %fd328, %p199;
	mov.b64 	%rd187, %fd329;
	mov.b64 	{%r474, %r479}, %rd187;
	mov.b32 	%r480, 4;
	// begin inline asm
	shfl.sync.down.b32 %r473, %r474, %r480, %r501, %r502;
	// end inline asm
	// begin inline asm
	shfl.sync.down.b32 %r478, %r479, %r480, %r501, %r502;
	// end inline asm
	mov.b64 	%rd188, {%r473, %r478};
	mov.b64 	%fd330, %rd188;
	setp.gt.s32 	%p201, %r452, 27;
	setp.lt.f64 	%p202, %fd329, %fd330;
	selp.f64 	%fd331, %fd330, %fd329, %p202;
	selp.f64 	%fd332, %fd329, %fd331, %p201;
	mov.b64 	%rd189, %fd332;
	mov.b64 	{%r484, %r489}, %rd189;
	mov.b32 	%r490, 8;
	// begin inline asm
	shfl.sync.down.b32 %r483, %r484, %r490, %r501, %r502;
	// end inline asm
	// begin inline asm
	shfl.sync.down.b32 %r488, %r489, %r490, %r501, %r502;
	// end inline asm
	mov.b64 	%rd190, {%r483, %r488};
	mov.b64 	%fd333, %rd190;
	setp.gt.s32 	%p203, %r452, 23;
	setp.lt.f64 	%p204, %fd332, %fd333;
	selp.f64 	%fd334, %fd333, %fd332, %p204;
	selp.f64 	%fd335, %fd332, %fd334, %p203;
	mov.b64 	%rd191, %fd335;
	mov.b64 	{%r494, %r499}, %rd191;
	mov.b32 	%r500, 16;
	// begin inline asm
	shfl.sync.down.b32 %r493, %r494, %r500, %r501, %r502;
	// end inline asm
	// begin inline asm
	shfl.sync.down.b32 %r498, %r499, %r500, %r501, %r502;
	// end inline asm
	mov.b64 	%rd192, {%r493, %r498};
	mov.b64 	%fd336, %rd192;
	setp.gt.s32 	%p205, %r452, 15;
	setp.lt.f64 	%p206, %fd335, %fd336;
	selp.f64 	%fd10, %fd336, %fd335, %p206;
	selp.f64 	%fd374, %fd335, %fd10, %p205;
	setp.ne.s32 	%p207, %r452, 0;
	@%p207 bra 	$L__BB4_14;
	shr.u32 	%r503, %r7, 2;
	and.b32  	%r504, %r503, 248;
	mov.u32 	%r505, _ZZN3cub18CUB_300001_SM_10006detail6reduce18DeviceReduceKernelINS2_10policy_hubIdjN4cuda3__47maximumIvEEE10Policy1000EPdjS8_dNS5_3std3__410__identityEEEvT0_PT3_T1_NS0_13GridEvenShareISI_EET2_T4_E12temp_storage;
	add.s32 	%r506, %r505, %r504;
	st.shared.f64 	[%r506+8], %fd10;
$L__BB4_14:
	bar.sync 	0;
	setp.ne.s32 	%p208, %r7, 0;
	@%p208 bra 	$L__BB4_71;
	ld.shared.f64 	%fd337, [_ZZN3cub18CUB_300001_SM_10006detail6reduce18DeviceReduceKernelINS2_10policy_hubIdjN4cuda3__47maximumIvEEE10Policy1000EPdjS8_dNS5_3std3__410__identityEEEvT0_PT3_T1_NS0_13GridEvenShareISI_EET2_T4_E12temp_storage+16];
	setp.lt.f64 	%p209, %fd374, %fd337;
	selp.f64 	%fd338, %fd337, %fd374, %p209;
	ld.shared.f64 	%fd339, [_ZZN3cub18CUB_300001_SM_10006detail6reduce18DeviceReduceKernelINS2_10policy_hubIdjN4cuda3__47maximumIvEEE10Policy1000EPdjS8_dNS5_3std3__410__identityEEEvT0_PT3_T1_NS0_13GridEvenShareISI_EET2_T4_E12temp_storage+24];
	setp.lt.f64 	%p210, %fd338, %fd339;
	selp.f64 	%fd340, %fd339, %fd338, %p210;
	ld.shared.f64 	%fd341, [_ZZN3cub18CUB_300001_SM_10006detail6reduce18DeviceReduceKernelINS2_10policy_hubIdjN4cuda3__47maximumIvEEE10Policy1000EPdjS8_dNS5_3std3__410__identityEEEvT0_PT3_T1_NS0_13GridEvenShareISI_EET2_T4_E12temp_storage+32];
	setp.lt.f64 	%p211, %fd340, %fd341;
	selp.f64 	%fd342, %fd341, %fd340, %p211;
	ld.shared.f64 	%fd343, [_ZZN3cub18CUB_300001_SM_10006detail6reduce18DeviceReduceKernelINS2_10policy_hubIdjN4cuda3__47maximumIvEEE10Policy1000EPdjS8_dNS5_3std3__410__identityEEEvT0_PT3_T1_NS0_13GridEvenShareISI_EET2_T4_E12temp_storage+40];
	setp.lt.f64 	%p212, %fd342, %fd343;
	selp.f64 	%fd344, %fd343, %fd342, %p212;
	ld.shared.f64 	%fd345, [_ZZN3cub18CUB_300001_SM_10006detail6reduce18DeviceReduceKernelINS2_10policy_hubIdjN4cuda3__47maximumIvEEE10Policy1000EPdjS8_dNS5_3std3__410__identityEEEvT0_PT3_T1_NS0_13GridEvenShareISI_EET2_T4_E12temp_storage+48];
	setp.lt.f64 	%p213, %fd344, %fd345;
	selp.f64 	%fd346, %fd345, %fd344, %p213;
	ld.shared.f64 	%fd347, [_ZZN3cub18CUB_300001_SM_10006detail6reduce18DeviceReduceKernelINS2_10policy_hubIdjN4cuda3__47maximumIvEEE10Policy1000EPdjS8_dNS5_3std3__410__identityEEEvT0_PT3_T1_NS0_13GridEvenShareISI_EET2_T4_E12temp_storage+56];
	setp.lt.f64 	%p214, %fd346, %fd347;
	selp.f64 	%fd348, %fd347, %fd346, %p214;
	ld.shared.f64 	%fd349, [_ZZN3cub18CUB_300001_SM_10006detail6reduce18DeviceReduceKernelINS2_10policy_hubIdjN4cuda3__47maximumIvEEE10Policy1000EPdjS8_dNS5_3std3__410__identityEEEvT0_PT3_T1_NS0_13GridEvenShareISI_EET2_T4_E12temp_storage+64];
	setp.lt.f64 	%p215, %fd348, %fd349;
	selp.f64 	%fd374, %fd349, %fd348, %p215;
	bra.uni 	$L__BB4_71;
$L__BB4_16:
	// begin inline asm
	mov.u32 %r389, %laneid;
	// end inline asm
	and.b32  	%r440, %r7, 992;
	add.s32 	%r441, %r440, 32;
	setp.gt.u32 	%p170, %r441, %r6;
	not.b32 	%r442, %r440;
	add.s32 	%r443, %r6, %r442;
	selp.b32 	%r438, %r443, 31, %p170;
	mov.b64 	%rd173, %fd355;
	mov.b64 	{%r391, %r396}, %rd173;
	mov.b32 	%r397, 1;
	mov.b32 	%r439, -1;
	// begin inline asm
	shfl.sync.down.b32 %r390, %r391, %r397, %r438, %r439;
	// end inline asm
	// begin inline asm
	shfl.sync.down.b32 %r395, %r396, %r397, %r438, %r439;
	// end inline asm
	mov.b64 	%rd174, {%r390, %r395};
	mov.b64 	%fd277, %rd174;
	setp.lt.s32 	%p171, %r389, %r438;
	setp.lt.f64 	%p172, %fd355, %fd277;
	selp.f64 	%fd278, %fd277, %fd355, %p172;
	selp.f64 	%fd279, %fd278, %fd355, %p171;
	mov.b64 	%rd175, %fd279;
	mov.b64 	{%r401, %r406}, %rd175;
	mov.b32 	%r407, 2;
	// begin inline asm
	shfl.sync.down.b32 %r400, %r401, %r407, %r438, %r439;
	// end inline asm
	// begin inline asm
	shfl.sync.down.b32 %r405, %r406, %r407, %r438, %r439;
	// end inline asm
	mov.b64 	%rd176, {%r400, %r405};
	mov.b64 	%fd280, %rd176;
	add.s32 	%r444, %r389, 2;
	setp.gt.s32 	%p173, %r444, %r438;
	setp.lt.f64 	%p174, %fd279, %fd280;
	selp.f64 	%fd281, %fd280, %fd279, %p174;
	selp.f64 	%fd282, %fd279, %fd281, %p173;
	mov.b64 	%rd177, %fd282;
	mov.b64 	{%r411, %r416}, %rd177;
	mov.b32 	%r417, 4;
	// begin inline asm
	shfl.sync.down.b32 %r410, %r411, %r417, %r438, %r439;
	// end inline asm
	// begin inline asm
	shfl.sync.down.b32 %r415, %r416, %r417, %r438, %r439;
	// end inline asm
	mov.b64 	%rd178, {%r410, %r415};
	mov.b64 	%fd283, %rd178;
	add.s32 	%r445, %r389, 4;
	setp.gt.s32 	%p175, %r445, %r438;
	setp.lt.f64 	%p176, %fd282, %fd283;
	selp.f64 	%fd284, %fd283, %fd282, %p176;
	selp.f64 	%fd285, %fd282, %fd284, %p175;
	mov.b64 	%rd179, %fd285;
	mov.b64 	{%r421, %r426}, %rd179;
	mov.b32 	%r427, 8;
	// begin inline asm
	shfl.sync.down.b32 %r420, %r421, %r427, %r438, %r439;
	// end inline asm
	// begin inline asm
	shfl.sync.down.b32 %r425, %r426, %r427, %r438, %r439;
	// end inline asm
	mov.b64 	%rd180, {%r420, %r425};
	mov.b64 	%fd286, %rd180;
	add.s32 	%r446, %r389, 8;
	setp.gt.s32 	%p177, %r446, %r438;
	setp.lt.f64 	%p178, %fd285, %fd286;
	selp.f64 	%fd287, %fd286, %fd285, %p178;
	selp.f64 	%fd288, %fd285, %fd287, %p177;
	mov.b64 	%rd181, %fd288;
	mov.b64 	{%r431, %r436}, %rd181;
	mov.b32 	%r437, 16;
	// begin inline asm
	shfl.sync.down.b32 %r430, %r431, %r437, %r438, %r439;
	// end inline asm
	// begin inline asm
	shfl.sync.down.b32 %r435, %r436, %r437, %r438, %r439;
	// end inline asm
	mov.b64 	%rd182, {%r430, %r435};
	mov.b64 	%fd289, %rd182;
	add.s32 	%r447, %r389, 16;
	setp.gt.s32 	%p179, %r447, %r438;
	setp.lt.f64 	%p180, %fd288, %fd289;
	selp.f64 	%fd290, %fd289, %fd288, %p180;
	selp.f64 	%fd374, %fd288, %fd290, %p179;
	setp.ne.s32 	%p181, %r389, 0;
	@%p181 bra 	$L__BB4_18;
	shr.u32 	%r448, %r7, 2;
	and.b32  	%r449, %r448, 248;
	mov.u32 	%r450, _ZZN3cub18CUB_300001_SM_10006detail6reduce18DeviceReduceKernelINS2_10policy_hubIdjN4cuda3__47maximumIvEEE10Policy1000EPdjS8_dNS5_3std3__410__identityEEEvT0_PT3_T1_NS0_13GridEvenShareISI_EET2_T4_E12temp_storage;
	add.s32 	%r451, %r450, %r449;
	st.shared.f64 	[%r451+8], %fd374;
$L__BB4_18:
	bar.sync 	0;
	setp.ne.s32 	%p182, %r7, 0;
	@%p182 bra 	$L__BB4_71;
	setp.gt.u32 	%p183, %r6, 32;
	ld.shared.f64 	%fd291, [_ZZN3cub18CUB_300001_SM_10006detail6reduce18DeviceReduceKernelINS2_10policy_hubIdjN4cuda3__47maximumIvEEE10Policy1000EPdjS8_dNS5_3std3__410__identityEEEvT0_PT3_T1_NS0_13GridEvenShareISI_EET2_T4_E12temp_storage+16];
	setp.lt.f64 	%p184, %fd374, %fd291;
	selp.f64 	%fd293, %fd291, %fd374, %p184;
	selp.f64 	%fd294, %fd293, %fd374, %p183;
	setp.gt.u32 	%p185, %r6, 64;
	ld.shared.f64 	%fd296, [_ZZN3cub18CUB_300001_SM_10006detail6reduce18DeviceReduceKernelINS2_10policy_hubIdjN4cuda3__47maximumIvEEE10Policy1000EPdjS8_dNS5_3std3__410__identityEEEvT0_PT3_T1_NS0_13GridEvenShareISI_EET2_T4_E12temp_storage+24];
	setp.lt.f64 	%p186, %fd294, %fd296;
	selp.f64 	%fd298, %fd296, %fd294, %p186;
	selp.f64 	%fd299, %fd298, %fd294, %p185;
	setp.gt.u32 	%p187, %r6, 96;
	ld.shared.f64 	%fd301, [_ZZN3cub18CUB_300001_SM_10006detail6reduce18DeviceReduceKernelINS2_10policy_hubIdjN4cuda3__47maximumIvEEE10Policy1000EPdjS8_dNS5_3std3__410__identityEEEvT0_PT3_T1_NS0_13GridEvenShareISI_EET2_T4_E12temp_storage+32];
	setp.lt.f64 	%p188, %fd299, %fd301;
	selp.f64 	%fd303, %fd301, %fd299, %p188;
	selp.f64 	%fd304, %fd303, %fd299, %p187;
	setp.gt.u32 	%p189, %r6, 128;
	ld.shared.f64 	%fd306, [_ZZN3cub18CUB_300001_SM_10006detail6reduce18DeviceReduceKernelINS2_10policy_hubIdjN4cuda3__47maximumIvEEE10Policy1000EPdjS8_dNS5_3std3__410__identityEEEvT0_PT3_T1_NS0_13GridEvenShareISI_EET2_T4_E12temp_storage+40];
	setp.lt.f64 	%p190, %fd304, %fd306;
	selp.f64 	%fd308, %fd306, %fd304, %p190;
	selp.f64 	%fd309, %fd308, %fd304, %p189;
	setp.gt.u32 	%p191, %r6, 160;
	ld.shared.f64 	%fd311, [_ZZN3cub18CUB_300001_SM_10006detail6reduce18DeviceReduceKernelINS2_10policy_hubIdjN4cuda3__47maximumIvEEE10Policy1000EPdjS8_dNS5_3std3__410__identityEEEvT0_PT3_T1_NS0_13GridEvenShareISI_EET2_T4_E12temp_storage+48];
	setp.lt.f64 	%p192, %fd309, %fd311;
	selp.f64 	%fd313, %fd311, %fd309, %p192;
	selp.f64 	%fd314, %fd313, %fd309, %p191;
	setp.gt.u32 	%p193, %r6, 192;
	ld.shared.f64 	%fd316, [_ZZN3cub18CUB_300001_SM_10006detail6reduce18DeviceReduceKernelINS2_10policy_hubIdjN4cuda3__47maximumIvEEE10Policy1000EPdjS8_dNS5_3std3__410__identityEEEvT0_PT3_T1_NS0_13GridEvenShareISI_EET2_T4_E12temp_storage+56];
	setp.lt.f64 	%p194, %fd314, %fd316;
	selp.f64 	%fd318, %fd316, %fd314, %p194;
	selp.f64 	%fd319, %fd318, %fd314, %p193;
	setp.gt.u32 	%p195, %r6, 224;
	ld.shared.f64 	%fd321, [_ZZN3cub18CUB_300001_SM_10006detail6reduce18DeviceReduceKernelINS2_10policy_hubIdjN4cuda3__47maximumIvEEE10Policy1000EPdjS8_dNS5_3std3__410__identityEEEvT0_PT3_T1_NS0_13GridEvenShareISI_EET2_T4_E12temp_storage+64];
	setp.lt.f64 	%p196, %fd319, %fd321;
	selp.f64 	%fd323, %fd321, %fd319, %p196;
	selp.f64 	%fd374, %fd323, %fd319, %p195;
	bra.uni 	$L__BB4_71;
$L__BB4_20:
	mov.u32 	%r26, %tid.x;
	shl.b32 	%r305, %r26, 2;
	add.s32 	%r306, %r5, %r305;
	mul.wide.u32 	%rd113, %r306, 8;
	add.s64 	%rd103, %rd1, %rd113;
	// begin inline asm
	ld.global.nc.v2.u64 {%rd101, %rd102}, [%rd103];
	// end inline asm
	add.s64 	%rd106, %rd103, 16;
	// begin inline asm
	ld.global.nc.v2.u64 {%rd104, %rd105}, [%rd106];
	// end inline asm
	mov.b64 	%fd203, %rd101;
	mov.b64 	%fd204, %rd102;
	mov.b64 	%fd205, %rd104;
	mov.b64 	%fd206, %rd105;
	add.s64 	%rd109, %rd103, 8192;
	// begin inline asm
	ld.global.nc.v2.u64 {%rd107, %rd108}, [%rd109];
	// end inline asm
	add.s64 	%rd112, %rd103, 8208;
	// begin inline asm
	ld.global.nc.v2.u64 {%rd110, %rd111}, [%rd112];
	// end inline asm
	mov.b64 	%fd207, %rd107;
	mov.b64 	%fd208, %rd108;
	mov.b64 	%fd209, %rd110;
	mov.b64 	%fd210, %rd111;
	setp.lt.f64 	%p110, %fd203, %fd204;
	selp.f64 	%fd211, %fd204, %fd203, %p110;
	setp.lt.f64 	%p111, %fd211, %fd205;
	selp.f64 	%fd212, %fd205, %fd211, %p111;
	setp.lt.f64 	%p112, %fd212, %fd206;
	selp.f64 	%fd213, %fd206, %fd212, %p112;
	setp.lt.f64 	%p113, %fd213, %fd207;
	selp.f64 	%fd214, %fd207, %fd213, %p113;
	setp.lt.f64 	%p114, %fd214, %fd208;
	selp.f64 	%fd215, %fd208, %fd214, %p114;
	setp.lt.f64 	%p115, %fd215, %fd209;
	selp.f64 	%fd216, %fd209, %fd215, %p115;
	setp.lt.f64 	%p116, %fd216, %fd210;
	selp.f64 	%fd361, %fd210, %fd216, %p116;
	setp.lt.u32 	%p117, %r6, %r4;
	@%p117 bra 	$L__BB4_32;
	add.s32 	%r27, %r4, %r5;
	add.s32 	%r516, %r27, 256;
	add.s32 	%r515, %r27, %r26;
	mov.b32 	%r517, 0;
$L__BB4_22:
	add.s32 	%r5, %r5, %r4;
	add.s32 	%r308, %r1, -2048;
	setp.gt.u32 	%p118, %r5, %r308;
	@%p118 bra 	$L__BB4_24;
	cvt.u64.u32 	%rd126, %r5;
	cvt.u64.u32 	%rd127, %r305;
	add.s64 	%rd128, %rd126, %rd127;
	shl.b64 	%rd129, %rd128, 3;
	add.s64 	%rd116, %rd1, %rd129;
	// begin inline asm
	ld.global.nc.v2.u64 {%rd114, %rd115}, [%rd116];
	// end inline asm
	add.s64 	%rd119, %rd116, 16;
	// begin inline asm
	ld.global.nc.v2.u64 {%rd117, %rd118}, [%rd119];
	// end inline asm
	mov.b64 	%fd217, %rd114;
	mov.b64 	%fd218, %rd115;
	mov.b64 	%fd219, %rd117;
	mov.b64 	%fd220, %rd118;
	add.s64 	%rd122, %rd116, 8192;
	// begin inline asm
	ld.global.nc.v2.u64 {%rd120, %rd121}, [%rd122];
	// end inline asm
	add.s64 	%rd125, %rd116, 8208;
	// begin inline asm
	ld.global.nc.v2.u64 {%rd123, %rd124}, [%rd125];
	// end inline asm
	mov.b64 	%fd221, %rd120;
	mov.b64 	%fd222, %rd121;
	mov.b64 	%fd223, %rd123;
	mov.b64 	%fd224, %rd124;
	setp.lt.f64 	%p119, %fd361, %fd217;
	selp.f64 	%fd225, %fd217, %fd361, %p119;
	setp.lt.f64 	%p120, %fd225, %fd218;
	selp.f64 	%fd226, %fd218, %fd225, %p120;
	setp.lt.f64 	%p121, %fd226, %fd219;
	selp.f64 	%fd227, %fd219, %fd226, %p121;
	setp.lt.f64 	%p122, %fd227, %fd220;
	selp.f64 	%fd228, %fd220, %fd227, %p122;
	setp.lt.f64 	%p123, %fd228, %fd221;
	selp.f64 	%fd229, %fd221, %fd228, %p123;
	setp.lt.f64 	%p124, %fd229, %fd222;
	selp.f64 	%fd230, %fd222, %fd229, %p124;
	setp.lt.f64 	%p125, %fd230, %fd223;
	selp.f64 	%fd231, %fd223, %fd230, %p125;
	setp.lt.f64 	%p126, %fd231, %fd224;
	selp.f64 	%fd361, %fd224, %fd231, %p126;
	sub.s32 	%r310, %r1, %r5;
	setp.lt.u32 	%p127, %r310, %r4;
	add.s32 	%r517, %r517, 1;
	add.s32 	%r516, %r516, %r4;
	add.s32 	%r515, %r515, %r4;
	@%p127 bra 	$L__BB4_32;
	bra.uni 	$L__BB4_22;
$L__BB4_24:
	setp.le.u32 	%p128, %r1, %r5;
	@%p128 bra 	$L__BB4_32;
	sub.s32 	%r38, %r1, %r5;
	setp.ge.s32 	%p129, %r26, %r38;
	@%p129 bra 	$L__BB4_32;
	not.b32 	%r311, %r26;
	add.s32 	%r312, %r1, %r311;
	sub.s32 	%r313, %r312, %r27;
	mul.lo.s32 	%r314, %r2, %r517;
	shl.b32 	%r315, %r314, 11;
	sub.s32 	%r39, %r313, %r315;
	shr.u32 	%r316, %r312, 8;
	add.s32 	%r40, %r316, 1;
	and.b32  	%r317, %r312, 768;
	setp.eq.s32 	%p130, %r317, 768;
	mov.u32 	%r522, %r26;
	@%p130 bra 	$L__BB4_29;
	and.b32  	%r318, %r40, 3;
	neg.s32 	%r519, %r318;
	mov.u32 	%r522, %r26;
$L__BB4_28:
	.pragma "nounroll";
	mul.wide.u32 	%rd132, %r515, 8;
	add.s64 	%rd131, %rd1, %rd132;
	// begin inline asm
	ld.global.nc.u64 %rd130, [%rd131];
	// end inline asm
	mov.b64 	%fd233, %rd130;
	setp.lt.f64 	%p131, %fd361, %fd233;
	selp.f64 	%fd361, %fd233, %fd361, %p131;
	add.s32 	%r522, %r522, 256;
	add.s32 	%r515, %r515, 256;
	add.s32 	%r519, %r519, 1;
	setp.ne.s32 	%p132, %r519, 0;
	@%p132 bra 	$L__BB4_28;
$L__BB4_29:
	setp.lt.u32 	%p133, %r39, 768;
	@%p133 bra 	$L__BB4_32;
	add.s32 	%r524, %r522, 512;
	add.s32 	%r523, %r522, %r516;
$L__BB4_31:
	add.s32 	%r319, %r523, -256;
	mul.wide.u32 	%rd141, %r319, 8;
	add.s64 	%rd134, %rd1, %rd141;
	// begin inline asm
	ld.global.nc.u64 %rd133, [%rd134];
	// end inline asm
	mov.b64 	%fd234, %rd133;
	setp.lt.f64 	%p134, %fd361, %fd234;
	selp.f64 	%fd235, %fd234, %fd361, %p134;
	mul.wide.u32 	%rd142, %r523, 8;
	add.s64 	%rd136, %rd1, %rd142;
	// begin inline asm
	ld.global.nc.u64 %rd135, [%rd136];
	// end inline asm
	mov.b64 	%fd236, %rd135;
	setp.lt.f64 	%p135, %fd235, %fd236;
	selp.f64 	%fd237, %fd236, %fd235, %p135;
	add.s32 	%r320, %r523, 256;
	mul.wide.u32 	%rd143, %r320, 8;
	add.s64 	%rd138, %rd1, %rd143;
	// begin inline asm
	ld.global.nc.u64 %rd137, [%rd138];
	// end inline asm
	mov.b64 	%fd238, %rd137;
	setp.lt.f64 	%p136, %fd237, %fd238;
	selp.f64 	%fd239, %fd238, %fd237, %p136;
	add.s32 	%r321, %r523, 512;
	mul.wide.u32 	%rd144, %r321, 8;
	add.s64 	%rd140, %rd1, %rd144;
	// begin inline asm
	ld.global.nc.u64 %rd139, [%rd140];
	// end inline asm
	mov.b64 	%fd240, %rd139;
	setp.lt.f64 	%p137, %fd239, %fd240;
	selp.f64 	%fd361, %fd240, %fd239, %p137;
	add.s32 	%r53, %r524, 1024;
	add.s32 	%r322, %r524, 512;
	add.s32 	%r523, %r523, 1024;
	setp.lt.s32 	%p138, %r322, %r38;
	mov.u32 	%r524, %r53;
	@%p138 bra 	$L__BB4_31;
$L__BB4_32:
	// begin inline asm
	mov.u32 %r323, %laneid;
	// end inline asm
	mov.b64 	%rd145, %fd361;
	mov.b64 	{%r325, %r330}, %rd145;
	mov.b32 	%r331, 1;
	mov.b32 	%r372, 31;
	mov.b32 	%r373, -1;
	// begin inline asm
	shfl.sync.down.b32 %r324, %r325, %r331, %r372, %r373;
	// end inline asm
	// begin inline asm
	shfl.sync.down.b32 %r329, %r330, %r331, %r372, %r373;
	// end inline asm
	mov.b64 	%rd146, {%r324, %r329};
	mov.b64 	%fd241, %rd146;
	setp.gt.s32 	%p139, %r323, 30;
	setp.lt.f64 	%p140, %fd361, %fd241;
	selp.f64 	%fd242, %fd241, %fd361, %p140;
	selp.f64 	%fd243, %fd361, %fd242, %p139;
	mov.b64 	%rd147, %fd243;
	mov.b64 	{%r335, %r340}, %rd147;
	mov.b32 	%r341, 2;
	// begin inline asm
	shfl.sync.down.b32 %r334, %r335, %r341, %r372, %r373;
	// end inline asm
	// begin inline asm
	shfl.sync.down.b32 %r339, %r340, %r341, %r372, %r373;
	// end inline asm
	mov.b64 	%rd148, {%r334, %r339};
	mov.b64 	%fd244, %rd148;
	setp.gt.s32 	%p141, %r323, 29;
	setp.lt.f64 	%p142, %fd243, %fd244;
	selp.f64 	%fd245, %fd244, %fd243, %p142;
	selp.f64 	%fd246, %fd243, %fd245, %p141;
	mov.b64 	%rd149, %fd246;
	mov.b64 	{%r345, %r350}, %rd149;
	mov.b32 	%r351, 4;
	// begin inline asm
	shfl.sync.down.b32 %r344, %r345, %r351, %r372, %r373;
	// end inline asm
	// begin inline asm
	shfl.sync.down.b32 %r349, %r350, %r351, %r372, %r373;
	// end inline asm
	mov.b64 	%rd150, {%r344, %r349};
	mov.b64 	%fd247, %rd150;
	setp.gt.s32 	%p143, %r323, 27;
	setp.lt.f64 	%p144, %fd246, %fd247;
	selp.f64 	%fd248, %fd247, %fd246, %p144;
	selp.f64 	%fd249, %fd246, %fd248, %p143;
	mov.b64 	%rd151, %fd249;
	mov.b64 	{%r355, %r360}, %rd151;
	mov.b32 	%r361, 8;
	// begin inline asm
	shfl.sync.down.b32 %r354, %r355, %r361, %r372, %r373;
	// end inline asm
	// begin inline asm
	shfl.sync.down.b32 %r359, %r360, %r361, %r372, %r373;
	// end inline asm
	mov.b64 	%rd152, {%r354, %r359};
	mov.b64 	%fd250, %rd152;
	setp.gt.s32 	%p145, %r323, 23;
	setp.lt.f64 	%p146, %fd249, %fd250;
	selp.f64 	%fd251, %fd250, %fd249, %p146;
	selp.f64 	%fd252, %fd249, %fd251, %p145;
	mov.b64 	%rd153, %fd252;
	mov.b64 	{%r365, %r370}, %rd153;
	mov.b32 	%r371, 16;
	// begin inline asm
	shfl.sync.down.b32 %r364, %r365, %r371, %r372, %r373;
	// end inline asm
	// begin inline asm
	shfl.sync.down.b32 %r369, %r370, %r371, %r372, %r373;
	// end inline asm
	mov.b64 	%rd154, {%r364, %r369};
	mov.b64 	%fd253, %rd154;
	setp.gt.s32 	%p147, %r323, 15;
	setp.lt.f64 	%p148, %fd252, %fd253;
	selp.f64 	%fd25, %fd253, %fd252, %p148;
	selp.f64 	%fd374, %fd252, %fd25, %p147;
	setp.ne.s32 	%p149, %r323, 0;
	@%p149 bra 	$L__BB4_34;
	shr.u32 	%r374, %r26, 2;
	and.b32  	%r375, %r374, 248;
	mov.u32 	%r376, _ZZN3cub18CUB_300001_SM_10006detail6reduce18DeviceReduceKernelINS2_10policy_hubIdjN4cuda3__47maximumIvEEE10Policy1000EPdjS8_dNS5_3std3__410__identityEEEvT0_PT3_T1_NS0_13GridEvenShareISI_EET2_T4_E12temp_storage;
	add.s32 	%r377, %r376, %r375;
	st.shared.f64 	[%r377+8], %fd25;
$L__BB4_34:
	bar.sync 	0;
	setp.ne.s32 	%p150, %r26, 0;
	@%p150 bra 	$L__BB4_71;
	ld.shared.f64 	%fd254, [_ZZN3cub18CUB_300001_SM_10006detail6reduce18DeviceReduceKernelINS2_10policy_hubIdjN4cuda3__47maximumIvEEE10Policy1000EPdjS8_dNS5_3std3__410__identityEEEvT0_PT3_T1_NS0_13GridEvenShareISI_EET2_T4_E12temp_storage+16];
	setp.lt.f64 	%p151, %fd374, %fd254;
	selp.f64 	%fd255, %fd254, %fd374, %p151;
	ld.shared.f64 	%fd256, [_ZZN3cub18CUB_300001_SM_10006detail6reduce18DeviceReduceKernelINS2_10policy_hubIdjN4cuda3__47maximumIvEEE10Policy1000EPdjS8_dNS5_3std3__410__identityEEEvT0_PT3_T1_NS0_13GridEvenShareISI_EET2_T4_E12temp_storage+24];
	setp.lt.f64 	%p152, %fd255, %fd256;
	selp.f64 	%fd257, %fd256, %fd255, %p152;
	ld.shared.f64 	%fd258, [_ZZN3cub18CUB_300001_SM_10006detail6reduce18DeviceReduceKernelINS2_10policy_hubIdjN4cuda3__47maximumIvEEE10Policy1000EPdjS8_dNS5_3std3__410__identityEEEvT0_PT3_T1_NS0_13GridEvenShareISI_EET2_T4_E12temp_storage+32];
	setp.lt.f64 	%p153, %fd257, %fd258;
	selp.f64 	%fd259, %fd258, %fd257, %p153;
	ld.shared.f64 	%fd260, [_ZZN3cub18CUB_300001_SM_10006detail6reduce18DeviceReduceKernelINS2_10policy_hubIdjN4cuda3__47maximumIvEEE10Policy1000EPdjS8_dNS5_3std3__410__identityEEEvT0_PT3_T1_NS0_13GridEvenShareISI_EET2_T4_E12temp_storage+40];
	setp.lt.f64 	%p154, %fd259, %fd260;
	selp.f64 	%fd261, %fd260, %fd259, %p154;
	ld.shared.f64 	%fd262, [_ZZN3cub18CUB_300001_SM_10006detail6reduce18DeviceReduceKernelINS2_10policy_hubIdjN4cuda3__47maximumIvEEE10Policy1000EPdjS8_dNS5_3std3__410__identityEEEvT0_PT3_T1_NS0_13GridEvenShareISI_EET2_T4_E12temp_storage+48];
	setp.lt.f64 	%p155, %fd261, %fd262;
	selp.f64 	%fd263, %fd262, %fd261, %p155;
	ld.shared.f64 	%fd264, [_ZZN3cub18CUB_300001_SM_10006detail6reduce18DeviceReduceKernelINS2_10policy_hubIdjN4cuda3__47maximumIvEEE10Policy1000EPdjS8_dNS5_3std3__410__identityEEEvT0_PT3_T1_NS0_13GridEvenShareISI_EET2_T4_E12temp_storage+56];
	setp.lt.f64 	%p156, %fd263, %fd264;
	selp.f64 	%fd265, %fd264, %fd263, %p156;
	ld.shared.f64 	%fd266, [_ZZN3cub18CUB_300001_SM_10006detail6reduce18DeviceReduceKernelINS2_10policy_hubIdjN4cuda3__47maximumIvEEE10Policy1000EPdjS8_dNS5_3std3__410__identityEEEvT0_PT3_T1_NS0_13GridEvenShareISI_EET2_T4_E12temp_storage+64];
	setp.lt.f64 	%p157, %fd265, %fd266;
	selp.f64 	%fd374, %fd266, %fd265, %p157;
	bra.uni 	$L__BB4_71;
$L__BB4_36:
	sub.s32 	%r55, %r1, %r5;
	setp.gt.u32 	%p2, %r55, 2047;
	@%p2 bra 	$L__BB4_55;
	mov.u32 	%r56, %tid.x;
	setp.ge.u32 	%p51, %r56, %r55;
	mov.f64 	%fd367, 0d0000000000000000;
	mov.u32 	%r529, %r56;
	@%p51 bra 	$L__BB4_39;
	add.s32 	%r176, %r5, %r56;
	mul.wide.u32 	%rd65, %r176, 8;
	add.s64 	%rd64, %rd1, %rd65;
	// begin inline asm
	ld.global.nc.u64 %rd63, [%rd64];
	// end inline asm
	mov.b64 	%fd367, %rd63;
	add.s32 	%r529, %r56, 256;
$L__BB4_39:
	setp.ge.u32 	%p52, %r529, %r55;
	@%p52 bra 	$L__BB4_46;
	not.b32 	%r177, %r529;
	add.s32 	%r59, %r1, %r177;
	and.b32  	%r178, %r59, 768;
	setp.eq.s32 	%p53, %r178, 768;
	@%p53 bra 	$L__BB4_43;
	add.s32 	%r527, %r529, %r5;
	shr.u32 	%r179, %r59, 8;
	add.s32 	%r180, %r179, 1;
	and.b32  	%r181, %r180, 3;
	neg.s32 	%r526, %r181;
$L__BB4_42:
	.pragma "nounroll";
	mul.wide.u32 	%rd68, %r527, 8;
	add.s64 	%rd67, %rd1, %rd68;
	// begin inline asm
	ld.global.nc.u64 %rd66, [%rd67];
	// end inline asm
	mov.b64 	%fd122, %rd66;
	setp.lt.f64 	%p54, %fd367, %fd122;
	selp.f64 	%fd367, %fd122, %fd367, %p54;
	add.s32 	%r529, %r529, 256;
	add.s32 	%r527, %r527, 256;
	add.s32 	%r526, %r526, 1;
	setp.ne.s32 	%p55, %r526, 0;
	@%p55 bra 	$L__BB4_42;
$L__BB4_43:
	sub.s32 	%r182, %r59, %r5;
	setp.lt.u32 	%p56, %r182, 768;
	@%p56 bra 	$L__BB4_46;
	add.s32 	%r531, %r529, 512;
	add.s32 	%r530, %r529, %r5;
$L__BB4_45:
	mul.wide.u32 	%rd77, %r530, 8;
	add.s64 	%rd70, %rd1, %rd77;
	// begin inline asm
	ld.global.nc.u64 %rd69, [%rd70];
	// end inline asm
	mov.b64 	%fd123, %rd69;
	setp.lt.f64 	%p57, %fd367, %fd123;
	selp.f64 	%fd124, %fd123, %fd367, %p57;
	add.s32 	%r183, %r530, 256;
	mul.wide.u32 	%rd78, %r183, 8;
	add.s64 	%rd72, %rd1, %rd78;
	// begin inline asm
	ld.global.nc.u64 %rd71, [%rd72];
	// end inline asm
	mov.b64 	%fd125, %rd71;
	setp.lt.f64 	%p58, %fd124, %fd125;
	selp.f64 	%fd126, %fd125, %fd124, %p58;
	add.s32 	%r184, %r530, 512;
	mul.wide.u32 	%rd79, %r184, 8;
	add.s64 	%rd74, %rd1, %rd79;
	// begin inline asm
	ld.global.nc.u64 %rd73, [%rd74];
	// end inline asm
	mov.b64 	%fd127, %rd73;
	setp.lt.f64 	%p59, %fd126, %fd127;
	selp.f64 	%fd128, %fd127, %fd126, %p59;
	add.s32 	%r185, %r530, 768;
	mul.wide.u32 	%rd80, %r185, 8;
	add.s64 	%rd76, %rd1, %rd80;
	// begin inline asm
	ld.global.nc.u64 %rd75, [%rd76];
	// end inline asm
	mov.b64 	%fd129, %rd75;
	setp.lt.f64 	%p60, %fd128, %fd129;
	selp.f64 	%fd367, %fd129, %fd128, %p60;
	add.s32 	%r73, %r531, 1024;
	add.s32 	%r186, %r531, 512;
	add.s32 	%r530, %r530, 1024;
	setp.lt.s32 	%p61, %r186, %r55;
	mov.u32 	%r531, %r73;
	@%p61 bra 	$L__BB4_45;
$L__BB4_46:
	setp.lt.u32 	%p62, %r55, 256;
	@%p62 bra 	$L__BB4_51;
	// begin inline asm
	mov.u32 %r250, %laneid;
	// end inline asm
	mov.b64 	%rd91, %fd367;
	mov.b64 	{%r252, %r257}, %rd91;
	mov.b32 	%r258, 1;
	mov.b32 	%r299, 31;
	mov.b32 	%r300, -1;
	// begin inline asm
	shfl.sync.down.b32 %r251, %r252, %r258, %r299, %r300;
	// end inline asm
	// begin inline asm
	shfl.sync.down.b32 %r256, %r257, %r258, %r299, %r300;
	// end inline asm
	mov.b64 	%rd92, {%r251, %r256};
	mov.b64 	%fd177, %rd92;
	setp.gt.s32 	%p90, %r250, 30;
	setp.lt.f64 	%p91, %fd367, %fd177;
	selp.f64 	%fd178, %fd177, %fd367, %p91;
	selp.f64 	%fd179, %fd367, %fd178, %p90;
	mov.b64 	%rd93, %fd179;
	mov.b64 	{%r262, %r267}, %rd93;
	mov.b32 	%r268, 2;
	// begin inline asm
	shfl.sync.down.b32 %r261, %r262, %r268, %r299, %r300;
	// end inline asm
	// begin inline asm
	shfl.sync.down.b32 %r266, %r267, %r268, %r299, %r300;
	// end inline asm
	mov.b64 	%rd94, {%r261, %r266};
	mov.b64 	%fd180, %rd94;
	setp.gt.s32 	%p92, %r250, 29;
	setp.lt.f64 	%p93, %fd179, %fd180;
	selp.f64 	%fd181, %fd180, %fd179, %p93;
	selp.f64 	%fd182, %fd179, %fd181, %p92;
	mov.b64 	%rd95, %fd182;
	mov.b64 	{%r272, %r277}, %rd95;
	mov.b32 	%r278, 4;
	// begin inline asm
	shfl.sync.down.b32 %r271, %r272, %r278, %r299, %r300;
	// end inline asm
	// begin inline asm
	shfl.sync.down.b32 %r276, %r277, %r278, %r299, %r300;
	// end inline asm
	mov.b64 	%rd96, {%r271, %r276};
	mov.b64 	%fd183, %rd96;
	setp.gt.s32 	%p94, %r250, 27;
	setp.lt.f64 	%p95, %fd182, %fd183;
	selp.f64 	%fd184, %fd183, %fd182, %p95;
	selp.f64 	%fd185, %fd182, %fd184, %p94;
	mov.b64 	%rd97, %fd185;
	mov.b64 	{%r282, %r287}, %rd97;
	mov.b32 	%r288, 8;
	// begin inline asm
	shfl.sync.down.b32 %r281, %r282, %r288, %r299, %r300;
	// end inline asm
	// begin inline asm
	shfl.sync.down.b32 %r286, %r287, %r288, %r299, %r300;
	// end inline asm
	mov.b64 	%rd98, {%r281, %r286};
	mov.b64 	%fd186, %rd98;
	setp.gt.s32 	%p96, %r250, 23;
	setp.lt.f64 	%p97, %fd185, %fd186;
	selp.f64 	%fd187, %fd186, %fd185, %p97;
	selp.f64 	%fd188, %fd185, %fd187, %p96;
	mov.b64 	%rd99, %fd188;
	mov.b64 	{%r292, %r297}, %rd99;
	mov.b32 	%r298, 16;
	// begin inline asm
	shfl.sync.down.b32 %r291, %r292, %r298, %r299, %r300;
	// end inline asm
	// begin inline asm
	shfl.sync.down.b32 %r296, %r297, %r298, %r299, %r300;
	// end inline asm
	mov.b64 	%rd100, {%r291, %r296};
	mov.b64 	%fd189, %rd100;
	setp.gt.s32 	%p98, %r250, 15;
	setp.lt.f64 	%p99, %fd188, %fd189;
	selp.f64 	%fd37, %fd189, %fd188, %p99;
	selp.f64 	%fd374, %fd188, %fd37, %p98;
	setp.ne.s32 	%p100, %r250, 0;
	@%p100 bra 	$L__BB4_49;
	shr.u32 	%r301, %r56, 2;
	and.b32  	%r302, %r301, 248;
	mov.u32 	%r303, _ZZN3cub18CUB_300001_SM_10006detail6reduce18DeviceReduceKernelINS2_10policy_hubIdjN4cuda3__47maximumIvEEE10Policy1000EPdjS8_dNS5_3std3__410__identityEEEvT0_PT3_T1_NS0_13GridEvenShareISI_EET2_T4_E12temp_storage;
	add.s32 	%r304, %r303, %r302;
	st.shared.f64 	[%r304+8], %fd37;
$L__BB4_49:
	bar.sync 	0;
	setp.ne.s32 	%p101, %r56, 0;
	@%p101 bra 	$L__BB4_71;
	ld.shared.f64 	%fd190, [_ZZN3cub18CUB_300001_SM_10006detail6reduce18DeviceReduceKernelINS2_10policy_hubIdjN4cuda3__47maximumIvEEE10Policy1000EPdjS8_dNS5_3std3__410__identityEEEvT0_PT3_T1_NS0_13GridEvenShareISI_EET2_T4_E12temp_storage+16];
	setp.lt.f64 	%p102, %fd374, %fd190;
	selp.f64 	%fd191, %fd190, %fd374, %p102;
	ld.shared.f64 	%fd192, [_ZZN3cub18CUB_300001_SM_10006detail6reduce18DeviceReduceKernelINS2_10policy_hubIdjN4cuda3__47maximumIvEEE10Policy1000EPdjS8_dNS5_3std3__410__identityEEEvT0_PT3_T1_NS0_13GridEvenShareISI_EET2_T4_E12temp_storage+24];
	setp.lt.f64 	%p103, %fd191, %fd192;
	selp.f64 	%fd193, %fd192, %fd191, %p103;
	ld.shared.f64 	%fd194, [_ZZN3cub18CUB_300001_SM_10006detail6reduce18DeviceReduceKernelINS2_10policy_hubIdjN4cuda3__47maximumIvEEE10Policy1000EPdjS8_dNS5_3std3__410__identityEEEvT0_PT3_T1_NS0_13GridEvenShareISI_EET2_T4_E12temp_storage+32];
	setp.lt.f64 	%p104, %fd193, %fd194;
	selp.f64 	%fd195, %fd194, %fd193, %p104;
	ld.shared.f64 	%fd196, [_ZZN3cub18CUB_300001_SM_10006detail6reduce18DeviceReduceKernelINS2_10policy_hubIdjN4cuda3__47maximumIvEEE10Policy1000EPdjS8_dNS5_3std3__410__identityEEEvT0_PT3_T1_NS0_13GridEvenShareISI_EET2_T4_E12temp_storage+40];
	setp.lt.f64 	%p105, %fd195, %fd196;
	selp.f64 	%fd197, %fd196, %fd195, %p105;
	ld.shared.f64 	%fd198, [_ZZN3cub18CUB_300001_SM_10006detail6reduce18DeviceReduceKernelINS2_10policy_hubIdjN4cuda3__47maximumIvEEE10Policy1000EPdjS8_dNS5_3std3__410__identityEEEvT0_PT3_T1_NS0_13GridEvenShareISI_EET2_T4_E12temp_storage+48];
	setp.lt.f64 	%p106, %fd197, %fd198;
	selp.f64 	%fd199, %fd198, %fd197, %p106;
	ld.shared.f64 	%fd200, [_ZZN3cub18CUB_300001_SM_10006detail6reduce18DeviceReduceKernelINS2_10policy_hubIdjN4cuda3__47maximumIvEEE10Policy1000EPdjS8_dNS5_3std3__410__identityEEEvT0_PT3_T1_NS0_13GridEvenShareISI_EET2_T4_E12temp_storage+56];
	setp.lt.f64 	%p107, %fd199, %fd200;
	selp.f64 	%fd201, %fd200, %fd199, %p107;
	ld.shared.f64 	%fd202, [_ZZN3cub18CUB_300001_SM_10006detail6reduce18DeviceReduceKernelINS2_10policy_hubIdjN4cuda3__47maximumIvEEE10Policy1000EPdjS8_dNS5_3std3__410__identityEEEvT0_PT3_T1_NS0_13GridEvenShareISI_EET2_T4_E12temp_storage+64];
	setp.lt.f64 	%p108, %fd201, %fd202;
	selp.f64 	%fd374, %fd202, %fd201, %p108;
	bra.uni 	$L__BB4_71;
$L__BB4_51:
	// begin inline asm
	mov.u32 %r187, %laneid;
	// end inline asm
	and.b32  	%r238, %r56, 992;
	add.s32 	%r239, %r238, 32;
	setp.gt.u32 	%p63, %r239, %r55;
	not.b32 	%r240, %r238;
	add.s32 	%r241, %r55, %r240;
	selp.b32 	%r236, %r241, 31, %p63;
	mov.b64 	%rd81, %fd367;
	mov.b64 	{%r189, %r194}, %rd81;
	mov.b32 	%r195, 1;
	mov.b32 	%r237, -1;
	// begin inline asm
	shfl.sync.down.b32 %r188, %r189, %r195, %r236, %r237;
	// end inline asm
	// begin inline asm
	shfl.sync.down.b32 %r193, %r194, %r195, %r236, %r237;
	// end inline asm
	mov.b64 	%rd82, {%r188, %r193};
	mov.b64 	%fd130, %rd82;
	setp.lt.s32 	%p64, %r187, %r236;
	setp.lt.f64 	%p65, %fd367, %fd130;
	selp.f64 	%fd131, %fd130, %fd367, %p65;
	selp.f64 	%fd132, %fd131, %fd367, %p64;
	mov.b64 	%rd83, %fd132;
	mov.b64 	{%r199, %r204}, %rd83;
	mov.b32 	%r205, 2;
	// begin inline asm
	shfl.sync.down.b32 %r198, %r199, %r205, %r236, %r237;
	// end inline asm
	// begin inline asm
	shfl.sync.down.b32 %r203, %r204, %r205, %r236, %r237;
	// end inline asm
	mov.b64 	%rd84, {%r198, %r203};
	mov.b64 	%fd133, %rd84;
	add.s32 	%r242, %r187, 2;
	setp.gt.s32 	%p66, %r242, %r236;
	setp.lt.f64 	%p67, %fd132, %fd133;
	selp.f64 	%fd134, %fd133, %fd132, %p67;
	selp.f64 	%fd135, %fd132, %fd134, %p66;
	mov.b64 	%rd85, %fd135;
	mov.b64 	{%r209, %r214}, %rd85;
	mov.b32 	%r215, 4;
	// begin inline asm
	shfl.sync.down.b32 %r208, %r209, %r215, %r236, %r237;
	// end inline asm
	// begin inline asm
	shfl.sync.down.b32 %r213, %r214, %r215, %r236, %r237;
	// end inline asm
	mov.b64 	%rd86, {%r208, %r213};
	mov.b64 	%fd136, %rd86;
	add.s32 	%r243, %r187, 4;
	setp.gt.s32 	%p68, %r243, %r236;
	setp.lt.f64 	%p69, %fd135, %fd136;
	selp.f64 	%fd137, %fd136, %fd135, %p69;
	selp.f64 	%fd138, %fd135, %fd137, %p68;
	mov.b64 	%rd87, %fd138;
	mov.b64 	{%r219, %r224}, %rd87;
	mov.b32 	%r225, 8;
	// begin inline asm
	shfl.sync.down.b32 %r218, %r219, %r225, %r236, %r237;
	// end inline asm
	// begin inline asm
	shfl.sync.down.b32 %r223, %r224, %r225, %r236, %r237;
	// end inline asm
	mov.b64 	%rd88, {%r218, %r223};
	mov.b64 	%fd139, %rd88;
	add.s32 	%r244, %r187, 8;
	setp.gt.s32 	%p70, %r244, %r236;
	setp.lt.f64 	%p71, %fd138, %fd139;
	selp.f64 	%fd140, %fd139, %fd138, %p71;
	selp.f64 	%fd141, %fd138, %fd140, %p70;
	mov.b64 	%rd89, %fd141;
	mov.b64 	{%r229, %r234}, %rd89;
	mov.b32 	%r235, 16;
	// begin inline asm
	shfl.sync.down.b32 %r228, %r229, %r235, %r236, %r237;
	// end inline asm
	// begin inline asm
	shfl.sync.down.b32 %r233, %r234, %r235, %r236, %r237;
	// end inline asm
	mov.b64 	%rd90, {%r228, %r233};
	mov.b64 	%fd142, %rd90;
	add.s32 	%r245, %r187, 16;
	setp.gt.s32 	%p72, %r245, %r236;
	setp.lt.f64 	%p73, %fd141, %fd142;
	selp.f64 	%fd143, %fd142, %fd141, %p73;
	selp.f64 	%fd374, %fd141, %fd143, %p72;
	setp.ne.s32 	%p74, %r187, 0;
	@%p74 bra 	$L__BB4_53;
	shr.u32 	%r246, %r56, 2;
	and.b32  	%r247, %r246, 248;
	mov.u32 	%r248, _ZZN3cub18CUB_300001_SM_10006detail6reduce18DeviceReduceKernelINS2_10policy_hubIdjN4cuda3__47maximumIvEEE10Policy1000EPdjS8_dNS5_3std3__410__identityEEEvT0_PT3_T1_NS0_13GridEvenShareISI_EET2_T4_E12temp_storage;
	add.s32 	%r249, %r248, %r247;
	st.shared.f64 	[%r249+8], %fd374;
$L__BB4_53:
	bar.sync 	0;
	setp.ne.s32 	%p75, %r56, 0;
	@%p75 bra 	$L__BB4_71;
	setp.gt.u32 	%p76, %r55, 32;
	ld.shared.f64 	%fd144, [_ZZN3cub18CUB_300001_SM_10006detail6reduce18DeviceReduceKernelINS2_10policy_hubIdjN4cuda3__47maximumIvEEE10Policy1000EPdjS8_dNS5_3std3__410__identityEEEvT0_PT3_T1_NS0_13GridEvenShareISI_EET2_T4_E12temp_storage+16];
	setp.lt.f64 	%p77, %fd374, %fd144;
	selp.f64 	%fd146, %fd144, %fd374, %p77;
	selp.f64 	%fd147, %fd146, %fd374, %p76;
	setp.gt.u32 	%p78, %r55, 64;
	ld.shared.f64 	%fd149, [_ZZN3cub18CUB_300001_SM_10006detail6reduce18DeviceReduceKernelINS2_10policy_hubIdjN4cuda3__47maximumIvEEE10Policy1000EPdjS8_dNS5_3std3__410__identityEEEvT0_PT3_T1_NS0_13GridEvenShareISI_EET2_T4_E12temp_storage+24];
	setp.lt.f64 	%p79, %fd147, %fd149;
	selp.f64 	%fd151, %fd149, %fd147, %p79;
	selp.f64 	%fd152, %fd151, %fd147, %p78;
	setp.gt.u32 	%p80, %r55, 96;
	ld.shared.f64 	%fd154, [_ZZN3cub18CUB_300001_SM_10006detail6reduce18DeviceReduceKernelINS2_10policy_hubIdjN4cuda3__47maximumIvEEE10Policy1000EPdjS8_dNS5_3std3__410__identityEEEvT0_PT3_T1_NS0_13GridEvenShareISI_EET2_T4_E12temp_storage+32];
	setp.lt.f64 	%p81, %fd152, %fd154;
	selp.f64 	%fd156, %fd154, %fd152, %p81;
	selp.f64 	%fd157, %fd156, %fd152, %p80;
	setp.gt.u32 	%p82, %r55, 128;
	ld.shared.f64 	%fd159, [_ZZN3cub18CUB_300001_SM_10006detail6reduce18DeviceReduceKernelINS2_10policy_hubIdjN4cuda3__47maximumIvEEE10Policy1000EPdjS8_dNS5_3std3__410__identityEEEvT0_PT3_T1_NS0_13GridEvenShareISI_EET2_T4_E12temp_storage+40];
	setp.lt.f64 	%p83, %fd157, %fd159;
	selp.f64 	%fd161, %fd159, %fd157, %p83;
	selp.f64 	%fd162, %fd161, %fd157, %p82;
	setp.gt.u32 	%p84, %r55, 160;
	ld.shared.f64 	%fd164, [_ZZN3cub18CUB_300001_SM_10006detail6reduce18DeviceReduceKernelINS2_10policy_hubIdjN4cuda3__47maximumIvEEE10Policy1000EPdjS8_dNS5_3std3__410__identityEEEvT0_PT3_T1_NS0_13GridEvenShareISI_EET2_T4_E12temp_storage+48];
	setp.lt.f64 	%p85, %fd162, %fd164;
	selp.f64 	%fd166, %fd164, %fd162, %p85;
	selp.f64 	%fd167, %fd166, %fd162, %p84;
	setp.gt.u32 	%p86, %r55, 192;
	ld.shared.f64 	%fd169, [_ZZN3cub18CUB_300001_SM_10006detail6reduce18DeviceReduceKernelINS2_10policy_hubIdjN4cuda3__47maximumIvEEE10Policy1000EPdjS8_dNS5_3std3__410__identityEEEvT0_PT3_T1_NS0_13GridEvenShareISI_EET2_T4_E12temp_storage+56];
	setp.lt.f64 	%p87, %fd167, %fd169;
	selp.f64 	%fd171, %fd169, %fd167, %p87;
	selp.f64 	%fd172, %fd171, %fd167, %p86;
	setp.gt.u32 	%p88, %r55, 224;
	ld.shared.f64 	%fd174, [_ZZN3cub18CUB_300001_SM_10006detail6reduce18DeviceReduceKernelINS2_10policy_hubIdjN4cuda3__47maximumIvEEE10Policy1000EPdjS8_dNS5_3std3__410__identityEEEvT0_PT3_T1_NS0_13GridEvenShareISI_EET2_T4_E12temp_storage+64];
	setp.lt.f64 	%p89, %fd172, %fd174;
	selp.f64 	%fd176, %fd174, %fd172, %p89;
	selp.f64 	%fd374, %fd176, %fd172, %p88;
	bra.uni 	$L__BB4_71;
$L__BB4_55:
	mov.u32 	%r75, %tid.x;
	add.s32 	%r104, %r75, %r5;
	mul.wide.u32 	%rd20, %r104, 8;
	add.s64 	%rd5, %rd1, %rd20;
	// begin inline asm
	ld.global.nc.u64 %rd4, [%rd5];
	// end inline asm
	mov.b64 	%fd56, %rd4;
	add.s64 	%rd7, %rd5, 2048;
	// begin inline asm
	ld.global.nc.u64 %rd6, [%rd7];
	// end inline asm
	mov.b64 	%fd57, %rd6;
	add.s64 	%rd9, %rd5, 4096;
	// begin inline asm
	ld.global.nc.u64 %rd8, [%rd9];
	// end inline asm
	mov.b64 	%fd58, %rd8;
	add.s64 	%rd11, %rd5, 6144;
	// begin inline asm
	ld.global.nc.u64 %rd10, [%rd11];
	// end inline asm
	mov.b64 	%fd59, %rd10;
	add.s64 	%rd13, %rd5, 8192;
	// begin inline asm
	ld.global.nc.u64 %rd12, [%rd13];
	// end inline asm
	mov.b64 	%fd60, %rd12;
	add.s64 	%rd15, %rd5, 10240;
	// begin inline asm
	ld.global.nc.u64 %rd14, [%rd15];
	// end inline asm
	mov.b64 	%fd61, %rd14;
	add.s64 	%rd17, %rd5, 12288;
	// begin inline asm
	ld.global.nc.u64 %rd16, [%rd17];
	// end inline asm
	mov.b64 	%fd62, %rd16;
	add.s64 	%rd19, %rd5, 14336;
	// begin inline asm
	ld.global.nc.u64 %rd18, [%rd19];
	// end inline asm
	mov.b64 	%fd63, %rd18;
	setp.lt.f64 	%p3, %fd56, %fd57;
	selp.f64 	%fd64, %fd57, %fd56, %p3;
	setp.lt.f64 	%p4, %fd64, %fd58;
	selp.f64 	%fd65, %fd58, %fd64, %p4;
	setp.lt.f64 	%p5, %fd65, %fd59;
	selp.f64 	%fd66, %fd59, %fd65, %p5;
	setp.lt.f64 	%p6, %fd66, %fd60;
	selp.f64 	%fd67, %fd60, %fd66, %p6;
	setp.lt.f64 	%p7, %fd67, %fd61;
	selp.f64 	%fd68, %fd61, %fd67, %p7;
	setp.lt.f64 	%p8, %fd68, %fd62;
	selp.f64 	%fd69, %fd62, %fd68, %p8;
	setp.lt.f64 	%p9, %fd69, %fd63;
	selp.f64 	%fd373, %fd63, %fd69, %p9;
	setp.lt.u32 	%p10, %r55, %r4;
	@%p10 bra 	$L__BB4_67;
	add.s32 	%r76, %r4, %r5;
	add.s32 	%r533, %r76, 256;
	add.s32 	%r532, %r76, %r75;
	mov.b32 	%r534, 0;
$L__BB4_57:
	add.s32 	%r5, %r5, %r4;
	add.s32 	%r106, %r1, -2048;
	setp.gt.u32 	%p11, %r5, %r106;
	@%p11 bra 	$L__BB4_59;
	add.s32 	%r107, %r75, %r5;
	mul.wide.u32 	%rd37, %r107, 8;
	add.s64 	%rd22, %rd1, %rd37;
	// begin inline asm
	ld.global.nc.u64 %rd21, [%rd22];
	// end inline asm
	mov.b64 	%fd70, %rd21;
	add.s64 	%rd24, %rd22, 2048;
	// begin inline asm
	ld.global.nc.u64 %rd23, [%rd24];
	// end inline asm
	mov.b64 	%fd71, %rd23;
	add.s64 	%rd26, %rd22, 4096;
	// begin inline asm
	ld.global.nc.u64 %rd25, [%rd26];
	// end inline asm
	mov.b64 	%fd72, %rd25;
	add.s64 	%rd28, %rd22, 6144;
	// begin inline asm
	ld.global.nc.u64 %rd27, [%rd28];
	// end inline asm
	mov.b64 	%fd73, %rd27;
	add.s64 	%rd30, %rd22, 8192;
	// begin inline asm
	ld.global.nc.u64 %rd29, [%rd30];
	// end inline asm
	mov.b64 	%fd74, %rd29;
	add.s64 	%rd32, %rd22, 10240;
	// begin inline asm
	ld.global.nc.u64 %rd31, [%rd32];
	// end inline asm
	mov.b64 	%fd75, %rd31;
	add.s64 	%rd34, %rd22, 12288;
	// begin inline asm
	ld.global.nc.u64 %rd33, [%rd34];
	// end inline asm
	mov.b64 	%fd76, %rd33;
	add.s64 	%rd36, %rd22, 14336;
	// begin inline asm
	ld.global.nc.u64 %rd35, [%rd36];
	// end inline asm
	mov.b64 	%fd77, %rd35;
	setp.lt.f64 	%p12, %fd373, %fd70;
	selp.f64 	%fd78, %fd70, %fd373, %p12;
	setp.lt.f64 	%p13, %fd78, %fd71;
	selp.f64 	%fd79, %fd71, %fd78, %p13;
	setp.lt.f64 	%p14, %fd79, %fd72;
	selp.f64 	%fd80, %fd72, %fd79, %p14;
	setp.lt.f64 	%p15, %fd80, %fd73;
	selp.f64 	%fd81, %fd73, %fd80, %p15;
	setp.lt.f64 	%p16, %fd81, %fd74;
	selp.f64 	%fd82, %fd74, %fd81, %p16;
	setp.lt.f64 	%p17, %fd82, %fd75;
	selp.f64 	%fd83, %fd75, %fd82, %p17;
	setp.lt.f64 	%p18, %fd83, %fd76;
	selp.f64 	%fd84, %fd76, %fd83, %p18;
	setp.lt.f64 	%p19, %fd84, %fd77;
	selp.f64 	%fd373, %fd77, %fd84, %p19;
	sub.s32 	%r108, %r1, %r5;
	setp.lt.u32 	%p20, %r108, %r4;
	add.s32 	%r534, %r534, 1;
	add.s32 	%r533, %r533, %r4;
	add.s32 	%r532, %r532, %r4;
	@%p20 bra 	$L__BB4_67;
	bra.uni 	$L__BB4_57;
$L__BB4_59:
	setp.le.u32 	%p21, %r1, %r5;
	@%p21 bra 	$L__BB4_67;
	sub.s32 	%r87, %r1, %r5;
	setp.ge.s32 	%p22, %r75, %r87;
	@%p22 bra 	$L__BB4_67;
	not.b32 	%r109, %r75;
	add.s32 	%r110, %r1, %r109;
	sub.s32 	%r111, %r110, %r76;
	mul.lo.s32 	%r112, %r2, %r534;
	shl.b32 	%r113, %r112, 11;
	sub.s32 	%r88, %r111, %r113;
	shr.u32 	%r114, %r110, 8;
	add.s32 	%r89, %r114, 1;
	and.b32  	%r115, %r110, 768;
	setp.eq.s32 	%p23, %r115, 768;
	mov.u32 	%r539, %r75;
	@%p23 bra 	$L__BB4_64;
	and.b32  	%r116, %r89, 3;
	neg.s32 	%r536, %r116;
	mov.u32 	%r539, %r75;
$L__BB4_63:
	.pragma "nounroll";
	mul.wide.u32 	%rd40, %r532, 8;
	add.s64 	%rd39, %rd1, %rd40;
	// begin inline asm
	ld.global.nc.u64 %rd38, [%rd39];
	// end inline asm
	mov.b64 	%fd86, %rd38;
	setp.lt.f64 	%p24, %fd373, %fd86;
	selp.f64 	%fd373, %fd86, %fd373, %p24;
	add.s32 	%r539, %r539, 256;
	add.s32 	%r532, %r532, 256;
	add.s32 	%r536, %r536, 1;
	setp.ne.s32 	%p25, %r536, 0;
	@%p25 bra 	$L__BB4_63;
$L__BB4_64:
	setp.lt.u32 	%p26, %r88, 768;
	@%p26 bra 	$L__BB4_67;
	add.s32 	%r541, %r539, 512;
	add.s32 	%r540, %r539, %r533;
$L__BB4_66:
	add.s32 	%r117, %r540, -256;
	mul.wide.u32 	%rd49, %r117, 8;
	add.s64 	%rd42, %rd1, %rd49;
	// begin inline asm
	ld.global.nc.u64 %rd41, [%rd42];
	// end inline asm
	mov.b64 	%fd87, %rd41;
	setp.lt.f64 	%p27, %fd373, %fd87;
	selp.f64 	%fd88, %fd87, %fd373, %p27;
	mul.wide.u32 	%rd50, %r540, 8;
	add.s64 	%rd44, %rd1, %rd50;
	// begin inline asm
	ld.global.nc.u64 %rd43, [%rd44];
	// end inline asm
	mov.b64 	%fd89, %rd43;
	setp.lt.f64 	%p28, %fd88, %fd89;
	selp.f64 	%fd90, %fd89, %fd88, %p28;
	add.s32 	%r118, %r540, 256;
	mul.wide.u32 	%rd51, %r118, 8;
	add.s64 	%rd46, %rd1, %rd51;
	// begin inline asm
	ld.global.nc.u64 %rd45, [%rd46];
	// end inline asm
	mov.b64 	%fd91, %rd45;
	setp.lt.f64 	%p29, %fd90, %fd91;
	selp.f64 	%fd92, %fd91, %fd90, %p29;
	add.s32 	%r119, %r540, 512;
	mul.wide.u32 	%rd52, %r119, 8;
	add.s64 	%rd48, %rd1, %rd52;
	// begin inline asm
	ld.global.nc.u64 %rd47, [%rd48];
	// end inline asm
	mov.b64 	%fd93, %rd47;
	setp.lt.f64 	%p30, %fd92, %fd93;
	selp.f64 	%fd373, %fd93, %fd92, %p30;
	add.s32 	%r102, %r541, 1024;
	add.s32 	%r120, %r541, 512;
	add.s32 	%r540, %r540, 1024;
	setp.lt.s32 	%p31, %r120, %r87;
	mov.u32 	%r541, %r102;
	@%p31 bra 	$L__BB4_66;
$L__BB4_67:
	// begin inline asm
	mov.u32 %r121, %laneid;
	// end inline asm
	mov.b64 	%rd53, %fd373;
	mov.b64 	{%r123, %r128}, %rd53;
	mov.b32 	%r129, 1;
	mov.b32 	%r170, 31;
	mov.b32 	%r171, -1;
	// begin inline asm
	shfl.sync.down.b32 %r122, %r123, %r129, %r170, %r171;
	// end inline asm
	// begin inline asm
	shfl.sync.down.b32 %r127, %r128, %r129, %r170, %r171;
	// end inline asm
	mov.b64 	%rd54, {%r122, %r127};
	mov.b64 	%fd94, %rd54;
	setp.gt.s32 	%p32, %r121, 30;
	setp.lt.f64 	%p33, %fd373, %fd94;
	selp.f64 	%fd95, %fd94, %fd373, %p33;
	selp.f64 	%fd96, %fd373, %fd95, %p32;
	mov.b64 	%rd55, %fd96;
	mov.b64 	{%r133, %r138}, %rd55;
	mov.b32 	%r139, 2;
	// begin inline asm
	shfl.sync.down.b32 %r132, %r133, %r139, %r170, %r171;
	// end inline asm
	// begin inline asm
	shfl.sync.down.b32 %r137, %r138, %r139, %r170, %r171;
	// end inline asm
	mov.b64 	%rd56, {%r132, %r137};
	mov.b64 	%fd97, %rd56;
	setp.gt.s32 	%p34, %r121, 29;
	setp.lt.f64 	%p35, %fd96, %fd97;
	selp.f64 	%fd98, %fd97, %fd96, %p35;
	selp.f64 	%fd99, %fd96, %fd98, %p34;
	mov.b64 	%rd57, %fd99;
	mov.b64 	{%r143, %r148}, %rd57;
	mov.b32 	%r149, 4;
	// begin inline asm
	shfl.sync.down.b32 %r142, %r143, %r149, %r170, %r171;
	// end inline asm
	// begin inline asm
	shfl.sync.down.b32 %r147, %r148, %r149, %r170, %r171;
	// end inline asm
	mov.b64 	%rd58, {%r142, %r147};
	mov.b64 	%fd100, %rd58;
	setp.gt.s32 	%p36, %r121, 27;
	setp.lt.f64 	%p37, %fd99, %fd100;
	selp.f64 	%fd101, %fd100, %fd99, %p37;
	selp.f64 	%fd102, %fd99, %fd101, %p36;
	mov.b64 	%rd59, %fd102;
	mov.b64 	{%r153, %r158}, %rd59;
	mov.b32 	%r159, 8;
	// begin inline asm
	shfl.sync.down.b32 %r152, %r153, %r159, %r170, %r171;
	// end inline asm
	// begin inline asm
	shfl.sync.down.b32 %r157, %r158, %r159, %r170, %r171;
	// end inline asm
	mov.b64 	%rd60, {%r152, %r157};
	mov.b64 	%fd103, %rd60;
	setp.gt.s32 	%p38, %r121, 23;
	setp.lt.f64 	%p39, %fd102, %fd103;
	selp.f64 	%fd104, %fd103, %fd102, %p39;
	selp.f64 	%fd105, %fd102, %fd104, %p38;
	mov.b64 	%rd61, %fd105;
	mov.b64 	{%r163, %r168}, %rd61;
	mov.b32 	%r169, 16;
	// begin inline asm
	shfl.sync.down.b32 %r162, %r163, %r169, %r170, %r171;
	// end inline asm
	// begin inline asm
	shfl.sync.down.b32 %r167, %r168, %r169, %r170, %r171;
	// end inline asm
	mov.b64 	%rd62, {%r162, %r167};
	mov.b64 	%fd106, %rd62;
	setp.gt.s32 	%p40, %r121, 15;
	setp.lt.f64 	%p41, %fd105, %fd106;
	selp.f64 	%fd52, %fd106, %fd105, %p41;
	selp.f64 	%fd374, %fd105, %fd52, %p40;
	setp.ne.s32 	%p42, %r121, 0;
	@%p42 bra 	$L__BB4_69;
	shr.u32 	%r172, %r75, 2;
	and.b32  	%r173, %r172, 248;
	mov.u32 	%r174, _ZZN3cub18CUB_300001_SM_10006detail6reduce18DeviceReduceKernelINS2_10policy_hubIdjN4cuda3__47maximumIvEEE10Policy1000EPdjS8_dNS5_3std3__410__identityEEEvT0_PT3_T1_NS0_13GridEvenShareISI_EET2_T4_E12temp_storage;
	add.s32 	%r175, %r174, %r173;
	st.shared.f64 	[%r175+8], %fd52;
$L__BB4_69:
	bar.sync 	0;
	setp.ne.s32 	%p43, %r75, 0;
	@%p43 bra 	$L__BB4_71;
	ld.shared.f64 	%fd107, [_ZZN3cub18CUB_300001_SM_10006detail6reduce18DeviceReduceKernelINS2_10policy_hubIdjN4cuda3__47maximumIvEEE10Policy1000EPdjS8_dNS5_3std3__410__identityEEEvT0_PT3_T1_NS0_13GridEvenShareISI_EET2_T4_E12temp_storage+16];
	setp.lt.f64 	%p44, %fd374, %fd107;
	selp.f64 	%fd108, %fd107, %fd374, %p44;
	ld.shared.f64 	%fd109, [_ZZN3cub18CUB_300001_SM_10006detail6reduce18DeviceReduceKernelINS2_10policy_hubIdjN4cuda3__47maximumIvEEE10Policy1000EPdjS8_dNS5_3std3__410__identityEEEvT0_PT3_T1_NS0_13GridEvenShareISI_EET2_T4_E12temp_storage+24];
	setp.lt.f64 	%p45, %fd108, %fd109;
	selp.f64 	%fd110, %fd109, %fd108, %p45;
	ld.shared.f64 	%fd111, [_ZZN3cub18CUB_300001_SM_10006detail6reduce18DeviceReduceKernelINS2_10policy_hubIdjN4cuda3__47maximumIvEEE10Policy1000EPdjS8_dNS5_3std3__410__identityEEEvT0_PT3_T1_NS0_13GridEvenShareISI_EET2_T4_E12temp_storage+32];
	setp.lt.f64 	%p46, %fd110, %fd111;
	selp.f64 	%fd112, %fd111, %fd110, %p46;
	ld.shared.f64 	%fd113, [_ZZN3cub18CUB_300001_SM_10006detail6reduce18DeviceReduceKernelINS2_10policy_hubIdjN4cuda3__47maximumIvEEE10Policy1000EPdjS8_dNS5_3std3__410__identityEEEvT0_PT3_T1_NS0_13GridEvenShareISI_EET2_T4_E12temp_storage+40];
	setp.lt.f64 	%p47, %fd112, %fd113;
	selp.f64 	%fd114, %fd113, %fd112, %p47;
	ld.shared.f64 	%fd115, [_ZZN3cub18CUB_300001_SM_10006detail6reduce18DeviceReduceKernelINS2_10policy_hubIdjN4cuda3__47maximumIvEEE10Policy1000EPdjS8_dNS5_3std3__410__identityEEEvT0_PT3_T1_NS0_13GridEvenShareISI_EET2_T4_E12temp_storage+48];
	setp.lt.f64 	%p48, %fd114, %fd115;
	selp.f64 	%fd116, %fd115, %fd114, %p48;
	ld.shared.f64 	%fd117, [_ZZN3cub18CUB_300001_SM_10006detail6reduce18DeviceReduceKernelINS2_10policy_hubIdjN4cuda3__47maximumIvEEE10Policy1000EPdjS8_dNS5_3std3__410__identityEEEvT0_PT3_T1_NS0_13GridEvenShareISI_EET2_T4_E12temp_storage+56];
	setp.lt.f64 	%p49, %fd116, %fd117;
	selp.f64 	%fd118, %fd117, %fd116, %p49;
	ld.shared.f64 	%fd119, [_ZZN3cub18CUB_300001_SM_10006detail6reduce18DeviceReduceKernelINS2_10policy_hubIdjN4cuda3__47maximumIvEEE10Policy1000EPdjS8_dNS5_3std3__410__identityEEEvT0_PT3_T1_NS0_13GridEvenShareISI_EET2_T4_E12temp_storage+64];
	setp.lt.f64 	%p50, %fd118, %fd119;
	selp.f64 	%fd374, %fd119, %fd118, %p50;
$L__BB4_71:
	mov.u32 	%r507, %tid.x;
	setp.ne.s32 	%p216, %r507, 0;
	@%p216 bra 	$L__BB4_73;
	ld.param.u64 	%rd196, [_ZN3cub18CUB_300001_SM_10006detail6reduce18DeviceReduceKernelINS2_10policy_hubIdjN4cuda3__47maximumIvEEE10Policy1000EPdjS8_dNS5_3std3__410__identityEEEvT0_PT3_T1_NS0_13GridEvenShareISI_EET2_T4__param_1];
	cvta.to.global.u64 	%rd193, %rd196;
	mul.wide.u32 	%rd194, %r3, 8;
	add.s64 	%rd195, %rd193, %rd194;
	st.global.f64 	[%rd195], %fd374;
$L__BB4_73:
	ret;

}
	// .globl	_ZN3cub18CUB_300001_SM_10006detail6reduce28DeviceReduceSingleTileKernelINS2_10policy_hubIdjN4cuda3__47maximumIvEEE10Policy1000EPdSB_iS8_ddNS5_3std3__410__identityEEEvT0_T1_T2_T3_T4_T6_
.visible .entry _ZN3cub18CUB_300001_SM_10006detail6reduce28DeviceReduceSingleTileKernelINS2_10policy_hubIdjN4cuda3__47maximumIvEEE10Policy1000EPdSB_iS8_ddNS5_3std3__410__identityEEEvT0_T1_T2_T3_T4_T6_(
	.param .u64 .ptr .align 1 _ZN3cub18CUB_300001_SM_10006detail6reduce28DeviceReduceSingleTileKernelINS2_10policy_hubIdjN4cuda3__47maximumIvEEE10Policy1000EPdSB_iS8_ddNS5_3std3__410__identityEEEvT0_T1_T2_T3_T4_T6__param_0,
	.param .u64 .ptr .align 1 _ZN3cub18CUB_300001_SM_10006detail6reduce28DeviceReduceSingleTileKernelINS2_10policy_hubIdjN4cuda3__47maximumIvEEE10Policy1000EPdSB_iS8_ddNS5_3std3__410__identityEEEvT0_T1_T2_T3_T4_T6__param_1,
	.param .u32 _ZN3cub18CUB_300001_SM_10006detail6reduce28DeviceReduceSingleTileKernelINS2_10policy_hubIdjN4cuda3__47maximumIvEEE10Policy1000EPdSB_iS8_ddNS5_3std3__410__identityEEEvT0_T1_T2_T3_T4_T6__param_2,
	.param .align 1 .b8 _ZN3cub18CUB_300001_SM_10006detail6reduce28DeviceReduceSingleTileKernelINS2_10policy_hubIdjN4cuda3__47maximumIvEEE10Policy1000EPdSB_iS8_ddNS5_3std3__410__identityEEEvT0_T1_T2_T3_T4_T6__param_3[1],
	.param .f64 _ZN3cub18CUB_300001_SM_10006detail6reduce28DeviceReduceSingleTileKernelINS2_10policy_hubIdjN4cuda3__47maximumIvEEE10Policy1000EPdSB_iS8_ddNS5_3std3__410__identityEEEvT0_T1_T2_T3_T4_T6__param_4,
	.param .align 1 .b8 _ZN3cub18CUB_300001_SM_10006detail6reduce28DeviceReduceSingleTileKernelINS2_10policy_hubIdjN4cuda3__47maximumIvEEE10Policy1000EPdSB_iS8_ddNS5_3std3__410__identityEEEvT0_T1_T2_T3_T4_T6__param_5[1]
)
.maxntid 256
.minnctapersm 1
{
	.reg .pred 	%p<220>;
	.reg .b32 	%r<472>;
	.reg .b64 	%rd<206>;
	.reg .b64 	%fd<381>;
	// demoted variable
	.shared .align 8 .b8 _ZZN3cub18CUB_300001_SM_10006detail6reduce28DeviceReduceSingleTileKernelINS2_10policy_hubIdjN4cuda3__47maximumIvEEE10Policy1000EPdSB_iS8_ddNS5_3std3__410__identityEEEvT0_T1_T2_T3_T4_T6_E12temp_storage[80];
	ld.param.u64 	%rd15, [_ZN3cub18CUB_300001_SM_10006detail6reduce28DeviceReduceSingleTileKernelINS2_10policy_hubIdjN4cuda3__47maximumIvEEE10Policy1000EPdSB_iS8_ddNS5_3std3__410__identityEEEvT0_T1_T2_T3_T4_T6__param_0];
	ld.param.u64 	%rd16, [_ZN3cub18CUB_300001_SM_10006detail6reduce28DeviceReduceSingleTileKernelINS2_10policy_hubIdjN4cuda3__47maximumIvEEE10Policy1000EPdSB_iS8_ddNS5_3std3__410__identityEEEvT0_T1_T2_T3_T4_T6__param_1];
	ld.param.u32 	%r68, [_ZN3cub18CUB_300001_SM_10006detail6reduce28DeviceReduceSingleTileKernelINS2_10policy_hubIdjN4cuda3__47maximumIvEEE10Policy1000EPdSB_iS8_ddNS5_3std3__410__identityEEEvT0_T1_T2_T3_T4_T6__param_2];
	ld.param.f64 	%fd58, [_ZN3cub18CUB_300001_SM_10006detail6reduce28DeviceReduceSingleTileKernelINS2_10policy_hubIdjN4cuda3__47maximumIvEEE10Policy1000EPdSB_iS8_ddNS5_3std3__410__identityEEEvT0_T1_T2_T3_T4_T6__param_4];
	cvta.to.global.u64 	%rd1, %rd16;
	setp.ne.s32 	%p1, %r68, 0;
	@%p1 bra 	$L__BB5_3;
	mov.u32 	%r445, %tid.x;
	setp.ne.s32 	%p219, %r445, 0;
	@%p219 bra 	$L__BB5_74;
	st.global.f64 	[%rd1], %fd58;
	bra.uni 	$L__BB5_74;
$L__BB5_3:
	and.b64  	%rd17, %rd15, 31;
	setp.ne.s64 	%p2, %rd17, 0;
	@%p2 bra 	$L__BB5_38;
	setp.gt.s32 	%p110, %r68, 2047;
	@%p110 bra 	$L__BB5_22;
	mov.u32 	%r1, %tid.x;
	setp.ge.s32 	%p159, %r1, %r68;
	mov.f64 	%fd359, 0d0000000000000000;
	mov.u32 	%r449, %r1;
	@%p159 bra 	$L__BB5_7;
	mul.wide.u32 	%rd169, %r1, 8;
	add.s64 	%rd168, %rd15, %rd169;
	// begin inline asm
	ld.global.nc.u64 %rd167, [%rd168];
	// end inline asm
	mov.b64 	%fd359, %rd167;
	add.s32 	%r449, %r1, 256;
$L__BB5_7:
	setp.ge.s32 	%p160, %r449, %r68;
	@%p160 bra 	$L__BB5_13;
	not.b32 	%r321, %r449;
	add.s32 	%r4, %r68, %r321;
	and.b32  	%r322, %r4, 768;
	setp.eq.s32 	%p161, %r322, 768;
	@%p161 bra 	$L__BB5_11;
	mul.wide.u32 	%rd170, %r449, 8;
	add.s64 	%rd202, %rd15, %rd170;
	shr.u32 	%r323, %r4, 8;
	add.s32 	%r324, %r323, 1;
	and.b32  	%r325, %r324, 3;
	neg.s32 	%r447, %r325;
$L__BB5_10:
	.pragma "nounroll";
	// begin inline asm
	ld.global.nc.u64 %rd171, [%rd202];
	// end inline asm
	mov.b64 	%fd272, %rd171;
	setp.lt.f64 	%p162, %fd359, %fd272;
	selp.f64 	%fd359, %fd272, %fd359, %p162;
	add.s32 	%r449, %r449, 256;
	add.s64 	%rd202, %rd202, 2048;
	add.s32 	%r447, %r447, 1;
	setp.ne.s32 	%p163, %r447, 0;
	@%p163 bra 	$L__BB5_10;
$L__BB5_11:
	setp.lt.u32 	%p164, %r4, 768;
	@%p164 bra 	$L__BB5_13;
$L__BB5_12:
	mul.wide.s32 	%rd181, %r449, 8;
	add.s64 	%rd174, %rd15, %rd181;
	// begin inline asm
	ld.global.nc.u64 %rd173, [%rd174];
	// end inline asm
	mov.b64 	%fd273, %rd173;
	setp.lt.f64 	%p165, %fd359, %fd273;
	selp.f64 	%fd274, %fd273, %fd359, %p165;
	add.s64 	%rd176, %rd174, 2048;
	// begin inline asm
	ld.global.nc.u64 %rd175, [%rd176];
	// end inline asm
	mov.b64 	%fd275, %rd175;
	setp.lt.f64 	%p166, %fd274, %fd275;
	selp.f64 	%fd276, %fd275, %fd274, %p166;
	add.s64 	%rd178, %rd174, 4096;
	// begin inline asm
	ld.global.nc.u64 %rd177, [%rd178];
	// end inline asm
	mov.b64 	%fd277, %rd177;
	setp.lt.f64 	%p167, %fd276, %fd277;
	selp.f64 	%fd278, %fd277, %fd276, %p167;
	add.s64 	%rd180, %rd174, 6144;
	// begin inline asm
	ld.global.nc.u64 %rd179, [%rd180];
	// end inline asm
	mov.b64 	%fd279, %rd179;
	setp.lt.f64 	%p168, %fd278, %fd279;
	selp.f64 	%fd359, %fd279, %fd278, %p168;
	add.s32 	%r449, %r449, 1024;
	setp.lt.s32 	%p169, %r449, %r68;
	@%p169 bra 	$L__BB5_12;
$L__BB5_13:
	setp.lt.s32 	%p170, %r68, 256;
	@%p170 bra 	$L__BB5_18;
	// begin inline asm
	mov.u32 %r389, %laneid;
	// end inline asm
	mov.b64 	%rd192, %fd359;
	mov.b64 	{%r391, %r396}, %rd192;
	mov.b32 	%r397, 1;
	mov.b32 	%r438, 31;
	mov.b32 	%r439, -1;
	// begin inline asm
	shfl.sync.down.b32 %r390, %r391, %r397, %r438, %r439;
	// end inline asm
	// begin inline asm
	shfl.sync.down.b32 %r395, %r396, %r397, %r438, %r439;
	// end inline asm
	mov.b64 	%rd193, {%r390, %r395};
	mov.b64 	%fd327, %rd193;
	setp.gt.s32 	%p198, %r389, 30;
	setp.lt.f64 	%p199, %fd359, %fd327;
	selp.f64 	%fd328, %fd327, %fd359, %p199;
	selp.f64 	%fd329, %fd359, %fd328, %p198;
	mov.b64 	%rd194, %fd329;
	mov.b64 	{%r401, %r406}, %rd194;
	mov.b32 	%r407, 2;
	// begin inline asm
	shfl.sync.down.b32 %r400, %r401, %r407, %r438, %r439;
	// end inline asm
	// begin inline asm
	shfl.sync.down.b32 %r405, %r406, %r407, %r438, %r439;
	// end inline asm
	mov.b64 	%rd195, {%r400, %r405};
	mov.b64 	%fd330, %rd195;
	setp.gt.s32 	%p200, %r389, 29;
	setp.lt.f64 	%p201, %fd329, %fd330;
	selp.f64 	%fd331, %fd330, %fd329, %p201;
	selp.f64 	%fd332, %fd329, %fd331, %p200;
	mov.b64 	%rd196, %fd332;
	mov.b64 	{%r411, %r416}, %rd196;
	mov.b32 	%r417, 4;
	// begin inline asm
	shfl.sync.down.b32 %r410, %r411, %r417, %r438, %r439;
	// end inline asm
	// begin inline asm
	shfl.sync.down.b32 %r415, %r416, %r417, %r438, %r439;
	// end inline asm
	mov.b64 	%rd197, {%r410, %r415};
	mov.b64 	%fd333, %rd197;
	setp.gt.s32 	%p202, %r389, 27;
	setp.lt.f64 	%p203, %fd332, %fd333;
	selp.f64 	%fd334, %fd333, %fd332, %p203;
	selp.f64 	%fd335, %fd332, %fd334, %p202;
	mov.b64 	%rd198, %fd335;
	mov.b64 	{%r421, %r426}, %rd198;
	mov.b32 	%r427, 8;
	// begin inline asm
	shfl.sync.down.b32 %r420, %r421, %r427, %r438, %r439;
	// end inline asm
	// begin inline asm
	shfl.sync.down.b32 %r425, %r426, %r427, %r438, %r439;
	// end inline asm
	mov.b64 	%rd199, {%r420, %r425};
	mov.b64 	%fd336, %rd199;
	setp.gt.s32 	%p204, %r389, 23;
	setp.lt.f64 	%p205, %fd335, %fd336;
	selp.f64 	%fd337, %fd336, %fd335, %p205;
	selp.f64 	%fd338, %fd335, %fd337, %p204;
	mov.b64 	%rd200, %fd338;
	mov.b64 	{%r431, %r436}, %rd200;
	mov.b32 	%r437, 16;
	// begin inline asm
	shfl.sync.down.b32 %r430, %r431, %r437, %r438, %r439;
	// end inline asm
	// begin inline asm
	shfl.sync.down.b32 %r435, %r436, %r437, %r438, %r439;
	// end inline asm
	mov.b64 	%rd201, {%r430, %r435};
	mov.b64 	%fd339, %rd201;
	setp.gt.s32 	%p206, %r389, 15;
	setp.lt.f64 	%p207, %fd338, %fd339;
	selp.f64 	%fd10, %fd339, %fd338, %p207;
	selp.f64 	%fd380, %fd338, %fd10, %p206;
	setp.ne.s32 	%p208, %r389, 0;
	@%p208 bra 	$L__BB5_16;
	shr.u32 	%r440, %r1, 2;
	and.b32  	%r441, %r440, 248;
	mov.u32 	%r442, _ZZN3cub18CUB_300001_SM_10006detail6reduce28DeviceReduceSingleTileKernelINS2_10policy_hubIdjN4cuda3__47maximumIvEEE10Policy1000EPdSB_iS8_ddNS5_3std3__410__identityEEEvT0_T1_T2_T3_T4_T6_E12temp_storage;
	add.s32 	%r443, %r442, %r441;
	st.shared.f64 	[%r443+8], %fd10;
$L__BB5_16:
	bar.sync 	0;
	setp.ne.s32 	%p209, %r1, 0;
	@%p209 bra 	$L__BB5_72;
	ld.shared.f64 	%fd340, [_ZZN3cub18CUB_300001_SM_10006detail6reduce28DeviceReduceSingleTileKernelINS2_10policy_hubIdjN4cuda3__47maximumIvEEE10Policy1000EPdSB_iS8_ddNS5_3std3__410__identityEEEvT0_T1_T2_T3_T4_T6_E12temp_storage+16];
	setp.lt.f64 	%p210, %fd380, %fd340;
	selp.f64 	%fd341, %fd340, %fd380, %p210;
	ld.shared.f64 	%fd342, [_ZZN3cub18CUB_300001_SM_10006detail6reduce28DeviceReduceSingleTileKernelINS2_10policy_hubIdjN4cuda3__47maximumIvEEE10Policy1000EPdSB_iS8_ddNS5_3std3__410__identityEEEvT0_T1_T2_T3_T4_T6_E12temp_storage+24];
	setp.lt.f64 	%p211, %fd341, %fd342;
	selp.f64 	%fd343, %fd342, %fd341, %p211;
	ld.shared.f64 	%fd344, [_ZZN3cub18CUB_300001_SM_10006detail6reduce28DeviceReduceSingleTileKernelINS2_10policy_hubIdjN4cuda3__47maximumIvEEE10Policy1000EPdSB_iS8_ddNS5_3std3__410__identityEEEvT0_T1_T2_T3_T4_T6_E12temp_storage+32];
	setp.lt.f64 	%p212, %fd343, %fd344;
	selp.f64 	%fd345, %fd344, %fd343, %p212;
	ld.shared.f64 	%fd346, [_ZZN3cub18CUB_300001_SM_10006detail6reduce28DeviceReduceSingleTileKernelINS2_10policy_hubIdjN4cuda3__47maximumIvEEE10Policy1000EPdSB_iS8_ddNS5_3std3__410__identityEEEvT0_T1_T2_T3_T4_T6_E12temp_storage+40];
	setp.lt.f64 	%p213, %fd345, %fd346;
	selp.f64 	%fd347, %fd346, %fd345, %p213;
	ld.shared.f64 	%fd348, [_ZZN3cub18CUB_300001_SM_10006detail6reduce28DeviceReduceSingleTileKernelINS2_10policy_hubIdjN4cuda3__47maximumIvEEE10Policy1000EPdSB_iS8_ddNS5_3std3__410__identityEEEvT0_T1_T2_T3_T4_T6_E12temp_storage+48];
	setp.lt.f64 	%p214, %fd347, %fd348;
	selp.f64 	%fd349, %fd348, %fd347, %p214;
	ld.shared.f64 	%fd350, [_ZZN3cub18CUB_300001_SM_10006detail6reduce28DeviceReduceSingleTileKernelINS2_10policy_hubIdjN4cuda3__47maximumIvEEE10Policy1000EPdSB_iS8_ddNS5_3std3__410__identityEEEvT0_T1_T2_T3_T4_T6_E12temp_storage+56];
	setp.lt.f64 	%p215, %fd349, %fd350;
	selp.f64 	%fd351, %fd350, %fd349, %p215;
	ld.shared.f64 	%fd352, [_ZZN3cub18CUB_300001_SM_10006detail6reduce28DeviceReduceSingleTileKernelINS2_10policy_hubIdjN4cuda3__47maximumIvEEE10Policy1000EPdSB_iS8_ddNS5_3std3__410__identityEEEvT0_T1_T2_T3_T4_T6_E12temp_storage+64];
	setp.lt.f64 	%p216, %fd351, %fd352;
	selp.f64 	%fd380, %fd352, %fd351, %p216;
	bra.uni 	$L__BB5_72;
$L__BB5_18:
	// begin inline asm
	mov.u32 %r326, %laneid;
	// end inline asm
	and.b32  	%r377, %r1, 992;
	add.s32 	%r378, %r377, 32;
	setp.gt.s32 	%p171, %r378, %r68;
	not.b32 	%r379, %r377;
	add.s32 	%r380, %r68, %r379;
	selp.b32 	%r375, %r380, 31, %p171;
	mov.b64 	%rd182, %fd359;
	mov.b64 	{%r328, %r333}, %rd182;
	mov.b32 	%r334, 1;
	mov.b32 	%r376, -1;
	// begin inline asm
	shfl.sync.down.b32 %r327, %r328, %r334, %r375, %r376;
	// end inline asm
	// begin inline asm
	shfl.sync.down.b32 %r332, %r333, %r334, %r375, %r376;
	// end inline asm
	mov.b64 	%rd183, {%r327, %r332};
	mov.b64 	%fd280, %rd183;
	setp.lt.s32 	%p172, %r326, %r375;
	setp.lt.f64 	%p173, %fd359, %fd280;
	selp.f64 	%fd281, %fd280, %fd359, %p173;
	selp.f64 	%fd282, %fd281, %fd359, %p172;
	mov.b64 	%rd184, %fd282;
	mov.b64 	{%r338, %r343}, %rd184;
	mov.b32 	%r344, 2;
	// begin inline asm
	shfl.sync.down.b32 %r337, %r338, %r344, %r375, %r376;
	// end inline asm
	// begin inline asm
	shfl.sync.down.b32 %r342, %r343, %r344, %r375, %r376;
	// end inline asm
	mov.b64 	%rd185, {%r337, %r342};
	mov.b64 	%fd283, %rd185;
	add.s32 	%r381, %r326, 2;
	setp.gt.s32 	%p174, %r381, %r375;
	setp.lt.f64 	%p175, %fd282, %fd283;
	selp.f64 	%fd284, %fd283, %fd282, %p175;
	selp.f64 	%fd285, %fd282, %fd284, %p174;
	mov.b64 	%rd186, %fd285;
	mov.b64 	{%r348, %r353}, %rd186;
	mov.b32 	%r354, 4;
	// begin inline asm
	shfl.sync.down.b32 %r347, %r348, %r354, %r375, %r376;
	// end inline asm
	// begin inline asm
	shfl.sync.down.b32 %r352, %r353, %r354, %r375, %r376;
	// end inline asm
	mov.b64 	%rd187, {%r347, %r352};
	mov.b64 	%fd286, %rd187;
	add.s32 	%r382, %r326, 4;
	setp.gt.s32 	%p176, %r382, %r375;
	setp.lt.f64 	%p177, %fd285, %fd286;
	selp.f64 	%fd287, %fd286, %fd285, %p177;
	selp.f64 	%fd288, %fd285, %fd287, %p176;
	mov.b64 	%rd188, %fd288;
	mov.b64 	{%r358, %r363}, %rd188;
	mov.b32 	%r364, 8;
	// begin inline asm
	shfl.sync.down.b32 %r357, %r358, %r364, %r375, %r376;
	// end inline asm
	// begin inline asm
	shfl.sync.down.b32 %r362, %r363, %r364, %r375, %r376;
	// end inline asm
	mov.b64 	%rd189, {%r357, %r362};
	mov.b64 	%fd289, %rd189;
	add.s32 	%r383, %r326, 8;
	setp.gt.s32 	%p178, %r383, %r375;
	setp.lt.f64 	%p179, %fd288, %fd289;
	selp.f64 	%fd290, %fd289, %fd288, %p179;
	selp.f64 	%fd291, %fd288, %fd290, %p178;
	mov.b64 	%rd190, %fd291;
	mov.b64 	{%r368, %r373}, %rd190;
	mov.b32 	%r374, 16;
	// begin inline asm
	shfl.sync.down.b32 %r367, %r368, %r374, %r375, %r376;
	// end inline asm
	// begin inline asm
	shfl.sync.down.b32 %r372, %r373, %r374, %r375, %r376;
	// end inline asm
	mov.b64 	%rd191, {%r367, %r372};
	mov.b64 	%fd292, %rd191;
	add.s32 	%r384, %r326, 16;
	setp.gt.s32 	%p180, %r384, %r375;
	setp.lt.f64 	%p181, %fd291, %fd292;
	selp.f64 	%fd293, %fd292, %fd291, %p181;
	selp.f64 	%fd380, %fd291, %fd293, %p180;
	setp.ne.s32 	%p182, %r326, 0;
	@%p182 bra 	$L__BB5_20;
	shr.u32 	%r385, %r1, 2;
	and.b32  	%r386, %r385, 248;
	mov.u32 	%r387, _ZZN3cub18CUB_300001_SM_10006detail6reduce28DeviceReduceSingleTileKernelINS2_10policy_hubIdjN4cuda3__47maximumIvEEE10Policy1000EPdSB_iS8_ddNS5_3std3__410__identityEEEvT0_T1_T2_T3_T4_T6_E12temp_storage;
	add.s32 	%r388, %r387, %r386;
	st.shared.f64 	[%r388+8], %fd380;
$L__BB5_20:
	bar.sync 	0;
	setp.ne.s32 	%p183, %r1, 0;
	@%p183 bra 	$L__BB5_72;
	setp.gt.s32 	%p184, %r68, 32;
	ld.shared.f64 	%fd294, [_ZZN3cub18CUB_300001_SM_10006detail6reduce28DeviceReduceSingleTileKernelINS2_10policy_hubIdjN4cuda3__47maximumIvEEE10Policy1000EPdSB_iS8_ddNS5_3std3__410__identityEEEvT0_T1_T2_T3_T4_T6_E12temp_storage+16];
	setp.lt.f64 	%p185, %fd380, %fd294;
	selp.f64 	%fd296, %fd294, %fd380, %p185;
	selp.f64 	%fd297, %fd296, %fd380, %p184;
	setp.gt.s32 	%p186, %r68, 64;
	ld.shared.f64 	%fd299, [_ZZN3cub18CUB_300001_SM_10006detail6reduce28DeviceReduceSingleTileKernelINS2_10policy_hubIdjN4cuda3__47maximumIvEEE10Policy1000EPdSB_iS8_ddNS5_3std3__410__identityEEEvT0_T1_T2_T3_T4_T6_E12temp_storage+24];
	setp.lt.f64 	%p187, %fd297, %fd299;
	selp.f64 	%fd301, %fd299, %fd297, %p187;
	selp.f64 	%fd302, %fd301, %fd297, %p186;
	setp.gt.s32 	%p188, %r68, 96;
	ld.shared.f64 	%fd304, [_ZZN3cub18CUB_300001_SM_10006detail6reduce28DeviceReduceSingleTileKernelINS2_10policy_hubIdjN4cuda3__47maximumIvEEE10Policy1000EPdSB_iS8_ddNS5_3std3__410__identityEEEvT0_T1_T2_T3_T4_T6_E12temp_storage+32];
	setp.lt.f64 	%p189, %fd302, %fd304;
	selp.f64 	%fd306, %fd304, %fd302, %p189;
	selp.f64 	%fd307, %fd306, %fd302, %p188;
	setp.gt.s32 	%p190, %r68, 128;
	ld.shared.f64 	%fd309, [_ZZN3cub18CUB_300001_SM_10006detail6reduce28DeviceReduceSingleTileKernelINS2_10policy_hubIdjN4cuda3__47maximumIvEEE10Policy1000EPdSB_iS8_ddNS5_3std3__410__identityEEEvT0_T1_T2_T3_T4_T6_E12temp_storage+40];
	setp.lt.f64 	%p191, %fd307, %fd309;
	selp.f64 	%fd311, %fd309, %fd307, %p191;
	selp.f64 	%fd312, %fd311, %fd307, %p190;
	setp.gt.s32 	%p192, %r68, 160;
	ld.shared.f64 	%fd314, [_ZZN3cub18CUB_300001_SM_10006detail6reduce28DeviceReduceSingleTileKernelINS2_10policy_hubIdjN4cuda3__47maximumIvEEE10Policy1000EPdSB_iS8_ddNS5_3std3__410__identityEEEvT0_T1_T2_T3_T4_T6_E12temp_storage+48];
	setp.lt.f64 	%p193, %fd312, %fd314;
	selp.f64 	%fd316, %fd314, %fd312, %p193;
	selp.f64 	%fd317, %fd316, %fd312, %p192;
	setp.gt.s32 	%p194, %r68, 192;
	ld.shared.f64 	%fd319, [_ZZN3cub18CUB_300001_SM_10006detail6reduce28DeviceReduceSingleTileKernelINS2_10policy_hubIdjN4cuda3__47maximumIvEEE10Policy1000EPdSB_iS8_ddNS5_3std3__410__identityEEEvT0_T1_T2_T3_T4_T6_E12temp_storage+56];
	setp.lt.f64 	%p195, %fd317, %fd319;
	selp.f64 	%fd321, %fd319, %fd317, %p195;
	selp.f64 	%fd322, %fd321, %fd317, %p194;
	setp.gt.s32 	%p196, %r68, 224;
	ld.shared.f64 	%fd324, [_ZZN3cub18CUB_300001_SM_10006detail6reduce28DeviceReduceSingleTileKernelINS2_10policy_hubIdjN4cuda3__47maximumIvEEE10Policy1000EPdSB_iS8_ddNS5_3std3__410__identityEEEvT0_T1_T2_T3_T4_T6_E12temp_storage+64];
	setp.lt.f64 	%p197, %fd322, %fd324;
	selp.f64 	%fd326, %fd324, %fd322, %p197;
	selp.f64 	%fd380, %fd326, %fd322, %p196;
	bra.uni 	$L__BB5_72;
$L__BB5_22:
	mov.u32 	%r13, %tid.x;
	shl.b32 	%r14, %r13, 2;
	mul.wide.u32 	%rd126, %r14, 8;
	add.s64 	%rd116, %rd15, %rd126;
	// begin inline asm
	ld.global.nc.v2.u64 {%rd114, %rd115}, [%rd116];
	// end inline asm
	add.s64 	%rd119, %rd116, 16;
	// begin inline asm
	ld.global.nc.v2.u64 {%rd117, %rd118}, [%rd119];
	// end inline asm
	mov.b64 	%fd206, %rd114;
	mov.b64 	%fd207, %rd115;
	mov.b64 	%fd208, %rd117;
	mov.b64 	%fd209, %rd118;
	add.s64 	%rd122, %rd116, 8192;
	// begin inline asm
	ld.global.nc.v2.u64 {%rd120, %rd121}, [%rd122];
	// end inline asm
	add.s64 	%rd125, %rd116, 8208;
	// begin inline asm
	ld.global.nc.v2.u64 {%rd123, %rd124}, [%rd125];
	// end inline asm
	mov.b64 	%fd210, %rd120;
	mov.b64 	%fd211, %rd121;
	mov.b64 	%fd212, %rd123;
	mov.b64 	%fd213, %rd124;
	setp.lt.f64 	%p111, %fd206, %fd207;
	selp.f64 	%fd214, %fd207, %fd206, %p111;
	setp.lt.f64 	%p112, %fd214, %fd208;
	selp.f64 	%fd215, %fd208, %fd214, %p112;
	setp.lt.f64 	%p113, %fd215, %fd209;
	selp.f64 	%fd216, %fd209, %fd215, %p113;
	setp.lt.f64 	%p114, %fd216, %fd210;
	selp.f64 	%fd217, %fd210, %fd216, %p114;
	setp.lt.f64 	%p115, %fd217, %fd211;
	selp.f64 	%fd218, %fd211, %fd217, %p115;
	setp.lt.f64 	%p116, %fd218, %fd212;
	selp.f64 	%fd219, %fd212, %fd218, %p116;
	setp.lt.f64 	%p117, %fd219, %fd213;
	selp.f64 	%fd366, %fd213, %fd219, %p117;
	setp.lt.u32 	%p118, %r68, 4096;
	mov.b32 	%r452, 2048;
	@%p118 bra 	$L__BB5_26;
	add.s32 	%r15, %r68, -2048;
	mov.b32 	%r452, 2048;
$L__BB5_24:
	add.s32 	%r258, %r452, %r14;
	mul.wide.u32 	%rd139, %r258, 8;
	add.s64 	%rd129, %rd15, %rd139;
	// begin inline asm
	ld.global.nc.v2.u64 {%rd127, %rd128}, [%rd129];
	// end inline asm
	add.s64 	%rd132, %rd129, 16;
	// begin inline asm
	ld.global.nc.v2.u64 {%rd130, %rd131}, [%rd132];
	// end inline asm
	mov.b64 	%fd220, %rd127;
	mov.b64 	%fd221, %rd128;
	mov.b64 	%fd222, %rd130;
	mov.b64 	%fd223, %rd131;
	add.s64 	%rd135, %rd129, 8192;
	// begin inline asm
	ld.global.nc.v2.u64 {%rd133, %rd134}, [%rd135];
	// end inline asm
	add.s64 	%rd138, %rd129, 8208;
	// begin inline asm
	ld.global.nc.v2.u64 {%rd136, %rd137}, [%rd138];
	// end inline asm
	mov.b64 	%fd224, %rd133;
	mov.b64 	%fd225, %rd134;
	mov.b64 	%fd226, %rd136;
	mov.b64 	%fd227, %rd137;
	setp.lt.f64 	%p119, %fd366, %fd220;
	selp.f64 	%fd228, %fd220, %fd366, %p119;
	setp.lt.f64 	%p120, %fd228, %fd221;
	selp.f64 	%fd229, %fd221, %fd228, %p120;
	setp.lt.f64 	%p121, %fd229, %fd222;
	selp.f64 	%fd230, %fd222, %fd229, %p121;
	setp.lt.f64 	%p122, %fd230, %fd223;
	selp.f64 	%fd231, %fd223, %fd230, %p122;
	setp.lt.f64 	%p123, %fd231, %fd224;
	selp.f64 	%fd232, %fd224, %fd231, %p123;
	setp.lt.f64 	%p124, %fd232, %fd225;
	selp.f64 	%fd233, %fd225, %fd232, %p124;
	setp.lt.f64 	%p125, %fd233, %fd226;
	selp.f64 	%fd234, %fd226, %fd233, %p125;
	setp.lt.f64 	%p126, %fd234, %fd227;
	selp.f64 	%fd366, %fd227, %fd234, %p126;
	sub.s32 	%r259, %r68, %r452;
	setp.lt.s32 	%p127, %r259, 2048;
	@%p127 bra 	$L__BB5_34;
	add.s32 	%r452, %r452, 2048;
	setp.le.s32 	%p128, %r452, %r15;
	@%p128 bra 	$L__BB5_24;
$L__BB5_26:
	setp.le.s32 	%p129, %r68, %r452;
	@%p129 bra 	$L__BB5_34;
	sub.s32 	%r19, %r68, %r452;
	setp.ge.s32 	%p130, %r13, %r19;
	@%p130 bra 	$L__BB5_34;
	not.b32 	%r260, %r13;
	add.s32 	%r261, %r68, %r260;
	sub.s32 	%r20, %r261, %r452;
	and.b32  	%r262, %r20, 768;
	setp.eq.s32 	%p131, %r262, 768;
	mov.u32 	%r456, %r13;
	@%p131 bra 	$L__BB5_31;
	add.s32 	%r454, %r13, %r452;
	shr.u32 	%r263, %r20, 8;
	add.s32 	%r264, %r263, 1;
	and.b32  	%r265, %r264, 3;
	neg.s32 	%r453, %r265;
	mov.u32 	%r456, %r13;
$L__BB5_30:
	.pragma "nounroll";
	mul.wide.u32 	%rd142, %r454, 8;
	add.s64 	%rd141, %rd15, %rd142;
	// begin inline asm
	ld.global.nc.u64 %rd140, [%rd141];
	// end inline asm
	mov.b64 	%fd236, %rd140;
	setp.lt.f64 	%p132, %fd366, %fd236;
	selp.f64 	%fd366, %fd236, %fd366, %p132;
	add.s32 	%r456, %r456, 256;
	add.s32 	%r454, %r454, 256;
	add.s32 	%r453, %r453, 1;
	setp.ne.s32 	%p133, %r453, 0;
	@%p133 bra 	$L__BB5_30;
$L__BB5_31:
	setp.lt.u32 	%p134, %r20, 768;
	@%p134 bra 	$L__BB5_34;
	cvt.u64.u32 	%rd143, %r456;
	cvt.u64.u32 	%rd144, %r452;
	add.s64 	%rd145, %rd143, %rd144;
	shl.b64 	%rd146, %rd145, 3;
	add.s64 	%rd147, %rd146, %rd15;
	add.s64 	%rd203, %rd147, 4096;
	add.s32 	%r457, %r456, %r452;
$L__BB5_33:
	mul.wide.u32 	%rd156, %r457, 8;
	add.s64 	%rd149, %rd15, %rd156;
	// begin inline asm
	ld.global.nc.u64 %rd148, [%rd149];
	// end inline asm
	mov.b64 	%fd237, %rd148;
	setp.lt.f64 	%p135, %fd366, %fd237;
	selp.f64 	%fd238, %fd237, %fd366, %p135;
	add.s64 	%rd151, %rd203, -2048;
	// begin inline asm
	ld.global.nc.u64 %rd150, [%rd151];
	// end inline asm
	mov.b64 	%fd239, %rd150;
	setp.lt.f64 	%p136, %fd238, %fd239;
	selp.f64 	%fd240, %fd239, %fd238, %p136;
	// begin inline asm
	ld.global.nc.u64 %rd152, [%rd203];
	// end inline asm
	mov.b64 	%fd241, %rd152;
	setp.lt.f64 	%p137, %fd240, %fd241;
	selp.f64 	%fd242, %fd241, %fd240, %p137;
	add.s64 	%rd155, %rd203, 2048;
	// begin inline asm
	ld.global.nc.u64 %rd154, [%rd155];
	// end inline asm
	mov.b64 	%fd243, %rd154;
	setp.lt.f64 	%p138, %fd242, %fd243;
	selp.f64 	%fd366, %fd243, %fd242, %p138;
	add.s32 	%r456, %r456, 1024;
	add.s64 	%rd203, %rd203, 8192;
	add.s32 	%r457, %r457, 1024;
	setp.lt.s32 	%p139, %r456, %r19;
	@%p139 bra 	$L__BB5_33;
$L__BB5_34:
	// begin inline asm
	mov.u32 %r266, %laneid;
	// end inline asm
	mov.b64 	%rd157, %fd366;
	mov.b64 	{%r268, %r273}, %rd157;
	mov.b32 	%r274, 1;
	mov.b32 	%r315, 31;
	mov.b32 	%r316, -1;
	// begin inline asm
	shfl.sync.down.b32 %r267, %r268, %r274, %r315, %r316;
	// end inline asm
	// begin inline asm
	shfl.sync.down.b32 %r272, %r273, %r274, %r315, %r316;
	// end inline asm
	mov.b64 	%rd158, {%r267, %r272};
	mov.b64 	%fd244, %rd158;
	setp.gt.s32 	%p140, %r266, 30;
	setp.lt.f64 	%p141, %fd366, %fd244;
	selp.f64 	%fd245, %fd244, %fd366, %p141;
	selp.f64 	%fd246, %fd366, %fd245, %p140;
	mov.b64 	%rd159, %fd246;
	mov.b64 	{%r278, %r283}, %rd159;
	mov.b32 	%r284, 2;
	// begin inline asm
	shfl.sync.down.b32 %r277, %r278, %r284, %r315, %r316;
	// end inline asm
	// begin inline asm
	shfl.sync.down.b32 %r282, %r283, %r284, %r315, %r316;
	// end inline asm
	mov.b64 	%rd160, {%r277, %r282};
	mov.b64 	%fd247, %rd160;
	setp.gt.s32 	%p142, %r266, 29;
	setp.lt.f64 	%p143, %fd246, %fd247;
	selp.f64 	%fd248, %fd247, %fd246, %p143;
	selp.f64 	%fd249, %fd246, %fd248, %p142;
	mov.b64 	%rd161, %fd249;
	mov.b64 	{%r288, %r293}, %rd161;
	mov.b32 	%r294, 4;
	// begin inline asm
	shfl.sync.down.b32 %r287, %r288, %r294, %r315, %r316;
	// end inline asm
	// begin inline asm
	shfl.sync.down.b32 %r292, %r293, %r294, %r315, %r316;
	// end inline asm
	mov.b64 	%rd162, {%r287, %r292};
	mov.b64 	%fd250, %rd162;
	setp.gt.s32 	%p144, %r266, 27;
	setp.lt.f64 	%p145, %fd249, %fd250;
	selp.f64 	%fd251, %fd250, %fd249, %p145;
	selp.f64 	%fd252, %fd249, %fd251, %p144;
	mov.b64 	%rd163, %fd252;
	mov.b64 	{%r298, %r303}, %rd163;
	mov.b32 	%r304, 8;
	// begin inline asm
	shfl.sync.down.b32 %r297, %r298, %r304, %r315, %r316;
	// end inline asm
	// begin inline asm
	shfl.sync.down.b32 %r302, %r303, %r304, %r315, %r316;
	// end inline asm
	mov.b64 	%rd164, {%r297, %r302};
	mov.b64 	%fd253, %rd164;
	setp.gt.s32 	%p146, %r266, 23;
	setp.lt.f64 	%p147, %fd252, %fd253;
	selp.f64 	%fd254, %fd253, %fd252, %p147;
	selp.f64 	%fd255, %fd252, %fd254, %p146;
	mov.b64 	%rd165, %fd255;
	mov.b64 	{%r308, %r313}, %rd165;
	mov.b32 	%r314, 16;
	// begin inline asm
	shfl.sync.down.b32 %r307, %r308, %r314, %r315, %r316;
	// end inline asm
	// begin inline asm
	shfl.sync.down.b32 %r312, %r313, %r314, %r315, %r316;
	// end inline asm
	mov.b64 	%rd166, {%r307, %r312};
	mov.b64 	%fd256, %rd166;
	setp.gt.s32 	%p148, %r266, 15;
	setp.lt.f64 	%p149, %fd255, %fd256;
	selp.f64 	%fd26, %fd256, %fd255, %p149;
	selp.f64 	%fd380, %fd255, %fd26, %p148;
	setp.ne.s32 	%p150, %r266, 0;
	@%p150 bra 	$L__BB5_36;
	shr.u32 	%r317, %r13, 2;
	and.b32  	%r318, %r317, 248;
	mov.u32 	%r319, _ZZN3cub18CUB_300001_SM_10006detail6reduce28DeviceReduceSingleTileKernelINS2_10policy_hubIdjN4cuda3__47maximumIvEEE10Policy1000EPdSB_iS8_ddNS5_3std3__410__identityEEEvT0_T1_T2_T3_T4_T6_E12temp_storage;
	add.s32 	%r320, %r319, %r318;
	st.shared.f64 	[%r320+8], %fd26;
$L__BB5_36:
	bar.sync 	0;
	setp.ne.s32 	%p151, %r13, 0;
	@%p151 bra 	$L__BB5_72;
	ld.shared.f64 	%fd257, [_ZZN3cub18CUB_300001_SM_10006detail6reduce28DeviceReduceSingleTileKernelINS2_10policy_hubIdjN4cuda3__47maximumIvEEE10Policy1000EPdSB_iS8_ddNS5_3std3__410__identityEEEvT0_T1_T2_T3_T4_T6_E12temp_storage+16];
	setp.lt.f64 	%p152, %fd380, %fd257;
	selp.f64 	%fd258, %fd257, %fd380, %p152;
	ld.shared.f64 	%fd259, [_ZZN3cub18CUB_300001_SM_10006detail6reduce28DeviceReduceSingleTileKernelINS2_10policy_hubIdjN4cuda3__47maximumIvEEE10Policy1000EPdSB_iS8_ddNS5_3std3__410__identityEEEvT0_T1_T2_T3_T4_T6_E12temp_storage+24];
	setp.lt.f64 	%p153, %fd258, %fd259;
	selp.f64 	%fd260, %fd259, %fd258, %p153;
	ld.shared.f64 	%fd261, [_ZZN3cub18CUB_300001_SM_10006detail6reduce28DeviceReduceSingleTileKernelINS2_10policy_hubIdjN4cuda3__47maximumIvEEE10Policy1000EPdSB_iS8_ddNS5_3std3__410__identityEEEvT0_T1_T2_T3_T4_T6_E12temp_storage+32];
	setp.lt.f64 	%p154, %fd260, %fd261;
	selp.f64 	%fd262, %fd261, %fd260, %p154;
	ld.shared.f64 	%fd263, [_ZZN3cub18CUB_300001_SM_10006detail6reduce28DeviceReduceSingleTileKernelINS2_10policy_hubIdjN4cuda3__47maximumIvEEE10Policy1000EPdSB_iS8_ddNS5_3std3__410__identityEEEvT0_T1_T2_T3_T4_T6_E12temp_storage+40];
	setp.lt.f64 	%p155, %fd262, %fd263;
	selp.f64 	%fd264, %fd263, %fd262, %p155;
	ld.shared.f64 	%fd265, [_ZZN3cub18CUB_300001_SM_10006detail6reduce28DeviceReduceSingleTileKernelINS2_10policy_hubIdjN4cuda3__47maximumIvEEE10Policy1000EPdSB_iS8_ddNS5_3std3__410__identityEEEvT0_T1_T2_T3_T4_T6_E12temp_storage+48];
	setp.lt.f64 	%p156, %fd264, %fd265;
	selp.f64 	%fd266, %fd265, %fd264, %p156;
	ld.shared.f64 	%fd267, [_ZZN3cub18CUB_300001_SM_10006detail6reduce28DeviceReduceSingleTileKernelINS2_10policy_hubIdjN4cuda3__47maximumIvEEE10Policy1000EPdSB_iS8_ddNS5_3std3__410__identityEEEvT0_T1_T2_T3_T4_T6_E12temp_storage+56];
	setp.lt.f64 	%p157, %fd266, %fd267;
	selp.f64 	%fd268, %fd267, %fd266, %p157;
	ld.shared.f64 	%fd269, [_ZZN3cub18CUB_300001_SM_10006detail6reduce28DeviceReduceSingleTileKernelINS2_10policy_hubIdjN4cuda3__47maximumIvEEE10Policy1000EPdSB_iS8_ddNS5_3std3__410__identityEEEvT0_T1_T2_T3_T4_T6_E12temp_storage+64];
	setp.lt.f64 	%p158, %fd268, %fd269;
	selp.f64 	%fd380, %fd269, %fd268, %p158;
	bra.uni 	$L__BB5_72;
$L__BB5_38:
	setp.gt.s32 	%p3, %r68, 2047;
	@%p3 bra 	$L__BB5_56;
	mov.u32 	%r35, %tid.x;
	setp.ge.s32 	%p52, %r35, %r68;
	mov.f64 	%fd372, 0d0000000000000000;
	mov.u32 	%r462, %r35;
	@%p52 bra 	$L__BB5_41;
	mul.wide.u32 	%rd81, %r35, 8;
	add.s64 	%rd80, %rd15, %rd81;
	// begin inline asm
	ld.global.nc.u64 %rd79, [%rd80];
	// end inline asm
	mov.b64 	%fd372, %rd79;
	add.s32 	%r462, %r35, 256;
$L__BB5_41:
	setp.ge.s32 	%p53, %r462, %r68;
	@%p53 bra 	$L__BB5_47;
	not.b32 	%r133, %r462;
	add.s32 	%r38, %r68, %r133;
	and.b32  	%r134, %r38, 768;
	setp.eq.s32 	%p54, %r134, 768;
	@%p54 bra 	$L__BB5_45;
	mul.wide.u32 	%rd82, %r462, 8;
	add.s64 	%rd204, %rd15, %rd82;
	shr.u32 	%r135, %r38, 8;
	add.s32 	%r136, %r135, 1;
	and.b32  	%r137, %r136, 3;
	neg.s32 	%r460, %r137;
$L__BB5_44:
	.pragma "nounroll";
	// begin inline asm
	ld.global.nc.u64 %rd83, [%rd204];
	// end inline asm
	mov.b64 	%fd125, %rd83;
	setp.lt.f64 	%p55, %fd372, %fd125;
	selp.f64 	%fd372, %fd125, %fd372, %p55;
	add.s32 	%r462, %r462, 256;
	add.s64 	%rd204, %rd204, 2048;
	add.s32 	%r460, %r460, 1;
	setp.ne.s32 	%p56, %r460, 0;
	@%p56 bra 	$L__BB5_44;
$L__BB5_45:
	setp.lt.u32 	%p57, %r38, 768;
	@%p57 bra 	$L__BB5_47;
$L__BB5_46:
	mul.wide.s32 	%rd93, %r462, 8;
	add.s64 	%rd86, %rd15, %rd93;
	// begin inline asm
	ld.global.nc.u64 %rd85, [%rd86];
	// end inline asm
	mov.b64 	%fd126, %rd85;
	setp.lt.f64 	%p58, %fd372, %fd126;
	selp.f64 	%fd127, %fd126, %fd372, %p58;
	add.s64 	%rd88, %rd86, 2048;
	// begin inline asm
	ld.global.nc.u64 %rd87, [%rd88];
	// end inline asm
	mov.b64 	%fd128, %rd87;
	setp.lt.f64 	%p59, %fd127, %fd128;
	selp.f64 	%fd129, %fd128, %fd127, %p59;
	add.s64 	%rd90, %rd86, 4096;
	// begin inline asm
	ld.global.nc.u64 %rd89, [%rd90];
	// end inline asm
	mov.b64 	%fd130, %rd89;
	setp.lt.f64 	%p60, %fd129, %fd130;
	selp.f64 	%fd131, %fd130, %fd129, %p60;
	add.s64 	%rd92, %rd86, 6144;
	// begin inline asm
	ld.global.nc.u64 %rd91, [%rd92];
	// end inline asm
	mov.b64 	%fd132, %rd91;
	setp.lt.f64 	%p61, %fd131, %fd132;
	selp.f64 	%fd372, %fd132, %fd131, %p61;
	add.s32 	%r462, %r462, 1024;
	setp.lt.s32 	%p62, %r462, %r68;
	@%p62 bra 	$L__BB5_46;
$L__BB5_47:
	setp.lt.s32 	%p63, %r68, 256;
	@%p63 bra 	$L__BB5_52;
	// begin inline asm
	mov.u32 %r201, %laneid;
	// end inline asm
	mov.b64 	%rd104, %fd372;
	mov.b64 	{%r203, %r208}, %rd104;
	mov.b32 	%r209, 1;
	mov.b32 	%r250, 31;
	mov.b32 	%r251, -1;
	// begin inline asm
	shfl.sync.down.b32 %r202, %r203, %r209, %r250, %r251;
	// end inline asm
	// begin inline asm
	shfl.sync.down.b32 %r207, %r208, %r209, %r250, %r251;
	// end inline asm
	mov.b64 	%rd105, {%r202, %r207};
	mov.b64 	%fd180, %rd105;
	setp.gt.s32 	%p91, %r201, 30;
	setp.lt.f64 	%p92, %fd372, %fd180;
	selp.f64 	%fd181, %fd180, %fd372, %p92;
	selp.f64 	%fd182, %fd372, %fd181, %p91;
	mov.b64 	%rd106, %fd182;
	mov.b64 	{%r213, %r218}, %rd106;
	mov.b32 	%r219, 2;
	// begin inline asm
	shfl.sync.down.b32 %r212, %r213, %r219, %r250, %r251;
	// end inline asm
	// begin inline asm
	shfl.sync.down.b32 %r217, %r218, %r219, %r250, %r251;
	// end inline asm
	mov.b64 	%rd107, {%r212, %r217};
	mov.b64 	%fd183, %rd107;
	setp.gt.s32 	%p93, %r201, 29;
	setp.lt.f64 	%p94, %fd182, %fd183;
	selp.f64 	%fd184, %fd183, %fd182, %p94;
	selp.f64 	%fd185, %fd182, %fd184, %p93;
	mov.b64 	%rd108, %fd185;
	mov.b64 	{%r223, %r228}, %rd108;
	mov.b32 	%r229, 4;
	// begin inline asm
	shfl.sync.down.b32 %r222, %r223, %r229, %r250, %r251;
	// end inline asm
	// begin inline asm
	shfl.sync.down.b32 %r227, %r228, %r229, %r250, %r251;
	// end inline asm
	mov.b64 	%rd109, {%r222, %r227};
	mov.b64 	%fd186, %rd109;
	setp.gt.s32 	%p95, %r201, 27;
	setp.lt.f64 	%p96, %fd185, %fd186;
	selp.f64 	%fd187, %fd186, %fd185, %p96;
	selp.f64 	%fd188, %fd185, %fd187, %p95;
	mov.b64 	%rd110, %fd188;
	mov.b64 	{%r233, %r238}, %rd110;
	mov.b32 	%r239, 8;
	// begin inline asm
	shfl.sync.down.b32 %r232, %r233, %r239, %r250, %r251;
	// end inline asm
	// begin inline asm
	shfl.sync.down.b32 %r237, %r238, %r239, %r250, %r251;
	// end inline asm
	mov.b64 	%rd111, {%r232, %r237};
	mov.b64 	%fd189, %rd111;
	setp.gt.s32 	%p97, %r201, 23;
	setp.lt.f64 	%p98, %fd188, %fd189;
	selp.f64 	%fd190, %fd189, %fd188, %p98;
	selp.f64 	%fd191, %fd188, %fd190, %p97;
	mov.b64 	%rd112, %fd191;
	mov.b64 	{%r243, %r248}, %rd112;
	mov.b32 	%r249, 16;
	// begin inline asm
	shfl.sync.down.b32 %r242, %r243, %r249, %r250, %r251;
	// end inline asm
	// begin inline asm
	shfl.sync.down.b32 %r247, %r248, %r249, %r250, %r251;
	// end inline asm
	mov.b64 	%rd113, {%r242, %r247};
	mov.b64 	%fd192, %rd113;
	setp.gt.s32 	%p99, %r201, 15;
	setp.lt.f64 	%p100, %fd191, %fd192;
	selp.f64 	%fd38, %fd192, %fd191, %p100;
	selp.f64 	%fd380, %fd191, %fd38, %p99;
	setp.ne.s32 	%p101, %r201, 0;
	@%p101 bra 	$L__BB5_50;
	shr.u32 	%r252, %r35, 2;
	and.b32  	%r253, %r252, 248;
	mov.u32 	%r254, _ZZN3cub18CUB_300001_SM_10006detail6reduce28DeviceReduceSingleTileKernelINS2_10policy_hubIdjN4cuda3__47maximumIvEEE10Policy1000EPdSB_iS8_ddNS5_3std3__410__identityEEEvT0_T1_T2_T3_T4_T6_E12temp_storage;
	add.s32 	%r255, %r254, %r253;
	st.shared.f64 	[%r255+8], %fd38;
$L__BB5_50:
	bar.sync 	0;
	setp.ne.s32 	%p102, %r35, 0;
	@%p102 bra 	$L__BB5_72;
	ld.shared.f64 	%fd193, [_ZZN3cub18CUB_300001_SM_10006detail6reduce28DeviceReduceSingleTileKernelINS2_10policy_hubIdjN4cuda3__47maximumIvEEE10Policy1000EPdSB_iS8_ddNS5_3std3__410__identityEEEvT0_T1_T2_T3_T4_T6_E12temp_storage+16];
	setp.lt.f64 	%p103, %fd380, %fd193;
	selp.f64 	%fd194, %fd193, %fd380, %p103;
	ld.shared.f64 	%fd195, [_ZZN3cub18CUB_300001_SM_10006detail6reduce28DeviceReduceSingleTileKernelINS2_10policy_hubIdjN4cuda3__47maximumIvEEE10Policy1000EPdSB_iS8_ddNS5_3std3__410__identityEEEvT0_T1_T2_T3_T4_T6_E12temp_storage+24];
	setp.lt.f64 	%p104, %fd194, %fd195;
	selp.f64 	%fd196, %fd195, %fd194, %p104;
	ld.shared.f64 	%fd197, [_ZZN3cub18CUB_300001_SM_10006detail6reduce28DeviceReduceSingleTileKernelINS2_10policy_hubIdjN4cuda3__47maximumIvEEE10Policy1000EPdSB_iS8_ddNS5_3std3__410__identityEEEvT0_T1_T2_T3_T4_T6_E12temp_storage+32];
	setp.lt.f64 	%p105, %fd196, %fd197;
	selp.f64 	%fd198, %fd197, %fd196, %p105;
	ld.shared.f64 	%fd199, [_ZZN3cub18CUB_300001_SM_10006detail6reduce28DeviceReduceSingleTileKernelINS2_10policy_hubIdjN4cuda3__47maximumIvEEE10Policy1000EPdSB_iS8_ddNS5_3std3__410__identityEEEvT0_T1_T2_T3_T4_T6_E12temp_storage+40];
	setp.lt.f64 	%p106, %fd198, %fd199;
	selp.f64 	%fd200, %fd199, %fd198, %p106;
	ld.shared.f64 	%fd201, [_ZZN3cub18CUB_300001_SM_10006detail6reduce28DeviceReduceSingleTileKernelINS2_10policy_hubIdjN4cuda3__47maximumIvEEE10Policy1000EPdSB_iS8_ddNS5_3std3__410__identityEEEvT0_T1_T2_T3_T4_T6_E12temp_storage+48];
	setp.lt.f64 	%p107, %fd200, %fd201;
	selp.f64 	%fd202, %fd201, %fd200, %p107;
	ld.shared.f64 	%fd203, [_ZZN3cub18CUB_300001_SM_10006detail6reduce28DeviceReduceSingleTileKernelINS2_10policy_hubIdjN4cuda3__47maximumIvEEE10Policy1000EPdSB_iS8_ddNS5_3std3__410__identityEEEvT0_T1_T2_T3_T4_T6_E12temp_storage+56];
	setp.lt.f64 	%p108, %fd202, %fd203;
	selp.f64 	%fd204, %fd203, %fd202, %p108;
	ld.shared.f64 	%fd205, [_ZZN3cub18CUB_300001_SM_10006detail6reduce28DeviceReduceSingleTileKernelINS2_10policy_hubIdjN4cuda3__47maximumIvEEE10Policy1000EPdSB_iS8_ddNS5_3std3__410__identityEEEvT0_T1_T2_T3_T4_T6_E12temp_storage+64];
	setp.lt.f64 	%p109, %fd204, %fd205;
	selp.f64 	%fd380, %fd205, %fd204, %p109;
	bra.uni 	$L__BB5_72;
$L__BB5_52:
	// begin inline asm
	mov.u32 %r138, %laneid;
	// end inline asm
	and.b32  	%r189, %r35, 992;
	add.s32 	%r190, %r189, 32;
	setp.gt.s32 	%p64, %r190, %r68;
	not.b32 	%r191, %r189;
	add.s32 	%r192, %r68, %r191;
	selp.b32 	%r187, %r192, 31, %p64;
	mov.b64 	%rd94, %fd372;
	mov.b64 	{%r140, %r145}, %rd94;
	mov.b32 	%r146, 1;
	mov.b32 	%r188, -1;
	// begin inline asm
	shfl.sync.down.b32 %r139, %r140, %r146, %r187, %r188;
	// end inline asm
	// begin inline asm
	shfl.sync.down.b32 %r144, %r145, %r146, %r187, %r188;
	// end inline asm
	mov.b64 	%rd95, {%r139, %r144};
	mov.b64 	%fd133, %rd95;
	setp.lt.s32 	%p65, %r138, %r187;
	setp.lt.f64 	%p66, %fd372, %fd133;
	selp.f64 	%fd134, %fd133, %fd372, %p66;
	selp.f64 	%fd135, %fd134, %fd372, %p65;
	mov.b64 	%rd96, %fd135;
	mov.b64 	{%r150, %r155}, %rd96;
	mov.b32 	%r156, 2;
	// begin inline asm
	shfl.sync.down.b32 %r149, %r150, %r156, %r187, %r188;
	// end inline asm
	// begin inline asm
	shfl.sync.down.b32 %r154, %r155, %r156, %r187, %r188;
	// end inline asm
	mov.b64 	%rd97, {%r149, %r154};
	mov.b64 	%fd136, %rd97;
	add.s32 	%r193, %r138, 2;
	setp.gt.s32 	%p67, %r193, %r187;
	setp.lt.f64 	%p68, %fd135, %fd136;
	selp.f64 	%fd137, %fd136, %fd135, %p68;
	selp.f64 	%fd138, %fd135, %fd137, %p67;
	mov.b64 	%rd98, %fd138;
	mov.b64 	{%r160, %r165}, %rd98;
	mov.b32 	%r166, 4;
	// begin inline asm
	shfl.sync.down.b32 %r159, %r160, %r166, %r187, %r188;
	// end inline asm
	// begin inline asm
	shfl.sync.down.b32 %r164, %r165, %r166, %r187, %r188;
	// end inline asm
	mov.b64 	%rd99, {%r159, %r164};
	mov.b64 	%fd139, %rd99;
	add.s32 	%r194, %r138, 4;
	setp.gt.s32 	%p69, %r194, %r187;
	setp.lt.f64 	%p70, %fd138, %fd139;
	selp.f64 	%fd140, %fd139, %fd138, %p70;
	selp.f64 	%fd141, %fd138, %fd140, %p69;
	mov.b64 	%rd100, %fd141;
	mov.b64 	{%r170, %r175}, %rd100;
	mov.b32 	%r176, 8;
	// begin inline asm
	shfl.sync.down.b32 %r169, %r170, %r176, %r187, %r188;
	// end inline asm
	// begin inline asm
	shfl.sync.down.b32 %r174, %r175, %r176, %r187, %r188;
	// end inline asm
	mov.b64 	%rd101, {%r169, %r174};
	mov.b64 	%fd142, %rd101;
	add.s32 	%r195, %r138, 8;
	setp.gt.s32 	%p71, %r195, %r187;
	setp.lt.f64 	%p72, %fd141, %fd142;
	selp.f64 	%fd143, %fd142, %fd141, %p72;
	selp.f64 	%fd144, %fd141, %fd143, %p71;
	mov.b64 	%rd102, %fd144;
	mov.b64 	{%r180, %r185}, %rd102;
	mov.b32 	%r186, 16;
	// begin inline asm
	shfl.sync.down.b32 %r179, %r180, %r186, %r187, %r188;
	// end inline asm
	// begin inline asm
	shfl.sync.down.b32 %r184, %r185, %r186, %r187, %r188;
	// end inline asm
	mov.b64 	%rd103, {%r179, %r184};
	mov.b64 	%fd145, %rd103;
	add.s32 	%r196, %r138, 16;
	setp.gt.s32 	%p73, %r196, %r187;
	setp.lt.f64 	%p74, %fd144, %fd145;
	selp.f64 	%fd146, %fd145, %fd144, %p74;
	selp.f64 	%fd380, %fd144, %fd146, %p73;
	setp.ne.s32 	%p75, %r138, 0;
	@%p75 bra 	$L__BB5_54;
	shr.u32 	%r197, %r35, 2;
	and.b32  	%r198, %r197, 248;
	mov.u32 	%r199, _ZZN3cub18CUB_300001_SM_10006detail6reduce28DeviceReduceSingleTileKernelINS2_10policy_hubIdjN4cuda3__47maximumIvEEE10Policy1000EPdSB_iS8_ddNS5_3std3__410__identityEEEvT0_T1_T2_T3_T4_T6_E12temp_storage;
	add.s32 	%r200, %r199, %r198;
	st.shared.f64 	[%r200+8], %fd380;
$L__BB5_54:
	bar.sync 	0;
	setp.ne.s32 	%p76, %r35, 0;
	@%p76 bra 	$L__BB5_72;
	setp.gt.s32 	%p77, %r68, 32;
	ld.shared.f64 	%fd147, [_ZZN3cub18CUB_300001_SM_10006detail6reduce28DeviceReduceSingleTileKernelINS2_10policy_hubIdjN4cuda3__47maximumIvEEE10Policy1000EPdSB_iS8_ddNS5_3std3__410__identityEEEvT0_T1_T2_T3_T4_T6_E12temp_storage+16];
	setp.lt.f64 	%p78, %fd380, %fd147;
	selp.f64 	%fd149, %fd147, %fd380, %p78;
	selp.f64 	%fd150, %fd149, %fd380, %p77;
	setp.gt.s32 	%p79, %r68, 64;
	ld.shared.f64 	%fd152, [_ZZN3cub18CUB_300001_SM_10006detail6reduce28DeviceReduceSingleTileKernelINS2_10policy_hubIdjN4cuda3__47maximumIvEEE10Policy1000EPdSB_iS8_ddNS5_3std3__410__identityEEEvT0_T1_T2_T3_T4_T6_E12temp_storage+24];
	setp.lt.f64 	%p80, %fd150, %fd152;
	selp.f64 	%fd154, %fd152, %fd150, %p80;
	selp.f64 	%fd155, %fd154, %fd150, %p79;
	setp.gt.s32 	%p81, %r68, 96;
	ld.shared.f64 	%fd157, [_ZZN3cub18CUB_300001_SM_10006detail6reduce28DeviceReduceSingleTileKernelINS2_10policy_hubIdjN4cuda3__47maximumIvEEE10Policy1000EPdSB_iS8_ddNS5_3std3__410__identityEEEvT0_T1_T2_T3_T4_T6_E12temp_storage+32];
	setp.lt.f64 	%p82, %fd155, %fd157;
	selp.f64 	%fd159, %fd157, %fd155, %p82;
	selp.f64 	%fd160, %fd159, %fd155, %p81;
	setp.gt.s32 	%p83, %r68, 128;
	ld.shared.f64 	%fd162, [_ZZN3cub18CUB_300001_SM_10006detail6reduce28DeviceReduceSingleTileKernelINS2_10policy_hubIdjN4cuda3__47maximumIvEEE10Policy1000EPdSB_iS8_ddNS5_3std3__410__identityEEEvT0_T1_T2_T3_T4_T6_E12temp_storage+40];
	setp.lt.f64 	%p84, %fd160, %fd162;
	selp.f64 	%fd164, %fd162, %fd160, %p84;
	selp.f64 	%fd165, %fd164, %fd160, %p83;
	setp.gt.s32 	%p85, %r68, 160;
	ld.shared.f64 	%fd167, [_ZZN3cub18CUB_300001_SM_10006detail6reduce28DeviceReduceSingleTileKernelINS2_10policy_hubIdjN4cuda3__47maximumIvEEE10Policy1000EPdSB_iS8_ddNS5_3std3__410__identityEEEvT0_T1_T2_T3_T4_T6_E12temp_storage+48];
	setp.lt.f64 	%p86, %fd165, %fd167;
	selp.f64 	%fd169, %fd167, %fd165, %p86;
	selp.f64 	%fd170, %fd169, %fd165, %p85;
	setp.gt.s32 	%p87, %r68, 192;
	ld.shared.f64 	%fd172, [_ZZN3cub18CUB_300001_SM_10006detail6reduce28DeviceReduceSingleTileKernelINS2_10policy_hubIdjN4cuda3__47maximumIvEEE10Policy1000EPdSB_iS8_ddNS5_3std3__410__identityEEEvT0_T1_T2_T3_T4_T6_E12temp_storage+56];
	setp.lt.f64 	%p88, %fd170, %fd172;
	selp.f64 	%fd174, %fd172, %fd170, %p88;
	selp.f64 	%fd175, %fd174, %fd170, %p87;
	setp.gt.s32 	%p89, %r68, 224;
	ld.shared.f64 	%fd177, [_ZZN3cub18CUB_300001_SM_10006detail6reduce28DeviceReduceSingleTileKernelINS2_10policy_hubIdjN4cuda3__47maximumIvEEE10Policy1000EPdSB_iS8_ddNS5_3std3__410__identityEEEvT0_T1_T2_T3_T4_T6_E12temp_storage+64];
	setp.lt.f64 	%p90, %fd175, %fd177;
	selp.f64 	%fd179, %fd177, %fd175, %p90;
	selp.f64 	%fd380, %fd179, %fd175, %p89;
	bra.uni 	$L__BB5_72;
$L__BB5_56:
	mov.u32 	%r47, %tid.x;
	mul.wide.u32 	%rd34, %r47, 8;
	add.s64 	%rd19, %rd15, %rd34;
	// begin inline asm
	ld.global.nc.u64 %rd18, [%rd19];
	// end inline asm
	mov.b64 	%fd59, %rd18;
	add.s64 	%rd21, %rd19, 2048;
	// begin inline asm
	ld.global.nc.u64 %rd20, [%rd21];
	// end inline asm
	mov.b64 	%fd60, %rd20;
	add.s64 	%rd23, %rd19, 4096;
	// begin inline asm
	ld.global.nc.u64 %rd22, [%rd23];
	// end inline asm
	mov.b64 	%fd61, %rd22;
	add.s64 	%rd25, %rd19, 6144;
	// begin inline asm
	ld.global.nc.u64 %rd24, [%rd25];
	// end inline asm
	mov.b64 	%fd62, %rd24;
	add.s64 	%rd27, %rd19, 8192;
	// begin inline asm
	ld.global.nc.u64 %rd26, [%rd27];
	// end inline asm
	mov.b64 	%fd63, %rd26;
	add.s64 	%rd29, %rd19, 10240;
	// begin inline asm
	ld.global.nc.u64 %rd28, [%rd29];
	// end inline asm
	mov.b64 	%fd64, %rd28;
	add.s64 	%rd31, %rd19, 12288;
	// begin inline asm
	ld.global.nc.u64 %rd30, [%rd31];
	// end inline asm
	mov.b64 	%fd65, %rd30;
	add.s64 	%rd33, %rd19, 14336;
	// begin inline asm
	ld.global.nc.u64 %rd32, [%rd33];
	// end inline asm
	mov.b64 	%fd66, %rd32;
	setp.lt.f64 	%p4, %fd59, %fd60;
	selp.f64 	%fd67, %fd60, %fd59, %p4;
	setp.lt.f64 	%p5, %fd67, %fd61;
	selp.f64 	%fd68, %fd61, %fd67, %p5;
	setp.lt.f64 	%p6, %fd68, %fd62;
	selp.f64 	%fd69, %fd62, %fd68, %p6;
	setp.lt.f64 	%p7, %fd69, %fd63;
	selp.f64 	%fd70, %fd63, %fd69, %p7;
	setp.lt.f64 	%p8, %fd70, %fd64;
	selp.f64 	%fd71, %fd64, %fd70, %p8;
	setp.lt.f64 	%p9, %fd71, %fd65;
	selp.f64 	%fd72, %fd65, %fd71, %p9;
	setp.lt.f64 	%p10, %fd72, %fd66;
	selp.f64 	%fd379, %fd66, %fd72, %p10;
	setp.lt.u32 	%p11, %r68, 4096;
	mov.b32 	%r465, 2048;
	@%p11 bra 	$L__BB5_60;
	add.s32 	%r48, %r68, -2048;
	mov.b32 	%r465, 2048;
$L__BB5_58:
	mul.wide.s32 	%rd51, %r465, 8;
	add.s64 	%rd36, %rd19, %rd51;
	// begin inline asm
	ld.global.nc.u64 %rd35, [%rd36];
	// end inline asm
	mov.b64 	%fd73, %rd35;
	add.s64 	%rd38, %rd36, 2048;
	// begin inline asm
	ld.global.nc.u64 %rd37, [%rd38];
	// end inline asm
	mov.b64 	%fd74, %rd37;
	add.s64 	%rd40, %rd36, 4096;
	// begin inline asm
	ld.global.nc.u64 %rd39, [%rd40];
	// end inline asm
	mov.b64 	%fd75, %rd39;
	add.s64 	%rd42, %rd36, 6144;
	// begin inline asm
	ld.global.nc.u64 %rd41, [%rd42];
	// end inline asm
	mov.b64 	%fd76, %rd41;
	add.s64 	%rd44, %rd36, 8192;
	// begin inline asm
	ld.global.nc.u64 %rd43, [%rd44];
	// end inline asm
	mov.b64 	%fd77, %rd43;
	add.s64 	%rd46, %rd36, 10240;
	// begin inline asm
	ld.global.nc.u64 %rd45, [%rd46];
	// end inline asm
	mov.b64 	%fd78, %rd45;
	add.s64 	%rd48, %rd36, 12288;
	// begin inline asm
	ld.global.nc.u64 %rd47, [%rd48];
	// end inline asm
	mov.b64 	%fd79, %rd47;
	add.s64 	%rd50, %rd36, 14336;
	// begin inline asm
	ld.global.nc.u64 %rd49, [%rd50];
	// end inline asm
	mov.b64 	%fd80, %rd49;
	setp.lt.f64 	%p12, %fd379, %fd73;
	selp.f64 	%fd81, %fd73, %fd379, %p12;
	setp.lt.f64 	%p13, %fd81, %fd74;
	selp.f64 	%fd82, %fd74, %fd81, %p13;
	setp.lt.f64 	%p14, %fd82, %fd75;
	selp.f64 	%fd83, %fd75, %fd82, %p14;
	setp.lt.f64 	%p15, %fd83, %fd76;
	selp.f64 	%fd84, %fd76, %fd83, %p15;
	setp.lt.f64 	%p16, %fd84, %fd77;
	selp.f64 	%fd85, %fd77, %fd84, %p16;
	setp.lt.f64 	%p17, %fd85, %fd78;
	selp.f64 	%fd86, %fd78, %fd85, %p17;
	setp.lt.f64 	%p18, %fd86, %fd79;
	selp.f64 	%fd87, %fd79, %fd86, %p18;
	setp.lt.f64 	%p19, %fd87, %fd80;
	selp.f64 	%fd379, %fd80, %fd87, %p19;
	sub.s32 	%r71, %r68, %r465;
	setp.lt.s32 	%p20, %r71, 2048;
	@%p20 bra 	$L__BB5_68;
	add.s32 	%r465, %r465, 2048;
	setp.le.s32 	%p21, %r465, %r48;
	@%p21 bra 	$L__BB5_58;
$L__BB5_60:
	setp.le.s32 	%p22, %r68, %r465;
	@%p22 bra 	$L__BB5_68;
	sub.s32 	%r52, %r68, %r465;
	setp.ge.s32 	%p23, %r47, %r52;
	@%p23 bra 	$L__BB5_68;
	not.b32 	%r72, %r47;
	add.s32 	%r73, %r68, %r72;
	sub.s32 	%r53, %r73, %r465;
	and.b32  	%r74, %r53, 768;
	setp.eq.s32 	%p24, %r74, 768;
	mov.u32 	%r469, %r47;
	@%p24 bra 	$L__BB5_65;
	add.s32 	%r467, %r47, %r465;
	shr.u32 	%r75, %r53, 8;
	add.s32 	%r76, %r75, 1;
	and.b32  	%r77, %r76, 3;
	neg.s32 	%r466, %r77;
	mov.u32 	%r469, %r47;
$L__BB5_64:
	.pragma "nounroll";
	mul.wide.u32 	%rd54, %r467, 8;
	add.s64 	%rd53, %rd15, %rd54;
	// begin inline asm
	ld.global.nc.u64 %rd52, [%rd53];
	// end inline asm
	mov.b64 	%fd89, %rd52;
	setp.lt.f64 	%p25, %fd379, %fd89;
	selp.f64 	%fd379, %fd89, %fd379, %p25;
	add.s32 	%r469, %r469, 256;
	add.s32 	%r467, %r467, 256;
	add.s32 	%r466, %r466, 1;
	setp.ne.s32 	%p26, %r466, 0;
	@%p26 bra 	$L__BB5_64;
$L__BB5_65:
	setp.lt.u32 	%p27, %r53, 768;
	@%p27 bra 	$L__BB5_68;
	cvt.u64.u32 	%rd55, %r469;
	cvt.u64.u32 	%rd56, %r465;
	add.s64 	%rd57, %rd55, %rd56;
	shl.b64 	%rd58, %rd57, 3;
	add.s64 	%rd59, %rd58, %rd15;
	add.s64 	%rd205, %rd59, 4096;
	add.s32 	%r470, %r469, %r465;
$L__BB5_67:
	mul.wide.u32 	%rd68, %r470, 8;
	add.s64 	%rd61, %rd15, %rd68;
	// begin inline asm
	ld.global.nc.u64 %rd60, [%rd61];
	// end inline asm
	mov.b64 	%fd90, %rd60;
	setp.lt.f64 	%p28, %fd379, %fd90;
	selp.f64 	%fd91, %fd90, %fd379, %p28;
	add.s64 	%rd63, %rd205, -2048;
	// begin inline asm
	ld.global.nc.u64 %rd62, [%rd63];
	// end inline asm
	mov.b64 	%fd92, %rd62;
	setp.lt.f64 	%p29, %fd91, %fd92;
	selp.f64 	%fd93, %fd92, %fd91, %p29;
	// begin inline asm
	ld.global.nc.u64 %rd64, [%rd205];
	// end inline asm
	mov.b64 	%fd94, %rd64;
	setp.lt.f64 	%p30, %fd93, %fd94;
	selp.f64 	%fd95, %fd94, %fd93, %p30;
	add.s64 	%rd67, %rd205, 2048;
	// begin inline asm
	ld.global.nc.u64 %rd66, [%rd67];
	// end inline asm
	mov.b64 	%fd96, %rd66;
	setp.lt.f64 	%p31, %fd95, %fd96;
	selp.f64 	%fd379, %fd96, %fd95, %p31;
	add.s32 	%r469, %r469, 1024;
	add.s64 	%rd205, %rd205, 8192;
	add.s32 	%r470, %r470, 1024;
	setp.lt.s32 	%p32, %r469, %r52;
	@%p32 bra 	$L__BB5_67;
$L__BB5_68:
	// begin inline asm
	mov.u32 %r78, %laneid;
	// end inline asm
	mov.b64 	%rd69, %fd379;
	mov.b64 	{%r80, %r85}, %rd69;
	mov.b32 	%r86, 1;
	mov.b32 	%r127, 31;
	mov.b32 	%r128, -1;
	// begin inline asm
	shfl.sync.down.b32 %r79, %r80, %r86, %r127, %r128;
	// end inline asm
	// begin inline asm
	shfl.sync.down.b32 %r84, %r85, %r86, %r127, %r128;
	// end inline asm
	mov.b64 	%rd70, {%r79, %r84};
	mov.b64 	%fd97, %rd70;
	setp.gt.s32 	%p33, %r78, 30;
	setp.lt.f64 	%p34, %fd379, %fd97;
	selp.f64 	%fd98, %fd97, %fd379, %p34;
	selp.f64 	%fd99, %fd379, %fd98, %p33;
	mov.b64 	%rd71, %fd99;
	mov.b64 	{%r90, %r95}, %rd71;
	mov.b32 	%r96, 2;
	// begin inline asm
	shfl.sync.down.b32 %r89, %r90, %r96, %r127, %r128;
	// end inline asm
	// begin inline asm
	shfl.sync.down.b32 %r94, %r95, %r96, %r127, %r128;
	// end inline asm
	mov.b64 	%rd72, {%r89, %r94};
	mov.b64 	%fd100, %rd72;
	setp.gt.s32 	%p35, %r78, 29;
	setp.lt.f64 	%p36, %fd99, %fd100;
	selp.f64 	%fd101, %fd100, %fd99, %p36;
	selp.f64 	%fd102, %fd99, %fd101, %p35;
	mov.b64 	%rd73, %fd102;
	mov.b64 	{%r100, %r105}, %rd73;
	mov.b32 	%r106, 4;
	// begin inline asm
	shfl.sync.down.b32 %r99, %r100, %r106, %r127, %r128;
	// end inline asm
	// begin inline asm
	shfl.sync.down.b32 %r104, %r105, %r106, %r127, %r128;
	// end inline asm
	mov.b64 	%rd74, {%r99, %r104};
	mov.b64 	%fd103, %rd74;
	setp.gt.s32 	%p37, %r78, 27;
	setp.lt.f64 	%p38, %fd102, %fd103;
	selp.f64 	%fd104, %fd103, %fd102, %p38;
	selp.f64 	%fd105, %fd102, %fd104, %p37;
	mov.b64 	%rd75, %fd105;
	mov.b64 	{%r110, %r115}, %rd75;
	mov.b32 	%r116, 8;
	// begin inline asm
	shfl.sync.down.b32 %r109, %r110, %r116, %r127, %r128;
	// end inline asm
	// begin inline asm
	shfl.sync.down.b32 %r114, %r115, %r116, %r127, %r128;
	// end inline asm
	mov.b64 	%rd76, {%r109, %r114};
	mov.b64 	%fd106, %rd76;
	setp.gt.s32 	%p39, %r78, 23;
	setp.lt.f64 	%p40, %fd105, %fd106;
	selp.f64 	%fd107, %fd106, %fd105, %p40;
	selp.f64 	%fd108, %fd105, %fd107, %p39;
	mov.b64 	%rd77, %fd108;
	mov.b64 	{%r120, %r125}, %rd77;
	mov.b32 	%r126, 16;
	// begin inline asm
	shfl.sync.down.b32 %r119, %r120, %r126, %r127, %r128;
	// end inline asm
	// begin inline asm
	shfl.sync.down.b32 %r124, %r125, %r126, %r127, %r128;
	// end inline asm
	mov.b64 	%rd78, {%r119, %r124};
	mov.b64 	%fd109, %rd78;
	setp.gt.s32 	%p41, %r78, 15;
	setp.lt.f64 	%p42, %fd108, %fd109;
	selp.f64 	%fd54, %fd109, %fd108, %p42;
	selp.f64 	%fd380, %fd108, %fd54, %p41;
	setp.ne.s32 	%p43, %r78, 0;
	@%p43 bra 	$L__BB5_70;
	shr.u32 	%r129, %r47, 2;
	and.b32  	%r130, %r129, 248;
	mov.u32 	%r131, _ZZN3cub18CUB_300001_SM_10006detail6reduce28DeviceReduceSingleTileKernelINS2_10policy_hubIdjN4cuda3__47maximumIvEEE10Policy1000EPdSB_iS8_ddNS5_3std3__410__identityEEEvT0_T1_T2_T3_T4_T6_E12temp_storage;
	add.s32 	%r132, %r131, %r130;
	st.shared.f64 	[%r132+8], %fd54;
$L__BB5_70:
	bar.sync 	0;
	setp.ne.s32 	%p44, %r47, 0;
	@%p44 bra 	$L__BB5_72;
	ld.shared.f64 	%fd110, [_ZZN3cub18CUB_300001_SM_10006detail6reduce28DeviceReduceSingleTileKernelINS2_10policy_hubIdjN4cuda3__47maximumIvEEE10Policy1000EPdSB_iS8_ddNS5_3std3__410__identityEEEvT0_T1_T2_T3_T4_T6_E12temp_storage+16];
	setp.lt.f64 	%p45, %fd380, %fd110;
	selp.f64 	%fd111, %fd110, %fd380, %p45;
	ld.shared.f64 	%fd112, [_ZZN3cub18CUB_300001_SM_10006detail6reduce28DeviceReduceSingleTileKernelINS2_10policy_hubIdjN4cuda3__47maximumIvEEE10Policy1000EPdSB_iS8_ddNS5_3std3__410__identityEEEvT0_T1_T2_T3_T4_T6_E12temp_storage+24];
	setp.lt.f64 	%p46, %fd111, %fd112;
	selp.f64 	%fd113, %fd112, %fd111, %p46;
	ld.shared.f64 	%fd114, [_ZZN3cub18CUB_300001_SM_10006detail6reduce28DeviceReduceSingleTileKernelINS2_10policy_hubIdjN4cuda3__47maximumIvEEE10Policy1000EPdSB_iS8_ddNS5_3std3__410__identityEEEvT0_T1_T2_T3_T4_T6_E12temp_storage+32];
	setp.lt.f64 	%p47, %fd113, %fd114;
	selp.f64 	%fd115, %fd114, %fd113, %p47;
	ld.shared.f64 	%fd116, [_ZZN3cub18CUB_300001_SM_10006detail6reduce28DeviceReduceSingleTileKernelINS2_10policy_hubIdjN4cuda3__47maximumIvEEE10Policy1000EPdSB_iS8_ddNS5_3std3__410__identityEEEvT0_T1_T2_T3_T4_T6_E12temp_storage+40];
	setp.lt.f64 	%p48, %fd115, %fd116;
	selp.f64 	%fd117, %fd116, %fd115, %p48;
	ld.shared.f64 	%fd118, [_ZZN3cub18CUB_300001_SM_10006detail6reduce28DeviceReduceSingleTileKernelINS2_10policy_hubIdjN4cuda3__47maximumIvEEE10Policy1000EPdSB_iS8_ddNS5_3std3__410__identityEEEvT0_T1_T2_T3_T4_T6_E12temp_storage+48];
	setp.lt.f64 	%p49, %fd117, %fd118;
	selp.f64 	%fd119, %fd118, %fd117, %p49;
	ld.shared.f64 	%fd120, [_ZZN3cub18CUB_300001_SM_10006detail6reduce28DeviceReduceSingleTileKernelINS2_10policy_hubIdjN4cuda3__47maximumIvEEE10Policy1000EPdSB_iS8_ddNS5_3std3__410__identityEEEvT0_T1_T2_T3_T4_T6_E12temp_storage+56];
	setp.lt.f64 	%p50, %fd119, %fd120;
	selp.f64 	%fd121, %fd120, %fd119, %p50;
	ld.shared.f64 	%fd122, [_ZZN3cub18CUB_300001_SM_10006detail6reduce28DeviceReduceSingleTileKernelINS2_10policy_hubIdjN4cuda3__47maximumIvEEE10Policy1000EPdSB_iS8_ddNS5_3std3__410__identityEEEvT0_T1_T2_T3_T4_T6_E12temp_storage+64];
	setp.lt.f64 	%p51, %fd121, %fd122;
	selp.f64 	%fd380, %fd122, %fd121, %p51;
$L__BB5_72:
	mov.u32 	%r444, %tid.x;
	setp.ne.s32 	%p217, %r444, 0;
	@%p217 bra 	$L__BB5_74;
	setp.lt.f64 	%p218, %fd58, %fd380;
	selp.f64 	%fd353, %fd380, %fd58, %p218;
	st.global.f64 	[%rd1], %fd353;
$L__BB5_74:
	ret;

}


// ===== COMPILED SASS (sm_100) =====

	.target	sm_100

	.elftype	@"ET_EXEC"


//--------------------- .note.nv.tkinfo           --------------------------
	.section	.note.nv.tkinfo,"",@"SHT_NOTE"
	.sectionflags	@"SHF_NOTE_NV_TKINFO"
	.tkinfo
        /*0018*/ 	.word	0x00000002
        /*0030*/ 	.string	""
        /*0030*/ 	.string	"ptxas"
        /*0030*/ 	.string	"Cuda compilation tools, release 13.0, V13.0.88"
        /*0030*/ 	.string	"Build cuda_13.0.r13.0/compiler.36424714_0"
        /*0030*/ 	.string	"-arch sm_100 -m 64 "



//--------------------- .note.nv.cuinfo           --------------------------
	.section	.note.nv.cuinfo,"",@"SHT_NOTE"
	.sectionflags	@"SHF_NOTE_NV_CUINFO"
        /*0018*/ 	.short	0x0002
        /*001a*/ 	.short	0x0064
        /*001c*/ 	.short	0x0082
	.zero		2


//--------------------- .nv.info                  --------------------------
	.section	.nv.info,"",@"SHT_CUDA_INFO"
	.align	4


	//----- nvinfo : EIATTR_REGCOUNT
	.align		4
        /*0000*/ 	.byte	0x04, 0x2f
        /*0002*/ 	.short	(.L_41 - .L_40)
	.align		4
.L_40:
        /*0004*/ 	.word	index@(_Z16calculate_matrixPdS_j)
        /*0008*/ 	.word	0x00000010


	//----- nvinfo : EIATTR_FRAME_SIZE
	.align		4
.L_41:
        /*000c*/ 	.byte	0x04, 0x11
        /*000e*/ 	.short	(.L_43 - .L_42)
	.align		4
.L_42:
        /*0010*/ 	.word	index@(_Z16calculate_matrixPdS_j)
        /*0014*/ 	.word	0x00000000


	//----- nvinfo : EIATTR_REGCOUNT
	.align		4
.L_43:
        /*0018*/ 	.byte	0x04, 0x2f
        /*001a*/ 	.short	(.L_45 - .L_44)
	.align		4
.L_44:
        /*001c*/ 	.word	index@(_Z23count_matrix_differencePdS_S_j)
        /*0020*/ 	.word	0x00000010


	//----- nvinfo : EIATTR_FRAME_SIZE
	.align		4
.L_45:
        /*0024*/ 	.byte	0x04, 0x11
        /*0026*/ 	.short	(.L_47 - .L_46)
	.align		4
.L_46:
        /*0028*/ 	.word	index@(_Z23count_matrix_differencePdS_S_j)
        /*002c*/ 	.word	0x00000000


	//----- nvinfo : EIATTR_REGCOUNT
	.align		4
.L_47:
        /*0030*/ 	.byte	0x04, 0x2f
        /*0032*/ 	.short	(.L_49 - .L_48)
	.align		4
.L_48:
        /*0034*/ 	.word	index@(_ZN3cub18CUB_300001_SM_10006detail11EmptyKernelIvEEvv)
        /*0038*/ 	.word	0x00000004


	//----- nvinfo : EIATTR_FRAME_SIZE
	.align		4
.L_49:
        /*003c*/ 	.byte	0x04, 0x11
        /*003e*/ 	.short	(.L_51 - .L_50)
	.align		4
.L_50:
        /*0040*/ 	.word	index@(_ZN3cub18CUB_300001_SM_10006detail11EmptyKernelIvEEvv)
        /*0044*/ 	.word	0x00000000


	//----- nvinfo : EIATTR_REGCOUNT
	.align		4
.L_51:
        /*0048*/ 	.byte	0x04, 0x2f
        /*004a*/ 	.short	(.L_53 - .L_52)
	.align		4
.L_52:
        /*004c*/ 	.word	index@(_ZN3cub18CUB_300001_SM_10006detail6reduce28DeviceReduceSingleTileKernelINS2_10policy_hubIdjN4cuda3__47maximumIvEEE10Policy1000EPdSB_jS8_ddNS5_3std3__410__identityEEEvT0_T1_T2_T3_T4_T6_)
        /*0050*/ 	.word	0x0000002c


	//----- nvinfo : EIATTR_FRAME_SIZE
	.align		4
.L_53:
        /*0054*/ 	.byte	0x04, 0x11
        /*0056*/ 	.short	(.L_55 - .L_54)
	.align		4
.L_54:
        /*0058*/ 	.word	index@(_ZN3cub18CUB_300001_SM_10006detail6reduce28DeviceReduceSingleTileKernelINS2_10policy_hubIdjN4cuda3__47maximumIvEEE10Policy1000EPdSB_jS8_ddNS5_3std3__410__identityEEEvT0_T1_T2_T3_T4_T6_)
        /*005c*/ 	.word	0x00000000


	//----- nvinfo : EIATTR_REGCOUNT
	.align		4
.L_55:
        /*0060*/ 	.byte	0x04, 0x2f
        /*0062*/ 	.short	(.L_57 - .L_56)
	.align		4
.L_56:
        /*0064*/ 	.word	index@(_ZN3cub18CUB_300001_SM_10006detail6reduce18DeviceReduceKernelINS2_10policy_hubIdjN4cuda3__47maximumIvEEE10Policy1000EPdjS8_dNS5_3std3__410__identityEEEvT0_PT3_T1_NS0_13GridEvenShareISI_EET2_T4_)
        /*0068*/ 	.word	0x0000001c


	//----- nvinfo : EIATTR_FRAME_SIZE
	.align		4
.L_57:
        /*006c*/ 	.byte	0x04, 0x11
        /*006e*/ 	.short	(.L_59 - .L_58)
	.align		4
.L_58:
        /*0070*/ 	.word	index@(_ZN3cub18CUB_300001_SM_10006detail6reduce18DeviceReduceKernelINS2_10policy_hubIdjN4cuda3__47maximumIvEEE10Policy1000EPdjS8_dNS5_3std3__410__identityEEEvT0_PT3_T1_NS0_13GridEvenShareISI_EET2_T4_)
        /*0074*/ 	.word	0x00000000


	//----- nvinfo : EIATTR_REGCOUNT
	.align		4
.L_59:
        /*0078*/ 	.byte	0x04, 0x2f
        /*007a*/ 	.short	(.L_61 - .L_60)
	.align		4
.L_60:
        /*007c*/ 	.word	index@(_ZN3cub18CUB_300001_SM_10006detail6reduce28DeviceReduceSingleTileKernelINS2_10policy_hubIdjN4cuda3__47maximumIvEEE10Policy1000EPdSB_iS8_ddNS5_3std3__410__identityEEEvT0_T1_T2_T3_T4_T6_)
        /*0080*/ 	.word	0x00000030


	//----- nvinfo : EIATTR_FRAME_SIZE
	.align		4
.L_61:
        /*0084*/ 	.byte	0x04, 0x11
        /*0086*/ 	.short	(.L_63 - .L_62)
	.align		4
.L_62:
        /*0088*/ 	.word	index@(_ZN3cub18CUB_300001_SM_10006detail6reduce28DeviceReduceSingleTileKernelINS2_10policy_hubIdjN4cuda3__47maximumIvEEE10Policy1000EPdSB_iS8_ddNS5_3std3__410__identityEEEvT0_T1_T2_T3_T4_T6_)
        /*008c*/ 	.word	0x00000000


	//----- nvinfo : EIATTR_MIN_STACK_SIZE
	.align		4
.L_63:
        /*0090*/ 	.byte	0x04, 0x12
        /*0092*/ 	.short	(.L_65 - .L_64)
	.align		4
.L_64:
        /*0094*/ 	.word	index@(_ZN3cub18CUB_300001_SM_10006detail6reduce28DeviceReduceSingleTileKernelINS2_10policy_hubIdjN4cuda3__47maximumIvEEE10Policy1000EPdSB_iS8_ddNS5_3std3__410__identityEEEvT0_T1_T2_T3_T4_T6_)
        /*0098*/ 	.word	0x00000000


	//----- nvinfo : EIATTR_MIN_STACK_SIZE
	.align		4
.L_65:
        /*009c*/ 	.byte	0x04, 0x12
        /*009e*/ 	.short	(.L_67 - .L_66)
	.align		4
.L_66:
        /*00a0*/ 	.word	index@(_ZN3cub18CUB_300001_SM_10006detail6reduce18DeviceReduceKernelINS2_10policy_hubIdjN4cuda3__47maximumIvEEE10Policy1000EPdjS8_dNS5_3std3__410__identityEEEvT0_PT3_T1_NS0_13GridEvenShareISI_EET2_T4_)
        /*00a4*/ 	.word	0x00000000


	//----- nvinfo : EIATTR_MIN_STACK_SIZE
	.align		4
.L_67:
        /*00a8*/ 	.byte	0x04, 0x12
        /*00aa*/ 	.short	(.L_69 - .L_68)
	.align		4
.L_68:
        /*00ac*/ 	.word	index@(_ZN3cub18CUB_300001_SM_10006detail6reduce28DeviceReduceSingleTileKernelINS2_10policy_hubIdjN4cuda3__47maximumIvEEE10Policy1000EPdSB_jS8_ddNS5_3std3__410__identityEEEvT0_T1_T2_T3_T4_T6_)
        /*00b0*/ 	.word	0x00000000


	//----- nvinfo : EIATTR_MIN_STACK_SIZE
	.align		4
.L_69:
        /*00b4*/ 	.byte	0x04, 0x12
        /*00b6*/ 	.short	(.L_71 - .L_70)
	.align		4
.L_70:
        /*00b8*/ 	.word	index@(_ZN3cub18CUB_300001_SM_10006detail11EmptyKernelIvEEvv)
        /*00bc*/ 	.word	0x00000000


	//----- nvinfo : EIATTR_MIN_STACK_SIZE
	.align		4
.L_71:
        /*00c0*/ 	.byte	0x04, 0x12
        /*00c2*/ 	.short	(.L_73 - .L_72)
	.align		4
.L_72:
        /*00c4*/ 	.word	index@(_Z23count_matrix_differencePdS_S_j)
        /*00c8*/ 	.word	0x00000000


	//----- nvinfo : EIATTR_MIN_STACK_SIZE
	.align		4
.L_73:
        /*00cc*/ 	.byte	0x04, 0x12
        /*00ce*/ 	.short	(.L_75 - .L_74)
	.align		4
.L_74:
        /*00d0*/ 	.word	index@(_Z16calculate_matrixPdS_j)
        /*00d4*/ 	.word	0x00000000
.L_75:


//--------------------- .nv.compat                --------------------------
	.section	.nv.compat,"",@"SHT_CUDA_COMPAT_INFO"
	.align	4
        /*0000*/ 	.byte	0x02, 0x09, 0x00, 0x00, 0x02, 0x02, 0x01, 0x00, 0x02, 0x05, 0x05, 0x00, 0x03, 0x07, 0x01, 0x01
        /*0010*/ 	.byte	0x02, 0x03, 0x00, 0x00, 0x02, 0x06, 0x01, 0x00, 0x04, 0x0b, 0x08, 0x00, 0x01, 0x00, 0x00, 0x00
        /*0020*/ 	.byte	0x00, 0x00, 0x00, 0x00


//--------------------- .nv.info._ZN3cub18CUB_300001_SM_10006detail6reduce28DeviceReduceSingleTileKernelINS2_10policy_hubIdjN4cuda3__47maximumIvEEE10Policy1000EPdSB_iS8_ddNS5_3std3__410__identityEEEvT0_T1_T2_T3_T4_T6_ --------------------------
	.section	.nv.info._ZN3cub18CUB_300001_SM_10006detail6reduce28DeviceReduceSingleTileKernelINS2_10policy_hubIdjN4cuda3__47maximumIvEEE10Policy1000EPdSB_iS8_ddNS5_3std3__410__identityEEEvT0_T1_T2_T3_T4_T6_,"",@"SHT_CUDA_INFO"
	.sectionflags	@""
	.align	4


	//----- nvinfo : EIATTR_CUDA_API_VERSION
	.align		4
        /*0000*/ 	.byte	0x04, 0x37
        /*0002*/ 	.short	(.L_77 - .L_76)
.L_76:
        /*0004*/ 	.word	0x00000082


	//----- nvinfo : EIATTR_KPARAM_INFO
	.align		4
.L_77:
        /*0008*/ 	.byte	0x04, 0x17
        /*000a*/ 	.short	(.L_79 - .L_78)
.L_78:
        /*000c*/ 	.word	0x00000000
        /*0010*/ 	.short	0x0005
        /*0012*/ 	.short	0x0020
        /*0014*/ 	.byte	0x00, 0xf0, 0x05, 0x00


	//----- nvinfo : EIATTR_KPARAM_INFO
	.align		4
.L_79:
        /*0018*/ 	.byte	0x04, 0x17
        /*001a*/ 	.short	(.L_81 - .L_80)
.L_80:
        /*001c*/ 	.word	0x00000000
        /*0020*/ 	.short	0x0004
        /*0022*/ 	.short	0x0018
        /*0024*/ 	.byte	0x00, 0xf0, 0x21, 0x00


	//----- nvinfo : EIATTR_KPARAM_INFO
	.align		4
.L_81:
        /*0028*/ 	.byte	0x04, 0x17
        /*002a*/ 	.short	(.L_83 - .L_82)
.L_82:
        /*002c*/ 	.word	0x00000000
        /*0030*/ 	.short	0x0003
        /*0032*/ 	.short	0x0014
        /*0034*/ 	.byte	0x00, 0xf0, 0x05, 0x00


	//----- nvinfo : EIATTR_KPARAM_INFO
	.align		4
.L_83:
        /*0038*/ 	.byte	0x04, 0x17
        /*003a*/ 	.short	(.L_85 - .L_84)
.L_84:
        /*003c*/ 	.word	0x00000000
        /*0040*/ 	.short	0x0002
        /*0042*/ 	.short	0x0010
        /*0044*/ 	.byte	0x00, 0xf0, 0x11, 0x00


	//----- nvinfo : EIATTR_KPARAM_INFO
	.align		4
.L_85:
        /*0048*/ 	.byte	0x04, 0x17
        /*004a*/ 	.short	(.L_87 - .L_86)
.L_86:
        /*004c*/ 	.word	0x00000000
        /*0050*/ 	.short	0x0001
        /*0052*/ 	.short	0x0008
        /*0054*/ 	.byte	0x00, 0xf5, 0x21, 0x00


	//----- nvinfo : EIATTR_KPARAM_INFO
	.align		4
.L_87:
        /*0058*/ 	.byte	0x04, 0x17
        /*005a*/ 	.short	(.L_89 - .L_88)
.L_88:
        /*005c*/ 	.word	0x00000000
        /*0060*/ 	.short	0x0000
        /*0062*/ 	.short	0x0000
        /*0064*/ 	.byte	0x00, 0xf5, 0x21, 0x00


	//----- nvinfo : EIATTR_SPARSE_MMA_MASK
	.align		4
.L_89:
        /*0068*/ 	.byte	0x03, 0x50
        /*006a*/ 	.short	0x0000


	//----- nvinfo : EIATTR_MAXREG_COUNT
	.align		4
        /*006c*/ 	.byte	0x03, 0x1b
        /*006e*/ 	.short	0x00ff


	//----- nvinfo : EIATTR_NUM_BARRIERS
	.align		4
        /*0070*/ 	.byte	0x02, 0x4c
        /*0072*/ 	.byte	0x01
	.zero		1


	//----- nvinfo : EIATTR_MERCURY_ISA_VERSION
	.align		4
        /*0074*/ 	.byte	0x03, 0x5f
        /*0076*/ 	.short	0x0101


	//----- nvinfo : EIATTR_COOP_GROUP_MASK_REGIDS
	.align		4
        /*0078*/ 	.byte	0x04, 0x29
        /*007a*/ 	.short	(.L_91 - .L_90)


	//   ....[0]....
.L_90:
        /*007c*/ 	.word	0xffffffff


	//   ....[1]....
        /*0080*/ 	.word	0xffffffff


	//   ....[2]....
        /*0084*/ 	.word	0xffffffff


	//   ....[3]....
        /*0088*/ 	.word	0xffffffff


	//   ....[4]....
        /*008c*/ 	.word	0xffffffff


	//   ....[5]....
        /*0090*/ 	.word	0xffffffff


	//   ....[6]....
        /*0094*/ 	.word	0xffffffff


	//   ....[7]....
        /*0098*/ 	.word	0xffffffff


	//   ....[8]....
        /*009c*/ 	.word	0xffffffff


	//   ....[9]....
        /*00a0*/ 	.word	0xffffffff


	//   ....[10]....
        /*00a4*/ 	.word	0xffffffff


	//   ....[11]....
        /*00a8*/ 	.word	0xffffffff


	//   ....[12]....
        /*00ac*/ 	.word	0xffffffff


	//   ....[13]....
        /*00b0*/ 	.word	0xffffffff


	//   ....[14]....
        /*00b4*/ 	.word	0xffffffff


	//   ....[15]....
        /*00b8*/ 	.word	0xffffffff


	//   ....[16]....
        /*00bc*/ 	.word	0xffffffff


	//   ....[17]....
        /*00c0*/ 	.word	0xffffffff


	//   ....[18]....
        /*00c4*/ 	.word	0xffffffff


	//   ....[19]....
        /*00c8*/ 	.word	0xffffffff


	//   ....[20]....
        /*00cc*/ 	.word	0xffffffff


	//   ....[21]....
        /*00d0*/ 	.word	0xffffffff


	//   ....[22]....
        /*00d4*/ 	.word	0xffffffff


	//   ....[23]....
        /*00d8*/ 	.word	0xffffffff


	//   ....[24]....
        /*00dc*/ 	.word	0xffffffff


	//   ....[25]....
        /*00e0*/ 	.word	0xffffffff


	//   ....[26]....
        /*00e4*/ 	.word	0xffffffff


	//   ....[27]....
        /*00e8*/ 	.word	0xffffffff


	//   ....[28]....
        /*00ec*/ 	.word	0xffffffff


	//   ....[29]....
        /*00f0*/ 	.word	0xffffffff


	//   ....[30]....
        /*00f4*/ 	.word	0xffffffff


	//   ....[31]....
        /*00f8*/ 	.word	0xffffffff


	//   ....[32]....
        /*00fc*/ 	.word	0xffffffff


	//   ....[33]....
        /*0100*/ 	.word	0xffffffff


	//   ....[34]....
        /*0104*/ 	.word	0xffffffff


	//   ....[35]....
        /*0108*/ 	.word	0xffffffff


	//   ....[36]....
        /*010c*/ 	.word	0xffffffff


	//   ....[37]....
        /*0110*/ 	.word	0xffffffff


	//   ....[38]....
        /*0114*/ 	.word	0xffffffff


	//   ....[39]....
        /*0118*/ 	.word	0xffffffff


	//   ....[40]....
        /*011c*/ 	.word	0xffffffff


	//   ....[41]....
        /*0120*/ 	.word	0xffffffff


	//   ....[42]....
        /*0124*/ 	.word	0xffffffff


	//   ....[43]....
        /*0128*/ 	.word	0xffffffff


	//   ....[44]....
        /*012c*/ 	.word	0xffffffff


	//   ....[45]....
        /*0130*/ 	.word	0xffffffff


	//   ....[46]....
        /*0134*/ 	.word	0xffffffff


	//   ....[47]....
        /*0138*/ 	.word	0xffffffff


	//   ....[48]....
        /*013c*/ 	.word	0xffffffff


	//   ....[49]....
        /*0140*/ 	.word	0xffffffff


	//   ....[50]....
        /*0144*/ 	.word	0xffffffff


	//   ....[51]....
        /*0148*/ 	.word	0xffffffff


	//   ....[52]....
        /*014c*/ 	.word	0xffffffff


	//   ....[53]....
        /*0150*/ 	.word	0xffffffff


	//   ....[54]....
        /*0154*/ 	.word	0xffffffff


	//   ....[55]....
        /*0158*/ 	.word	0xffffffff


	//   ....[56]....
        /*015c*/ 	.word	0xffffffff


	//   ....[57]....
        /*0160*/ 	.word	0xffffffff


	//   ....[58]....
        /*0164*/ 	.word	0xffffffff


	//   ....[59]....
        /*0168*/ 	.word	0xffffffff


	//----- nvinfo : EIATTR_COOP_GROUP_INSTR_OFFSETS
	.align		4
.L_91:
        /*016c*/ 	.byte	0x04, 0x28
        /*016e*/ 	.short	(.L_93 - .L_92)


	//   ....[0]....
.L_92:
        /*0170*/ 	.word	0x00000d30


	//   ....[1]....
        /*0174*/ 	.word	0x00000d40


	//   ....[2]....
        /*0178*/ 	.word	0x00000dd0


	//   ....[3]....
        /*017c*/ 	.word	0x00000e10


	//   ....[4]....
        /*0180*/ 	.word	0x00000e80


	//   ....[5]....
        /*0184*/ 	.word	0x00000ea0


	//   ....[6]....
        /*0188*/ 	.word	0x00000ef0


	//   ....[7]....
        /*018c*/ 	.word	0x00000f10


	//   ....[8]....
        /*0190*/ 	.word	0x00000f60


	//   ....[9]....
        /*0194*/ 	.word	0x00000f80


	//   ....[10]....
        /*0198*/ 	.word	0x00001280


	//   ....[11]....
        /*019c*/ 	.word	0x00001290


	//   ....[12]....
        /*01a0*/ 	.word	0x00001320


	//   ....[13]....
        /*01a4*/ 	.word	0x00001350


	//   ....[14]....
        /*01a8*/ 	.word	0x000013b0


	//   ....[15]....
        /*01ac*/ 	.word	0x000013e0


	//   ....[16]....
        /*01b0*/ 	.word	0x00001440


	//   ....[17]....
        /*01b4*/ 	.word	0x00001480


	//   ....[18]....
        /*01b8*/ 	.word	0x000014f0


	//   ....[19]....
        /*01bc*/ 	.word	0x00001530


	//   ....[20]....
        /*01c0*/ 	.word	0x00002960


	//   ....[21]....
        /*01c4*/ 	.word	0x00002970


	//   ....[22]....
        /*01c8*/ 	.word	0x00002a00


	//   ....[23]....
        /*01cc*/ 	.word	0x00002a30


	//   ....[24]....
        /*01d0*/ 	.word	0x00002aa0


	//   ....[25]....
        /*01d4*/ 	.word	0x00002ac0


	//   ....[26]....
        /*01d8*/ 	.word	0x00002b20


	//   ....[27]....
        /*01dc*/ 	.word	0x00002b30


	//   ....[28]....
        /*01e0*/ 	.word	0x00002b80


	//   ....[29]....
        /*01e4*/ 	.word	0x00002b90


	//   ....[30]....
        /*01e8*/ 	.word	0x00003a20


	//   ....[31]....
        /*01ec*/ 	.word	0x00003a30


	//   ....[32]....
        /*01f0*/ 	.word	0x00003ac0


	//   ....[33]....
        /*01f4*/ 	.word	0x00003b00


	//   ....[34]....
        /*01f8*/ 	.word	0x00003b80


	//   ....[35]....
        /*01fc*/ 	.word	0x00003bc0


	//   ....[36]....
        /*0200*/ 	.word	0x00003c20


	//   ....[37]....
        /*0204*/ 	.word	0x00003c50


	//   ....[38]....
        /*0208*/ 	.word	0x00003ca0


	//   ....[39]....
        /*020c*/ 	.word	0x00003cd0


	//   ....[40]....
        /*0210*/ 	.word	0x00003fb0


	//   ....[41]....
        /*0214*/ 	.word	0x00003fc0


	//   ....[42]....
        /*0218*/ 	.word	0x00004050


	//   ....[43]....
        /*021c*/ 	.word	0x00004080


	//   ....[44]....
        /*0220*/ 	.word	0x000040d0


	//   ....[45]....
        /*0224*/ 	.word	0x00004100


	//   ....[46]....
        /*0228*/ 	.word	0x00004170


	//   ....[47]....
        /*022c*/ 	.word	0x000041b0


	//   ....[48]....
        /*0230*/ 	.word	0x00004220


	//   ....[49]....
        /*0234*/ 	.word	0x00004250


	//   ....[50]....
        /*0238*/ 	.word	0x00005700


	//   ....[51]....
        /*023c*/ 	.word	0x00005710


	//   ....[52]....
        /*0240*/ 	.word	0x000057a0


	//   ....[53]....
        /*0244*/ 	.word	0x000057e0


	//   ....[54]....
        /*0248*/ 	.word	0x00005860


	//   ....[55]....
        /*024c*/ 	.word	0x000058a0


	//   ....[56]....
        /*0250*/ 	.word	0x00005900


	//   ....[57]....
        /*0254*/ 	.word	0x00005930


	//   ....[58]....
        /*0258*/ 	.word	0x00005980


	//   ....[59]....
        /*025c*/ 	.word	0x000059b0


	//----- nvinfo : EIATTR_VRC_CTA_INIT_COUNT
	.align		4
.L_93:
        /*0260*/ 	.byte	0x02, 0x4a
	.zero		1
	.zero		1


	//----- nvinfo : EIATTR_EXIT_INSTR_OFFSETS
	.align		4
        /*0264*/ 	.byte	0x04, 0x1c
        /*0266*/ 	.short	(.L_95 - .L_94)


	//   ....[0]....
.L_94:
        /*0268*/ 	.word	0x00000080


	//   ....[1]....
        /*026c*/ 	.word	0x000000c0


	//   ....[2]....
        /*0270*/ 	.word	0x00005c20


	//   ....[3]....
        /*0274*/ 	.word	0x00005ca0


	//----- nvinfo : EIATTR_MAX_THREADS
	.align		4
.L_95:
        /*0278*/ 	.byte	0x04, 0x05
        /*027a*/ 	.short	(.L_97 - .L_96)
.L_96:
        /*027c*/ 	.word	0x00000100
        /*0280*/ 	.word	0x00000001
        /*0284*/ 	.word	0x00000001


	//----- nvinfo : EIATTR_CRS_STACK_SIZE
	.align		4
.L_97:
        /*0288*/ 	.byte	0x04, 0x1e
        /*028a*/ 	.short	(.L_99 - .L_98)
.L_98:
        /*028c*/ 	.word	0x00000000


	//----- nvinfo : EIATTR_CBANK_PARAM_SIZE
	.align		4
.L_99:
        /*0290*/ 	.byte	0x03, 0x19
        /*0292*/ 	.short	0x0021


	//----- nvinfo : EIATTR_PARAM_CBANK
	.align		4
        /*0294*/ 	.byte	0x04, 0x0a
        /*0296*/ 	.short	(.L_101 - .L_100)
	.align		4
.L_100:
        /*0298*/ 	.word	index@(.nv.constant0._ZN3cub18CUB_300001_SM_10006detail6reduce28DeviceReduceSingleTileKernelINS2_10policy_hubIdjN4cuda3__47maximumIvEEE10Policy1000EPdSB_iS8_ddNS5_3std3__410__identityEEEvT0_T1_T2_T3_T4_T6_)
        /*029c*/ 	.short	0x0380
        /*029e*/ 	.short	0x0021


	//----- nvinfo : EIATTR_SW_WAR
	.align		4
.L_101:
        /*02a0*/ 	.byte	0x04, 0x36
        /*02a2*/ 	.short	(.L_103 - .L_102)
.L_102:
        /*02a4*/ 	.word	0x00000008
.L_103:


//--------------------- .nv.info._ZN3cub18CUB_300001_SM_10006detail6reduce18DeviceReduceKernelINS2_10policy_hubIdjN4cuda3__47maximumIvEEE10Policy1000EPdjS8_dNS5_3std3__410__identityEEEvT0_PT3_T1_NS0_13GridEvenShareISI_EET2_T4_ --------------------------
	.section	.nv.info._ZN3cub18CUB_300001_SM_10006detail6reduce18DeviceReduceKernelINS2_10policy_hubIdjN4cuda3__47maximumIvEEE10Policy1000EPdjS8_dNS5_3std3__410__identityEEEvT0_PT3_T1_NS0_13GridEvenShareISI_EET2_T4_,"",@"SHT_CUDA_INFO"
	.sectionflags	@""
	.align	4


	//----- nvinfo : EIATTR_CUDA_API_VERSION
	.align		4
        /*0000*/ 	.byte	0x04, 0x37
        /*0002*/ 	.short	(.L_105 - .L_104)
.L_104:
        /*0004*/ 	.word	0x00000082


	//----- nvinfo : EIATTR_KPARAM_INFO
	.align		4
.L_105:
        /*0008*/ 	.byte	0x04, 0x17
        /*000a*/ 	.short	(.L_107 - .L_106)
.L_106:
        /*000c*/ 	.word	0x00000000
        /*0010*/ 	.short	0x0005
        /*0012*/ 	.short	0x003d
        /*0014*/ 	.byte	0x00, 0xf0, 0x05, 0x00


	//----- nvinfo : EIATTR_KPARAM_INFO
	.align		4
.L_107:
        /*0018*/ 	.byte	0x04, 0x17
        /*001a*/ 	.short	(.L_109 - .L_108)
.L_108:
        /*001c*/ 	.word	0x00000000
        /*0020*/ 	.short	0x0004
        /*0022*/ 	.short	0x003c
        /*0024*/ 	.byte	0x00, 0xf0, 0x05, 0x00


	//----- nvinfo : EIATTR_KPARAM_INFO
	.align		4
.L_109:
        /*0028*/ 	.byte	0x04, 0x17
        /*002a*/ 	.short	(.L_111 - .L_110)
.L_110:
        /*002c*/ 	.word	0x00000000
        /*0030*/ 	.short	0x0003
        /*0032*/ 	.short	0x0014
        /*0034*/ 	.byte	0x00, 0xf0, 0xa1, 0x00


	//----- nvinfo : EIATTR_KPARAM_INFO
	.align		4
.L_111:
        /*0038*/ 	.byte	0x04, 0x17
        /*003a*/ 	.short	(.L_113 - .L_112)
.L_112:
        /*003c*/ 	.word	0x00000000
        /*0040*/ 	.short	0x0002
        /*0042*/ 	.short	0x0010
        /*0044*/ 	.byte	0x00, 0xf0, 0x11, 0x00


	//----- nvinfo : EIATTR_KPARAM_INFO
	.align		4
.L_113:
        /*0048*/ 	.byte	0x04, 0x17
        /*004a*/ 	.short	(.L_115 - .L_114)
.L_114:
        /*004c*/ 	.word	0x00000000
        /*0050*/ 	.short	0x0001
        /*0052*/ 	.short	0x0008
        /*0054*/ 	.byte	0x00, 0xf5, 0x21, 0x00


	//----- nvinfo : EIATTR_KPARAM_INFO
	.align		4
.L_115:
        /*0058*/ 	.byte	0x04, 0x17
        /*005a*/ 	.short	(.L_117 - .L_116)
.L_116:
        /*005c*/ 	.word	0x00000000
        /*0060*/ 	.short	0x0000
        /*0062*/ 	.short	0x0000
        /*0064*/ 	.byte	0x00, 0xf5, 0x21, 0x00


	//----- nvinfo : EIATTR_SPARSE_MMA_MASK
	.align		4
.L_117:
        /*0068*/ 	.byte	0x03, 0x50
        /*006a*/ 	.short	0x0000


	//----- nvinfo : EIATTR_MAXREG_COUNT
	.align		4
        /*006c*/ 	.byte	0x03, 0x1b
        /*006e*/ 	.short	0x00ff


	//----- nvinfo : EIATTR_NUM_BARRIERS
	.align		4
        /*0070*/ 	.byte	0x02, 0x4c
        /*0072*/ 	.byte	0x01
	.zero		1


	//----- nvinfo : EIATTR_MERCURY_ISA_VERSION
	.align		4
        /*0074*/ 	.byte	0x03, 0x5f
        /*0076*/ 	.short	0x0101


	//----- nvinfo : EIATTR_COOP_GROUP_MASK_REGIDS
	.align		4
        /*0078*/ 	.byte	0x04, 0x29
        /*007a*/ 	.short	(.L_119 - .L_118)


	//   ....[0]....
.L_118:
        /*007c*/ 	.word	0xffffffff


	//   ....[1]....
        /*0080*/ 	.word	0xffffffff


	//   ....[2]....
        /*0084*/ 	.word	0xffffffff


	//   ....[3]....
        /*0088*/ 	.word	0xffffffff


	//   ....[4]....
        /*008c*/ 	.word	0xffffffff


	//   ....[5]....
        /*0090*/ 	.word	0xffffffff


	//   ....[6]....
        /*0094*/ 	.word	0xffffffff


	//   ....[7]....
        /*0098*/ 	.word	0xffffffff


	//   ....[8]....
        /*009c*/ 	.word	0xffffffff


	//   ....[9]....
        /*00a0*/ 	.word	0xffffffff


	//   ....[10]....
        /*00a4*/ 	.word	0xffffffff


	//   ....[11]....
        /*00a8*/ 	.word	0xffffffff


	//   ....[12]....
        /*00ac*/ 	.word	0xffffffff


	//   ....[13]....
        /*00b0*/ 	.word	0xffffffff


	//   ....[14]....
        /*00b4*/ 	.word	0xffffffff


	//   ....[15]....
        /*00b8*/ 	.word	0xffffffff


	//   ....[16]....
        /*00bc*/ 	.word	0xffffffff


	//   ....[17]....
        /*00c0*/ 	.word	0xffffffff


	//   ....[18]....
        /*00c4*/ 	.word	0xffffffff


	//   ....[19]....
        /*00c8*/ 	.word	0xffffffff


	//   ....[20]....
        /*00cc*/ 	.word	0xffffffff


	//   ....[21]....
        /*00d0*/ 	.word	0xffffffff


	//   ....[22]....
        /*00d4*/ 	.word	0xffffffff


	//   ....[23]....
        /*00d8*/ 	.word	0xffffffff


	//   ....[24]....
        /*00dc*/ 	.word	0xffffffff


	//   ....[25]....
        /*00e0*/ 	.word	0xffffffff


	//   ....[26]....
        /*00e4*/ 	.word	0xffffffff


	//   ....[27]....
        /*00e8*/ 	.word	0xffffffff


	//   ....[28]....
        /*00ec*/ 	.word	0xffffffff


	//   ....[29]....
        /*00f0*/ 	.word	0xffffffff


	//   ....[30]....
        /*00f4*/ 	.word	0xffffffff


	//   ....[31]....
        /*00f8*/ 	.word	0xffffffff


	//   ....[32]....
        /*00fc*/ 	.word	0xffffffff


	//   ....[33]....
        /*0100*/ 	.word	0xffffffff


	//   ....[34]....
        /*0104*/ 	.word	0xffffffff


	//   ....[35]....
        /*0108*/ 	.word	0xffffffff


	//   ....[36]....
        /*010c*/ 	.word	0xffffffff


	//   ....[37]....
        /*0110*/ 	.word	0xffffffff


	//   ....[38]....
        /*0114*/ 	.word	0xffffffff


	//   ....[39]....
        /*0118*/ 	.word	0xffffffff


	//   ....[40]....
        /*011c*/ 	.word	0xffffffff


	//   ....[41]....
        /*0120*/ 	.word	0xffffffff


	//   ....[42]....
        /*0124*/ 	.word	0xffffffff


	//   ....[43]....
        /*0128*/ 	.word	0xffffffff


	//   ....[44]....
        /*012c*/ 	.word	0xffffffff


	//   ....[45]....
        /*0130*/ 	.word	0xffffffff


	//   ....[46]....
        /*0134*/ 	.word	0xffffffff


	//   ....[47]....
        /*0138*/ 	.word	0xffffffff


	//   ....[48]....
        /*013c*/ 	.word	0xffffffff


	//   ....[49]....
        /*0140*/ 	.word	0xffffffff


	//   ....[50]....
        /*0144*/ 	.word	0xffffffff


	//   ....[51]....
        /*0148*/ 	.word	0xffffffff


	//   ....[52]....
        /*014c*/ 	.word	0xffffffff


	//   ....[53]....
        /*0150*/ 	.word	0xffffffff


	//   ....[54]....
        /*0154*/ 	.word	0xffffffff


	//   ....[55]....
        /*0158*/ 	.word	0xffffffff


	//   ....[56]....
        /*015c*/ 	.word	0xffffffff


	//   ....[57]....
        /*0160*/ 	.word	0xffffffff


	//   ....[58]....
        /*0164*/ 	.word	0xffffffff


	//   ....[59]....
        /*0168*/ 	.word	0xffffffff


	//----- nvinfo : EIATTR_COOP_GROUP_INSTR_OFFSETS
	.align		4
.L_119:
        /*016c*/ 	.byte	0x04, 0x28
        /*016e*/ 	.short	(.L_121 - .L_120)


	//   ....[0]....
.L_120:
        /*0170*/ 	.word	0x000005c0


	//   ....[1]....
        /*0174*/ 	.word	0x000005d0


	//   ....[2]....
        /*0178*/ 	.word	0x00000660


	//   ....[3]....
        /*017c*/ 	.word	0x00000670


	//   ....[4]....
        /*0180*/ 	.word	0x000006d0


	//   ....[5]....
        /*0184*/ 	.word	0x00000700


	//   ....[6]....
        /*0188*/ 	.word	0x00000780


	//   ....[7]....
        /*018c*/ 	.word	0x00000790


	//   ....[8]....
        /*0190*/ 	.word	0x000007e0


	//   ....[9]....
        /*0194*/ 	.word	0x000007f0


	//   ....[10]....
        /*0198*/ 	.word	0x00000ad0


	//   ....[11]....
        /*019c*/ 	.word	0x00000ae0


	//   ....[12]....
        /*01a0*/ 	.word	0x00000b70


	//   ....[13]....
        /*01a4*/ 	.word	0x00000b90


	//   ....[14]....
        /*01a8*/ 	.word	0x00000bf0


	//   ....[15]....
        /*01ac*/ 	.word	0x00000c10


	//   ....[16]....
        /*01b0*/ 	.word	0x00000c70


	//   ....[17]....
        /*01b4*/ 	.word	0x00000ca0


	//   ....[18]....
        /*01b8*/ 	.word	0x00000d20


	//   ....[19]....
        /*01bc*/ 	.word	0x00000d40


	//   ....[20]....
        /*01c0*/ 	.word	0x00001b60


	//   ....[21]....
        /*01c4*/ 	.word	0x00001b70


	//   ....[22]....
        /*01c8*/ 	.word	0x00001c00


	//   ....[23]....
        /*01cc*/ 	.word	0x00001c30


	//   ....[24]....
        /*01d0*/ 	.word	0x00001ca0


	//   ....[25]....
        /*01d4*/ 	.word	0x00001cc0


	//   ....[26]....
        /*01d8*/ 	.word	0x00001d20


	//   ....[27]....
        /*01dc*/ 	.word	0x00001d30


	//   ....[28]....
        /*01e0*/ 	.word	0x00001d80


	//   ....[29]....
        /*01e4*/ 	.word	0x00001d90


	//   ....[30]....
        /*01e8*/ 	.word	0x00002530


	//   ....[31]....
        /*01ec*/ 	.word	0x00002540


	//   ....[32]....
        /*01f0*/ 	.word	0x000025d0


	//   ....[33]....
        /*01f4*/ 	.word	0x000025e0


	//   ....[34]....
        /*01f8*/ 	.word	0x00002640


	//   ....[35]....
        /*01fc*/ 	.word	0x00002670


	//   ....[36]....
        /*0200*/ 	.word	0x000026f0


	//   ....[37]....
        /*0204*/ 	.word	0x00002700


	//   ....[38]....
        /*0208*/ 	.word	0x00002750


	//   ....[39]....
        /*020c*/ 	.word	0x00002760


	//   ....[40]....
        /*0210*/ 	.word	0x00002a60


	//   ....[41]....
        /*0214*/ 	.word	0x00002a70


	//   ....[42]....
        /*0218*/ 	.word	0x00002b00


	//   ....[43]....
        /*021c*/ 	.word	0x00002b20


	//   ....[44]....
        /*0220*/ 	.word	0x00002b80


	//   ....[45]....
        /*0224*/ 	.word	0x00002ba0


	//   ....[46]....
        /*0228*/ 	.word	0x00002c00


	//   ....[47]....
        /*022c*/ 	.word	0x00002c40


	//   ....[48]....
        /*0230*/ 	.word	0x00002cc0


	//   ....[49]....
        /*0234*/ 	.word	0x00002ce0


	//   ....[50]....
        /*0238*/ 	.word	0x00003b40


	//   ....[51]....
        /*023c*/ 	.word	0x00003b50


	//   ....[52]....
        /*0240*/ 	.word	0x00003be0


	//   ....[53]....
        /*0244*/ 	.word	0x00003bf0


	//   ....[54]....
        /*0248*/ 	.word	0x00003c50


	//   ....[55]....
        /*024c*/ 	.word	0x00003c80


	//   ....[56]....
        /*0250*/ 	.word	0x00003d00


	//   ....[57]....
        /*0254*/ 	.word	0x00003d10


	//   ....[58]....
        /*0258*/ 	.word	0x00003d60


	//   ....[59]....
        /*025c*/ 	.word	0x00003d70


	//----- nvinfo : EIATTR_VRC_CTA_INIT_COUNT
	.align		4
.L_121:
        /*0260*/ 	.byte	0x02, 0x4a
	.zero		1
	.zero		1


	//----- nvinfo : EIATTR_EXIT_INSTR_OFFSETS
	.align		4
        /*0264*/ 	.byte	0x04, 0x1c
        /*0266*/ 	.short	(.L_123 - .L_122)


	//   ....[0]....
.L_122:
        /*0268*/ 	.word	0x00003fe0


	//   ....[1]....
        /*026c*/ 	.word	0x00004040


	//----- nvinfo : EIATTR_MAX_THREADS
	.align		4
.L_123:
        /*0270*/ 	.byte	0x04, 0x05
        /*0272*/ 	.short	(.L_125 - .L_124)
.L_124:
        /*0274*/ 	.word	0x00000100
        /*0278*/ 	.word	0x00000001
        /*027c*/ 	.word	0x00000001


	//----- nvinfo : EIATTR_CRS_STACK_SIZE
	.align		4
.L_125:
        /*0280*/ 	.byte	0x04, 0x1e
        /*0282*/ 	.short	(.L_127 - .L_126)
.L_126:
        /*0284*/ 	.word	0x00000000


	//----- nvinfo : EIATTR_CBANK_PARAM_SIZE
	.align		4
.L_127:
        /*0288*/ 	.byte	0x03, 0x19
        /*028a*/ 	.short	0x003e


	//----- nvinfo : EIATTR_PARAM_CBANK
	.align		4
        /*028c*/ 	.byte	0x04, 0x0a
        /*028e*/ 	.short	(.L_129 - .L_128)
	.align		4
.L_128:
        /*0290*/ 	.word	index@(.nv.constant0._ZN3cub18CUB_300001_SM_10006detail6reduce18DeviceReduceKernelINS2_10policy_hubIdjN4cuda3__47maximumIvEEE10Policy1000EPdjS8_dNS5_3std3__410__identityEEEvT0_PT3_T1_NS0_13GridEvenShareISI_EET2_T4_)
        /*0294*/ 	.short	0x0380
        /*0296*/ 	.short	0x003e


	//----- nvinfo : EIATTR_SW_WAR
	.align		4
.L_129:
        /*0298*/ 	.byte	0x04, 0x36
        /*029a*/ 	.short	(.L_131 - .L_130)
.L_130:
        /*029c*/ 	.word	0x00000008
.L_131:


//--------------------- .nv.info._ZN3cub18CUB_300001_SM_10006detail6reduce28DeviceReduceSingleTileKernelINS2_10policy_hubIdjN4cuda3__47maximumIvEEE10Policy1000EPdSB_jS8_ddNS5_3std3__410__identityEEEvT0_T1_T2_T3_T4_T6_ --------------------------
	.section	.nv.info._ZN3cub18CUB_300001_SM_10006detail6reduce28DeviceReduceSingleTileKernelINS2_10policy_hubIdjN4cuda3__47maximumIvEEE10Policy1000EPdSB_jS8_ddNS5_3std3__410__identityEEEvT0_T1_T2_T3_T4_T6_,"",@"SHT_CUDA_INFO"
	.sectionflags	@""
	.align	4


	//----- nvinfo : EIATTR_CUDA_API_VERSION
	.align		4
        /*0000*/ 	.byte	0x04, 0x37
        /*0002*/ 	.short	(.L_133 - .L_132)
.L_132:
        /*0004*/ 	.word	0x00000082


	//----- nvinfo : EIATTR_KPARAM_INFO
	.align		4
.L_133:
        /*0008*/ 	.byte	0x04, 0x17
        /*000a*/ 	.short	(.L_135 - .L_134)
.L_134:
        /*000c*/ 	.word	0x00000000
        /*0010*/ 	.short	0x0005
        /*0012*/ 	.short	0x0020
        /*0014*/ 	.byte	0x00, 0xf0, 0x05, 0x00


	//----- nvinfo : EIATTR_KPARAM_INFO
	.align		4
.L_135:
        /*0018*/ 	.byte	0x04, 0x17
        /*001a*/ 	.short	(.L_137 - .L_136)
.L_136:
        /*001c*/ 	.word	0x00000000
        /*0020*/ 	.short	0x0004
        /*0022*/ 	.short	0x0018
        /*0024*/ 	.byte	0x00, 0xf0, 0x21, 0x00


	//----- nvinfo : EIATTR_KPARAM_INFO
	.align		4
.L_137:
        /*0028*/ 	.byte	0x04, 0x17
        /*002a*/ 	.short	(.L_139 - .L_138)
.L_138:
        /*002c*/ 	.word	0x00000000
        /*0030*/ 	.short	0x0003
        /*0032*/ 	.short	0x0014
        /*0034*/ 	.byte	0x00, 0xf0, 0x05, 0x00


	//----- nvinfo : EIATTR_KPARAM_INFO
	.align		4
.L_139:
        /*0038*/ 	.byte	0x04, 0x17
        /*003a*/ 	.short	(.L_141 - .L_140)
.L_140:
        /*003c*/ 	.word	0x00000000
        /*0040*/ 	.short	0x0002
        /*0042*/ 	.short	0x0010
        /*0044*/ 	.byte	0x00, 0xf0, 0x11, 0x00


	//----- nvinfo : EIATTR_KPARAM_INFO
	.align		4
.L_141:
        /*0048*/ 	.byte	0x04, 0x17
        /*004a*/ 	.short	(.L_143 - .L_142)
.L_142:
        /*004c*/ 	.word	0x00000000
        /*0050*/ 	.short	0x0001
        /*0052*/ 	.short	0x0008
        /*0054*/ 	.byte	0x00, 0xf5, 0x21, 0x00


	//----- nvinfo : EIATTR_KPARAM_INFO
	.align		4
.L_143:
        /*0058*/ 	.byte	0x04, 0x17
        /*005a*/ 	.short	(.L_145 - .L_144)
.L_144:
        /*005c*/ 	.word	0x00000000
        /*0060*/ 	.short	0x0000
        /*0062*/ 	.short	0x0000
        /*0064*/ 	.byte	0x00, 0xf5, 0x21, 0x00


	//----- nvinfo : EIATTR_SPARSE_MMA_MASK
	.align		4
.L_145:
        /*0068*/ 	.byte	0x03, 0x50
        /*006a*/ 	.short	0x0000


	//----- nvinfo : EIATTR_MAXREG_COUNT
	.align		4
        /*006c*/ 	.byte	0x03, 0x1b
        /*006e*/ 	.short	0x00ff


	//----- nvinfo : EIATTR_NUM_BARRIERS
	.align		4
        /*0070*/ 	.byte	0x02, 0x4c
        /*0072*/ 	.byte	0x01
	.zero		1


	//----- nvinfo : EIATTR_MERCURY_ISA_VERSION
	.align		4
        /*0074*/ 	.byte	0x03, 0x5f
        /*0076*/ 	.short	0x0101


	//----- nvinfo : EIATTR_COOP_GROUP_MASK_REGIDS
	.align		4
        /*0078*/ 	.byte	0x04, 0x29
        /*007a*/ 	.short	(.L_147 - .L_146)


	//   ....[0]....
.L_146:
        /*007c*/ 	.word	0xffffffff


	//   ....[1]....
        /*0080*/ 	.word	0xffffffff


	//   ....[2]....
        /*0084*/ 	.word	0xffffffff


	//   ....[3]....
        /*0088*/ 	.word	0xffffffff


	//   ....[4]....
        /*008c*/ 	.word	0xffffffff


	//   ....[5]....
        /*0090*/ 	.word	0xffffffff


	//   ....[6]....
        /*0094*/ 	.word	0xffffffff


	//   ....[7]....
        /*0098*/ 	.word	0xffffffff


	//   ....[8]....
        /*009c*/ 	.word	0xffffffff


	//   ....[9]....
        /*00a0*/ 	.word	0xffffffff


	//   ....[10]....
        /*00a4*/ 	.word	0xffffffff


	//   ....[11]....
        /*00a8*/ 	.word	0xffffffff


	//   ....[12]....
        /*00ac*/ 	.word	0xffffffff


	//   ....[13]....
        /*00b0*/ 	.word	0xffffffff


	//   ....[14]....
        /*00b4*/ 	.word	0xffffffff


	//   ....[15]....
        /*00b8*/ 	.word	0xffffffff


	//   ....[16]....
        /*00bc*/ 	.word	0xffffffff


	//   ....[17]....
        /*00c0*/ 	.word	0xffffffff


	//   ....[18]....
        /*00c4*/ 	.word	0xffffffff


	//   ....[19]....
        /*00c8*/ 	.word	0xffffffff


	//   ....[20]....
        /*00cc*/ 	.word	0xffffffff


	//   ....[21]....
        /*00d0*/ 	.word	0xffffffff


	//   ....[22]....
        /*00d4*/ 	.word	0xffffffff


	//   ....[23]....
        /*00d8*/ 	.word	0xffffffff


	//   ....[24]....
        /*00dc*/ 	.word	0xffffffff


	//   ....[25]....
        /*00e0*/ 	.word	0xffffffff


	//   ....[26]....
        /*00e4*/ 	.word	0xffffffff


	//   ....[27]....
        /*00e8*/ 	.word	0xffffffff


	//   ....[28]....
        /*00ec*/ 	.word	0xffffffff


	//   ....[29]....
        /*00f0*/ 	.word	0xffffffff


	//   ....[30]....
        /*00f4*/ 	.word	0xffffffff


	//   ....[31]....
        /*00f8*/ 	.word	0xffffffff


	//   ....[32]....
        /*00fc*/ 	.word	0xffffffff


	//   ....[33]....
        /*0100*/ 	.word	0xffffffff


	//   ....[34]....
        /*0104*/ 	.word	0xffffffff


	//   ....[35]....
        /*0108*/ 	.word	0xffffffff


	//   ....[36]....
        /*010c*/ 	.word	0xffffffff


	//   ....[37]....
        /*0110*/ 	.word	0xffffffff


	//   ....[38]....
        /*0114*/ 	.word	0xffffffff


	//   ....[39]....
        /*0118*/ 	.word	0xffffffff


	//   ....[40]....
        /*011c*/ 	.word	0xffffffff


	//   ....[41]....
        /*0120*/ 	.word	0xffffffff


	//   ....[42]....
        /*0124*/ 	.word	0xffffffff


	//   ....[43]....
        /*0128*/ 	.word	0xffffffff


	//   ....[44]....
        /*012c*/ 	.word	0xffffffff


	//   ....[45]....
        /*0130*/ 	.word	0xffffffff


	//   ....[46]....
        /*0134*/ 	.word	0xffffffff


	//   ....[47]....
        /*0138*/ 	.word	0xffffffff


	//   ....[48]....
        /*013c*/ 	.word	0xffffffff


	//   ....[49]....
        /*0140*/ 	.word	0xffffffff


	//   ....[50]....
        /*0144*/ 	.word	0xffffffff


	//   ....[51]....
        /*0148*/ 	.word	0xffffffff


	//   ....[52]....
        /*014c*/ 	.word	0xffffffff


	//   ....[53]....
        /*0150*/ 	.word	0xffffffff


	//   ....[54]....
        /*0154*/ 	.word	0xffffffff


	//   ....[55]....
        /*0158*/ 	.word	0xffffffff


	//   ....[56]....
        /*015c*/ 	.word	0xffffffff


	//   ....[57]....
        /*0160*/ 	.word	0xffffffff


	//   ....[58]....
        /*0164*/ 	.word	0xffffffff


	//   ....[59]....
        /*0168*/ 	.word	0xffffffff


	//----- nvinfo : EIATTR_COOP_GROUP_INSTR_OFFSETS
	.align		4
.L_147:
        /*016c*/ 	.byte	0x04, 0x28
        /*016e*/ 	.short	(.L_149 - .L_148)


	//   ....[0]....
.L_148:
        /*0170*/ 	.word	0x00000cb0


	//   ....[1]....
        /*0174*/ 	.word	0x00000cc0


	//   ....[2]....
        /*0178*/ 	.word	0x00000d50


	//   ....[3]....
        /*017c*/ 	.word	0x00000d90


	//   ....[4]....
        /*0180*/ 	.word	0x00000e10


	//   ....[5]....
        /*0184*/ 	.word	0x00000e40


	//   ....[6]....
        /*0188*/ 	.word	0x00000e90


	//   ....[7]....
        /*018c*/ 	.word	0x00000ec0


	//   ....[8]....
        /*0190*/ 	.word	0x00000f10


	//   ....[9]....
        /*0194*/ 	.word	0x00000f40


	//   ....[10]....
        /*0198*/ 	.word	0x00001240


	//   ....[11]....
        /*019c*/ 	.word	0x00001250


	//   ....[12]....
        /*01a0*/ 	.word	0x000012e0


	//   ....[13]....
        /*01a4*/ 	.word	0x00001310


	//   ....[14]....
        /*01a8*/ 	.word	0x00001370


	//   ....[15]....
        /*01ac*/ 	.word	0x000013a0


	//   ....[16]....
        /*01b0*/ 	.word	0x00001400


	//   ....[17]....
        /*01b4*/ 	.word	0x00001440


	//   ....[18]....
        /*01b8*/ 	.word	0x000014b0


	//   ....[19]....
        /*01bc*/ 	.word	0x000014f0


	//   ....[20]....
        /*01c0*/ 	.word	0x00002180


	//   ....[21]....
        /*01c4*/ 	.word	0x00002190


	//   ....[22]....
        /*01c8*/ 	.word	0x00002220


	//   ....[23]....
        /*01cc*/ 	.word	0x00002250


	//   ....[24]....
        /*01d0*/ 	.word	0x000022c0


	//   ....[25]....
        /*01d4*/ 	.word	0x000022e0


	//   ....[26]....
        /*01d8*/ 	.word	0x00002340


	//   ....[27]....
        /*01dc*/ 	.word	0x00002350


	//   ....[28]....
        /*01e0*/ 	.word	0x000023a0


	//   ....[29]....
        /*01e4*/ 	.word	0x000023b0


	//   ....[30]....
        /*01e8*/ 	.word	0x000031c0


	//   ....[31]....
        /*01ec*/ 	.word	0x000031d0


	//   ....[32]....
        /*01f0*/ 	.word	0x00003260


	//   ....[33]....
        /*01f4*/ 	.word	0x000032a0


	//   ....[34]....
        /*01f8*/ 	.word	0x00003320


	//   ....[35]....
        /*01fc*/ 	.word	0x00003360


	//   ....[36]....
        /*0200*/ 	.word	0x000033c0


	//   ....[37]....
        /*0204*/ 	.word	0x000033f0


	//   ....[38]....
        /*0208*/ 	.word	0x00003440


	//   ....[39]....
        /*020c*/ 	.word	0x00003470


	//   ....[40]....
        /*0210*/ 	.word	0x00003750


	//   ....[41]....
        /*0214*/ 	.word	0x00003760


	//   ....[42]....
        /*0218*/ 	.word	0x000037f0


	//   ....[43]....
        /*021c*/ 	.word	0x00003820


	//   ....[44]....
        /*0220*/ 	.word	0x00003870


	//   ....[45]....
        /*0224*/ 	.word	0x000038a0


	//   ....[46]....
        /*0228*/ 	.word	0x00003910


	//   ....[47]....
        /*022c*/ 	.word	0x00003950


	//   ....[48]....
        /*0230*/ 	.word	0x000039c0


	//   ....[49]....
        /*0234*/ 	.word	0x000039f0


	//   ....[50]....
        /*0238*/ 	.word	0x00004730


	//   ....[51]....
        /*023c*/ 	.word	0x00004740


	//   ....[52]....
        /*0240*/ 	.word	0x000047d0


	//   ....[53]....
        /*0244*/ 	.word	0x00004800


	//   ....[54]....
        /*0248*/ 	.word	0x00004870


	//   ....[55]....
        /*024c*/ 	.word	0x00004890


	//   ....[56]....
        /*0250*/ 	.word	0x000048f0


	//   ....[57]....
        /*0254*/ 	.word	0x00004900


	//   ....[58]....
        /*0258*/ 	.word	0x00004950


	//   ....[59]....
        /*025c*/ 	.word	0x00004960


	//----- nvinfo : EIATTR_VRC_CTA_INIT_COUNT
	.align		4
.L_149:
        /*0260*/ 	.byte	0x02, 0x4a
	.zero		1
	.zero		1


	//----- nvinfo : EIATTR_EXIT_INSTR_OFFSETS
	.align		4
        /*0264*/ 	.byte	0x04, 0x1c
        /*0266*/ 	.short	(.L_151 - .L_150)


	//   ....[0]....
.L_150:
        /*0268*/ 	.word	0x00000080


	//   ....[1]....
        /*026c*/ 	.word	0x000000c0


	//   ....[2]....
        /*0270*/ 	.word	0x00004bd0


	//   ....[3]....
        /*0274*/ 	.word	0x00004c50


	//----- nvinfo : EIATTR_MAX_THREADS
	.align		4
.L_151:
        /*0278*/ 	.byte	0x04, 0x05
        /*027a*/ 	.short	(.L_153 - .L_152)
.L_152:
        /*027c*/ 	.word	0x00000100
        /*0280*/ 	.word	0x00000001
        /*0284*/ 	.word	0x00000001


	//----- nvinfo : EIATTR_CRS_STACK_SIZE
	.align		4
.L_153:
        /*0288*/ 	.byte	0x04, 0x1e
        /*028a*/ 	.short	(.L_155 - .L_154)
.L_154:
        /*028c*/ 	.word	0x00000000


	//----- nvinfo : EIATTR_CBANK_PARAM_SIZE
	.align		4
.L_155:
        /*0290*/ 	.byte	0x03, 0x19
        /*0292*/ 	.short	0x0021


	//----- nvinfo : EIATTR_PARAM_CBANK
	.align		4
        /*0294*/ 	.byte	0x04, 0x0a
        /*0296*/ 	.short	(.L_157 - .L_156)
	.align		4
.L_156:
        /*0298*/ 	.word	index@(.nv.constant0._ZN3cub18CUB_300001_SM_10006detail6reduce28DeviceReduceSingleTileKernelINS2_10policy_hubIdjN4cuda3__47maximumIvEEE10Policy1000EPdSB_jS8_ddNS5_3std3__410__identityEEEvT0_T1_T2_T3_T4_T6_)
        /*029c*/ 	.short	0x0380
        /*029e*/ 	.short	0x0021


	//----- nvinfo : EIATTR_SW_WAR
	.align		4
.L_157:
        /*02a0*/ 	.byte	0x04, 0x36
        /*02a2*/ 	.short	(.L_159 - .L_158)
.L_158:
        /*02a4*/ 	.word	0x00000008
.L_159:


//--------------------- .nv.info._ZN3cub18CUB_300001_SM_10006detail11EmptyKernelIvEEvv --------------------------
	.section	.nv.info._ZN3cub18CUB_300001_SM_10006detail11EmptyKernelIvEEvv,"",@"SHT_CUDA_INFO"
	.sectionflags	@""
	.align	4


	//----- nvinfo : EIATTR_CUDA_API_VERSION
	.align		4
        /*0000*/ 	.byte	0x04, 0x37
        /*0002*/ 	.short	(.L_161 - .L_160)
.L_160:
        /*0004*/ 	.word	0x00000082


	//----- nvinfo : EIATTR_SPARSE_MMA_MASK
	.align		4
.L_161:
        /*0008*/ 	.byte	0x03, 0x50
        /*000a*/ 	.short	0x0000


	//----- nvinfo : EIATTR_MAXREG_COUNT
	.align		4
        /*000c*/ 	.byte	0x03, 0x1b
        /*000e*/ 	.short	0x00ff


	//----- nvinfo : EIATTR_MERCURY_ISA_VERSION
	.align		4
        /*0010*/ 	.byte	0x03, 0x5f
        /*0012*/ 	.short	0x0101


	//----- nvinfo : EIATTR_VRC_CTA_INIT_COUNT
	.align		4
        /*0014*/ 	.byte	0x02, 0x4a
	.zero		1
	.zero		1


	//----- nvinfo : EIATTR_EXIT_INSTR_OFFSETS
	.align		4
        /*0018*/ 	.byte	0x04, 0x1c
        /*001a*/ 	.short	(.L_163 - .L_162)


	//   ....[0]....
.L_162:
        /*001c*/ 	.word	0x00000010


	//----- nvinfo : EIATTR_SW_WAR
	.align		4
.L_163:
        /*0020*/ 	.byte	0x04, 0x36
        /*0022*/ 	.short	(.L_165 - .L_164)
.L_164:
        /*0024*/ 	.word	0x00000008
.L_165:


//--------------------- .nv.info._Z23count_matrix_differencePdS_S_j --------------------------
	.section	.nv.info._Z23count_matrix_differencePdS_S_j,"",@"SHT_CUDA_INFO"
	.sectionflags	@""
	.align	4


	//----- nvinfo : EIATTR_CUDA_API_VERSION
	.align		4
        /*0000*/ 	.byte	0x04, 0x37
        /*0002*/ 	.short	(.L_167 - .L_166)
.L_166:
        /*0004*/ 	.word	0x00000082


	//----- nvinfo : EIATTR_KPARAM_INFO
	.align		4
.L_167:
        /*0008*/ 	.byte	0x04, 0x17
        /*000a*/ 	.short	(.L_169 - .L_168)
.L_168:
        /*000c*/ 	.word	0x00000000
        /*0010*/ 	.short	0x0003
        /*0012*/ 	.short	0x0018
        /*0014*/ 	.byte	0x00, 0xf0, 0x11, 0x00


	//----- nvinfo : EIATTR_KPARAM_INFO
	.align		4
.L_169:
        /*0018*/ 	.byte	0x04, 0x17
        /*001a*/ 	.short	(.L_171 - .L_170)
.L_170:
        /*001c*/ 	.word	0x00000000
        /*0020*/ 	.short	0x0002
        /*0022*/ 	.short	0x0010
        /*0024*/ 	.byte	0x00, 0xf5, 0x21, 0x00


	//----- nvinfo : EIATTR_KPARAM_INFO
	.align		4
.L_171:
        /*0028*/ 	.byte	0x04, 0x17
        /*002a*/ 	.short	(.L_173 - .L_172)
.L_172:
        /*002c*/ 	.word	0x00000000
        /*0030*/ 	.short	0x0001
        /*0032*/ 	.short	0x0008
        /*0034*/ 	.byte	0x00, 0xf5, 0x21, 0x00


	//----- nvinfo : EIATTR_KPARAM_INFO
	.align		4
.L_173:
        /*0038*/ 	.byte	0x04, 0x17
        /*003a*/ 	.short	(.L_175 - .L_174)
.L_174:
        /*003c*/ 	.word	0x00000000
        /*0040*/ 	.short	0x0000
        /*0042*/ 	.short	0x0000
        /*0044*/ 	.byte	0x00, 0xf5, 0x21, 0x00


	//----- nvinfo : EIATTR_SPARSE_MMA_MASK
	.align		4
.L_175:
        /*0048*/ 	.byte	0x03, 0x50
        /*004a*/ 	.short	0x0000


	//----- nvinfo : EIATTR_MAXREG_COUNT
	.align		4
        /*004c*/ 	.byte	0x03, 0x1b
        /*004e*/ 	.short	0x00ff


	//----- nvinfo : EIATTR_MERCURY_ISA_VERSION
	.align		4
        /*0050*/ 	.byte	0x03, 0x5f
        /*0052*/ 	.short	0x0101


	//----- nvinfo : EIATTR_VRC_CTA_INIT_COUNT
	.align		4
        /*0054*/ 	.byte	0x02, 0x4a
	.zero		1
	.zero		1


	//----- nvinfo : EIATTR_EXIT_INSTR_OFFSETS
	.align		4
        /*0058*/ 	.byte	0x04, 0x1c
        /*005a*/ 	.short	(.L_177 - .L_176)


	//   ....[0]....
.L_176:
        /*005c*/ 	.word	0x000000f0


	//   ....[1]....
        /*0060*/ 	.word	0x000001d0


	//----- nvinfo : EIATTR_CBANK_PARAM_SIZE
	.align		4
.L_177:
        /*0064*/ 	.byte	0x03, 0x19
        /*0066*/ 	.short	0x001c


	//----- nvinfo : EIATTR_PARAM_CBANK
	.align		4
        /*0068*/ 	.byte	0x04, 0x0a
        /*006a*/ 	.short	(.L_179 - .L_178)
	.align		4
.L_178:
        /*006c*/ 	.word	index@(.nv.constant0._Z23count_matrix_differencePdS_S_j)
        /*0070*/ 	.short	0x0380
        /*0072*/ 	.short	0x001c


	//----- nvinfo : EIATTR_SW_WAR
	.align		4
.L_179:
        /*0074*/ 	.byte	0x04, 0x36
        /*0076*/ 	.short	(.L_181 - .L_180)
.L_180:
        /*0078*/ 	.word	0x00000008
.L_181:


//--------------------- .nv.info._Z16calculate_matrixPdS_j --------------------------
	.section	.nv.info._Z16calculate_matrixPdS_j,"",@"SHT_CUDA_INFO"
	.sectionflags	@""
	.align	4


	//----- nvinfo : EIATTR_CUDA_API_VERSION
	.align		4
        /*0000*/ 	.byte	0x04, 0x37
        /*0002*/ 	.short	(.L_183 - .L_182)
.L_182:
        /*0004*/ 	.word	0x00000082


	//----- nvinfo : EIATTR_KPARAM_INFO
	.align		4
.L_183:
        /*0008*/ 	.byte	0x04, 0x17
        /*000a*/ 	.short	(.L_185 - .L_184)
.L_184:
        /*000c*/ 	.word	0x00000000
        /*0010*/ 	.short	0x0002
        /*0012*/ 	.short	0x0010
        /*0014*/ 	.byte	0x00, 0xf0, 0x11, 0x00


	//----- nvinfo : EIATTR_KPARAM_INFO
	.align		4
.L_185:
        /*0018*/ 	.byte	0x04, 0x17
        /*001a*/ 	.short	(.L_187 - .L_186)
.L_186:
        /*001c*/ 	.word	0x00000000
        /*0020*/ 	.short	0x0001
        /*0022*/ 	.short	0x0008
        /*0024*/ 	.byte	0x00, 0xf5, 0x21, 0x00


	//----- nvinfo : EIATTR_KPARAM_INFO
	.align		4
.L_187:
        /*0028*/ 	.byte	0x04, 0x17
        /*002a*/ 	.short	(.L_189 - .L_188)
.L_188:
        /*002c*/ 	.word	0x00000000
        /*0030*/ 	.short	0x0000
        /*0032*/ 	.short	0x0000
        /*0034*/ 	.byte	0x00, 0xf5, 0x21, 0x00


	//----- nvinfo : EIATTR_SPARSE_MMA_MASK
	.align		4
.L_189:
        /*0038*/ 	.byte	0x03, 0x50
        /*003a*/ 	.short	0x0000


	//----- nvinfo : EIATTR_MAXREG_COUNT
	.align		4
        /*003c*/ 	.byte	0x03, 0x1b
        /*003e*/ 	.short	0x00ff


	//----- nvinfo : EIATTR_MERCURY_ISA_VERSION
	.align		4
        /*0040*/ 	.byte	0x03, 0x5f
        /*0042*/ 	.short	0x0101


	//----- nvinfo : EIATTR_VRC_CTA_INIT_COUNT
	.align		4
        /*0044*/ 	.byte	0x02, 0x4a
	.zero		1
	.zero		1


	//----- nvinfo : EIATTR_EXIT_INSTR_OFFSETS
	.align		4
        /*0048*/ 	.byte	0x04, 0x1c
        /*004a*/ 	.short	(.L_191 - .L_190)


	//   ....[0]....
.L_190:
        /*004c*/ 	.word	0x000000f0


	//   ....[1]....
        /*0050*/ 	.word	0x00000270


	//----- nvinfo : EIATTR_CBANK_PARAM_SIZE
	.align		4
.L_191:
        /*0054*/ 	.byte	0x03, 0x19
        /*0056*/ 	.short	0x0014


	//----- nvinfo : EIATTR_PARAM_CBANK
	.align		4
        /*0058*/ 	.byte	0x04, 0x0a
        /*005a*/ 	.short	(.L_193 - .L_192)
	.align		4
.L_192:
        /*005c*/ 	.word	index@(.nv.constant0._Z16calculate_matrixPdS_j)
        /*0060*/ 	.short	0x0380
        /*0062*/ 	.short	0x0014


	//----- nvinfo : EIATTR_SW_WAR
	.align		4
.L_193:
        /*0064*/ 	.byte	0x04, 0x36
        /*0066*/ 	.short	(.L_195 - .L_194)
.L_194:
        /*0068*/ 	.word	0x00000008
.L_195:


//--------------------- .nv.callgraph             --------------------------
	.section	.nv.callgraph,"",@"SHT_CUDA_CALLGRAPH"
	.align	4
	.sectionentsize	8
	.align		4
        /*0000*/ 	.word	0x00000000
	.align		4
        /*0004*/ 	.word	0xffffffff
	.align		4
        /*0008*/ 	.word	0x00000000
	.align		4
        /*000c*/ 	.word	0xfffffffe
	.align		4
        /*0010*/ 	.word	0x00000000
	.align		4
        /*0014*/ 	.word	0xfffffffd
	.align		4
        /*0018*/ 	.word	0x00000000
	.align		4
        /*001c*/ 	.word	0xfffffffc


//--------------------- .nv.constant4             --------------------------
	.section	.nv.constant4,"a",@progbits
	.align	8
	.align		8
.nv.constant4:
        /*0000*/ 	.dword	_ZN34_INTERNAL_757047b5_4_k_cu_06d60ccf4cuda3std3__45__cpo5beginE
	.align		8
        /*0008*/ 	.dword	_ZN34_INTERNAL_757047b5_4_k_cu_06d60ccf4cuda3std3__45__cpo3endE
	.align		8
        /*0010*/ 	.dword	_ZN34_INTERNAL_757047b5_4_k_cu_06d60ccf4cuda3std3__45__cpo6cbeginE
	.align		8
        /*0018*/ 	.dword	_ZN34_INTERNAL_757047b5_4_k_cu_06d60ccf4cuda3std3__45__cpo4cendE
	.align		8
        /*0020*/ 	.dword	_ZN34_INTERNAL_757047b5_4_k_cu_06d60ccf4cuda3std3__45__cpo6rbeginE
	.align		8
        /*0028*/ 	.dword	_ZN34_INTERNAL_757047b5_4_k_cu_06d60ccf4cuda3std3__45__cpo4rendE
	.align		8
        /*0030*/ 	.dword	_ZN34_INTERNAL_757047b5_4_k_cu_06d60ccf4cuda3std3__45__cpo7crbeginE
	.align		8
        /*0038*/ 	.dword	_ZN34_INTERNAL_757047b5_4_k_cu_06d60ccf4cuda3std3__45__cpo5crendE
	.align		8
        /*0040*/ 	.dword	_ZN34_INTERNAL_757047b5_4_k_cu_06d60ccf4cuda3std3__436_GLOBAL__N__757047b5_4_k_cu_06d60ccf6ignoreE
	.align		8
        /*0048*/ 	.dword	_ZN34_INTERNAL_757047b5_4_k_cu_06d60ccf4cuda3std3__419piecewise_constructE
	.align		8
        /*0050*/ 	.dword	_ZN34_INTERNAL_757047b5_4_k_cu_06d60ccf4cuda3std3__48in_placeE
	.align		8
        /*0058*/ 	.dword	_ZN34_INTERNAL_757047b5_4_k_cu_06d60ccf4cuda3std3__420unreachable_sentinelE
	.align		8
        /*0060*/ 	.dword	_ZN34_INTERNAL_757047b5_4_k_cu_06d60ccf4cuda3std3__47nulloptE
	.align		8
        /*0068*/ 	.dword	_ZN34_INTERNAL_757047b5_4_k_cu_06d60ccf4cuda3std3__48unexpectE
	.align		8
        /*0070*/ 	.dword	_ZN34_INTERNAL_757047b5_4_k_cu_06d60ccf4cuda3std6ranges3__45__cpo4swapE
	.align		8
        /*0078*/ 	.dword	_ZN34_INTERNAL_757047b5_4_k_cu_06d60ccf4cuda3std6ranges3__45__cpo9iter_moveE
	.align		8
        /*0080*/ 	.dword	_ZN34_INTERNAL_757047b5_4_k_cu_06d60ccf4cuda3std6ranges3__45__cpo5beginE
	.align		8
        /*0088*/ 	.dword	_ZN34_INTERNAL_757047b5_4_k_cu_06d60ccf4cuda3std6ranges3__45__cpo3endE
	.align		8
        /*0090*/ 	.dword	_ZN34_INTERNAL_757047b5_4_k_cu_06d60ccf4cuda3std6ranges3__45__cpo6cbeginE
	.align		8
        /*0098*/ 	.dword	_ZN34_INTERNAL_757047b5_4_k_cu_06d60ccf4cuda3std6ranges3__45__cpo4cendE
	.align		8
        /*00a0*/ 	.dword	_ZN34_INTERNAL_757047b5_4_k_cu_06d60ccf4cuda3std6ranges3__45__cpo7advanceE
	.align		8
        /*00a8*/ 	.dword	_ZN34_INTERNAL_757047b5_4_k_cu_06d60ccf4cuda3std6ranges3__45__cpo9iter_swapE
	.align		8
        /*00b0*/ 	.dword	_ZN34_INTERNAL_757047b5_4_k_cu_06d60ccf4cuda3std6ranges3__45__cpo4nextE
	.align		8
        /*00b8*/ 	.dword	_ZN34_INTERNAL_757047b5_4_k_cu_06d60ccf4cuda3std6ranges3__45__cpo4prevE
	.align		8
        /*00c0*/ 	.dword	_ZN34_INTERNAL_757047b5_4_k_cu_06d60ccf4cuda3std6ranges3__45__cpo4dataE
	.align		8
        /*00c8*/ 	.dword	_ZN34_INTERNAL_757047b5_4_k_cu_06d60ccf4cuda3std6ranges3__45__cpo5cdataE
	.align		8
        /*00d0*/ 	.dword	_ZN34_INTERNAL_757047b5_4_k_cu_06d60ccf4cuda3std6ranges3__45__cpo4sizeE
	.align		8
        /*00d8*/ 	.dword	_ZN34_INTERNAL_757047b5_4_k_cu_06d60ccf4cuda3std6ranges3__45__cpo5ssizeE
	.align		8
        /*00e0*/ 	.dword	_ZN34_INTERNAL_757047b5_4_k_cu_06d60ccf4cuda3std6ranges3__45__cpo8distanceE
	.align		8
        /*00e8*/ 	.dword	_ZN34_INTERNAL_757047b5_4_k_cu_06d60ccf6thrust24THRUST_300001_SM_1000_NS6system6detail10sequential3seqE
	.align		8
        /*00f0*/ 	.dword	_ZN34_INTERNAL_757047b5_4_k_cu_06d60ccf6thrust24THRUST_300001_SM_1000_NS12placeholders2_1E
	.align		8
        /*00f8*/ 	.dword	_ZN34_INTERNAL_757047b5_4_k_cu_06d60ccf6thrust24THRUST_300001_SM_1000_NS12placeholders2_2E
	.align		8
        /*0100*/ 	.dword	_ZN34_INTERNAL_757047b5_4_k_cu_06d60ccf6thrust24THRUST_300001_SM_1000_NS12placeholders2_3E
	.align		8
        /*0108*/ 	.dword	_ZN34_INTERNAL_757047b5_4_k_cu_06d60ccf6thrust24THRUST_300001_SM_1000_NS12placeholders2_4E
	.align		8
        /*0110*/ 	.dword	_ZN34_INTERNAL_757047b5_4_k_cu_06d60ccf6thrust24THRUST_300001_SM_1000_NS12placeholders2_5E
	.align		8
        /*0118*/ 	.dword	_ZN34_INTERNAL_757047b5_4_k_cu_06d60ccf6thrust24THRUST_300001_SM_1000_NS12placeholders2_6E
	.align		8
        /*0120*/ 	.dword	_ZN34_INTERNAL_757047b5_4_k_cu_06d60ccf6thrust24THRUST_300001_SM_1000_NS12placeholders2_7E
	.align		8
        /*0128*/ 	.dword	_ZN34_INTERNAL_757047b5_4_k_cu_06d60ccf6thrust24THRUST_300001_SM_1000_NS12placeholders2_8E
	.align		8
        /*0130*/ 	.dword	_ZN34_INTERNAL_757047b5_4_k_cu_06d60ccf6thrust24THRUST_300001_SM_1000_NS12placeholders2_9E
	.align		8
        /*0138*/ 	.dword	_ZN34_INTERNAL_757047b5_4_k_cu_06d60ccf6thrust24THRUST_300001_SM_1000_NS12placeholders3_10E


//--------------------- .text._ZN3cub18CUB_300001_SM_10006detail6reduce28DeviceReduceSingleTileKernelINS2_10policy_hubIdjN4cuda3__47maximumIvEEE10Policy1000EPdSB_iS8_ddNS5_3std3__410__identityEEEvT0_T1_T2_T3_T4_T6_ --------------------------
	.section	.text._ZN3cub18CUB_300001_SM_10006detail6reduce28DeviceReduceSingleTileKernelINS2_10policy_hubIdjN4cuda3__47maximumIvEEE10Policy1000EPdSB_iS8_ddNS5_3std3__410__identityEEEvT0_T1_T2_T3_T4_T6_,"ax",@progbits
	.align	128
        .global         _ZN3cub18CUB_300001_SM_10006detail6reduce28DeviceReduceSingleTileKernelINS2_10policy_hubIdjN4cuda3__47maximumIvEEE10Policy1000EPdSB_iS8_ddNS5_3std3__410__identityEEEvT0_T1_T2_T3_T4_T6_
        .type           _ZN3cub18CUB_300001_SM_10006detail6reduce28DeviceReduceSingleTileKernelINS2_10policy_hubIdjN4cuda3__47maximumIvEEE10Policy1000EPdSB_iS8_ddNS5_3std3__410__identityEEEvT0_T1_T2_T3_T4_T6_,@function
        .size           _ZN3cub18CUB_300001_SM_10006detail6reduce28DeviceReduceSingleTileKernelINS2_10policy_hubIdjN4cuda3__47maximumIvEEE10Policy1000EPdSB_iS8_ddNS5_3std3__410__identityEEEvT0_T1_T2_T3_T4_T6_,(.L_x_149 - _ZN3cub18CUB_300001_SM_10006detail6reduce28DeviceReduceSingleTileKernelINS2_10policy_hubIdjN4cuda3__47maximumIvEEE10Policy1000EPdSB_iS8_ddNS5_3std3__410__identityEEEvT0_T1_T2_T3_T4_T6_)
        .other          _ZN3cub18CUB_300001_SM_10006detail6reduce28DeviceReduceSingleTileKernelINS2_10policy_hubIdjN4cuda3__47maximumIvEEE10Policy1000EPdSB_iS8_ddNS5_3std3__410__identityEEEvT0_T1_T2_T3_T4_T6_,@"STO_CUDA_ENTRY STV_DEFAULT"
_ZN3cub18CUB_300001_SM_10006detail6reduce28DeviceReduceSingleTileKernelINS2_10policy_hubIdjN4cuda3__47maximumIvEEE10Policy1000EPdSB_iS8_ddNS5_3std3__410__identityEEEvT0_T1_T2_T3_T4_T6_:
.text._ZN3cub18CUB_300001_SM_10006detail6reduce28DeviceReduceSingleTileKernelINS2_10policy_hubIdjN4cuda3__47maximumIvEEE10Policy1000EPdSB_iS8_ddNS5_3std3__410__identityEEEvT0_T1_T2_T3_T4_T6_:
[----:B------:R-:W-:Y:S01]  /*0000*/  LDC R1, c[0x0][0x37c] ;  /* 0x0000df00ff017b82 */ /* 0x000fe20000000800 */
[----:B------:R-:W0:Y:S01]  /*0010*/  LDCU UR4, c[0x0][0x390] ;  /* 0x00007200ff0477ac */ /* 0x000e220008000800 */
[----:B------:R-:W1:Y:S01]  /*0020*/  LDCU.64 UR6, c[0x0][0x358] ;  /* 0x00006b00ff0677ac */ /* 0x000e620008000a00 */
[----:B0-----:R-:W-:-:S05]  /*0030*/  IMAD.U32 R4, RZ, RZ, UR4 ;  /* 0x00000004ff047e24 */ /* 0x001fca000f8e00ff */
[----:B------:R-:W-:-:S13]  /*0040*/  ISETP.NE.AND P0, PT, R4, RZ, PT ;  /* 0x000000ff0400720c */ /* 0x000fda0003f05270 */
[----:B-1----:R-:W-:Y:S05]  /*0050*/  @P0 BRA `(.L_x_0) ;  /* 0x00000000001c0947 */ /* 0x002fea0003800000 */
[----:B------:R-:W0:Y:S02]  /*0060*/  S2R R0, SR_TID.X ;  /* 0x0000000000007919 */ /* 0x000e240000002100 */
[----:B0-----:R-:W-:-:S13]  /*0070*/  ISETP.NE.AND P0, PT, R0, RZ, PT ;  /* 0x000000ff0000720c */ /* 0x001fda0003f05270 */
[----:B------:R-:W-:Y:S05]  /*0080*/  @P0 EXIT ;  /* 0x000000000000094d */ /* 0x000fea0003800000 */
[----:B------:R-:W0:Y:S08]  /*0090*/  LDC.64 R2, c[0x0][0x388] ;  /* 0x0000e200ff027b82 */ /* 0x000e300000000a00 */
[----:B------:R-:W0:Y:S02]  /*00a0*/  LDC.64 R4, c[0x0][0x398] ;  /* 0x0000e600ff047b82 */ /* 0x000e240000000a00 */
[----:B0-----:R-:W-:Y:S01]  /*00b0*/  STG.E.64 desc[UR6][R2.64], R4 ;  /* 0x0000000402007986 */ /* 0x001fe2000c101b06 */
[----:B------:R-:W-:Y:S05]  /*00c0*/  EXIT ;  /* 0x000000000000794d */ /* 0x000fea0003800000 */
.L_x_0:
[----:B------:R-:W0:Y:S01]  /*00d0*/  LDCU UR4, c[0x0][0x380] ;  /* 0x00007000ff0477ac */ /* 0x000e220008000800 */
[----:B------:R-:W-:Y:S01]  /*00e0*/  BSSY.RECONVERGENT B0, `(.L_x_1) ;  /* 0x00005b3000007945 */ /* 0x000fe20003800200 */
[----:B0-----:R-:W-:-:S09]  /*00f0*/  ULOP3.LUT UP0, URZ, UR4, 0x1f, URZ, 0xc0, !UPT ;  /* 0x0000001f04ff7892 */ /* 0x001fd2000f80c0ff */
[----:B------:R-:W-:Y:S05]  /*0100*/  BRA.U UP0, `(.L_x_2) ;  /* 0x0000002d003c7547 */ /* 0x000fea000b800000 */
[----:B------:R-:W-:-:S13]  /*0110*/  ISETP.GT.AND P0, PT, R4, 0x7ff, PT ;  /* 0x000007ff0400780c */ /* 0x000fda0003f04270 */
[----:B------:R-:W-:Y:S05]  /*0120*/  @P0 BRA `(.L_x_3) ;  /* 0x0000001400e80947 */ /* 0x000fea0003800000 */
[----:B------:R-:W0:Y:S01]  /*0130*/  S2R R3, SR_TID.X ;  /* 0x0000000000037919 */ /* 0x000e220000002100 */
[----:B------:R-:W-:Y:S01]  /*0140*/  BSSY.RECONVERGENT B1, `(.L_x_4) ;  /* 0x0000009000017945 */ /* 0x000fe20003800200 */
[----:B------:R-:W-:Y:S02]  /*0150*/  CS2R R6, SRZ ;  /* 0x0000000000067805 */ /* 0x000fe4000001ff00 */
[----:B0-----:R-:W-:Y:S01]  /*0160*/  ISETP.GE.AND P0, PT, R3, R4, PT ;  /* 0x000000040300720c */ /* 0x001fe20003f06270 */
[----:B------:R-:W-:-:S12]  /*0170*/  IMAD.MOV.U32 R5, RZ, RZ, R3 ;  /* 0x000000ffff057224 */ /* 0x000fd800078e0003 */
[----:B------:R-:W-:Y:S05]  /*0180*/  @P0 BRA `(.L_x_5) ;  /* 0x0000000000100947 */ /* 0x000fea0003800000 */
[----:B------:R-:W0:Y:S02]  /*0190*/  LDC.64 R6, c[0x0][0x380] ;  /* 0x0000e000ff067b82 */ /* 0x000e240000000a00 */
[----:B0-----:R-:W-:-:S06]  /*01a0*/  IMAD.WIDE.U32 R6, R3, 0x8, R6 ;  /* 0x0000000803067825 */ /* 0x001fcc00078e0006 */
[----:B------:R-:W5:Y:S01]  /*01b0*/  LDG.E.64.CONSTANT R6, desc[UR6][R6.64] ;  /* 0x0000000606067981 */ /* 0x000f62000c1e9b00 */
[----:B------:R-:W-:-:S07]  /*01c0*/  VIADD R5, R3, 0x100 ;  /* 0x0000010003057836 */ /* 0x000fce0000000000 */
.L_x_5:
[----:B------:R-:W-:Y:S05]  /*01d0*/  BSYNC.RECONVERGENT B1 ;  /* 0x0000000000017941 */ /* 0x000fea0003800200 */
.L_x_4:
[----:B------:R-:W-:Y:S01]  /*01e0*/  ISETP.GE.AND P0, PT, R5, R4, PT ;  /* 0x000000040500720c */ /* 0x000fe20003f06270 */
[----:B------:R-:W-:-:S12]  /*01f0*/  BSSY.RECONVERGENT B1, `(.L_x_6) ;  /* 0x00000b0000017945 */ /* 0x000fd80003800200 */
[----:B------:R-:W-:Y:S05]  /*0200*/  @P0 BRA `(.L_x_7) ;  /* 0x0000000800b80947 */ /* 0x000fea0003800000 */
[----:B------:R-:W-:Y:S01]  /*0210*/  LOP3.LUT R9, RZ, R5, RZ, 0x33, !PT ;  /* 0x00000005ff097212 */ /* 0x000fe200078e33ff */
[----:B------:R-:W-:Y:S04]  /*0220*/  BSSY.RECONVERGENT B2, `(.L_x_8) ;  /* 0x0000019000027945 */ /* 0x000fe80003800200 */
[----:B------:R-:W-:-:S05]  /*0230*/  IMAD.IADD R0, R9, 0x1, R4 ;  /* 0x0000000109007824 */ /* 0x000fca00078e0204 */
[C---:B------:R-:W-:Y:S02]  /*0240*/  LOP3.LUT R2, R0.reuse, 0x300, RZ, 0xc0, !PT ;  /* 0x0000030000027812 */ /* 0x040fe400078ec0ff */
[----:B------:R-:W-:Y:S02]  /*0250*/  ISETP.GE.U32.AND P0, PT, R0, 0x300, PT ;  /* 0x000003000000780c */ /* 0x000fe40003f06070 */
[----:B------:R-:W-:-:S13]  /*0260*/  ISETP.NE.AND P1, PT, R2, 0x300, PT ;  /* 0x000003000200780c */ /* 0x000fda0003f25270 */
[----:B------:R-:W-:Y:S05]  /*0270*/  @!P1 BRA `(.L_x_9) ;  /* 0x00000000004c9947 */ /* 0x000fea0003800000 */
[----:B------:R-:W0:Y:S01]  /*0280*/  LDC.64 R8, c[0x0][0x380] ;  /* 0x0000e000ff087b82 */ /* 0x000e220000000a00 */
[----:B------:R-:W-:-:S04]  /*0290*/  LEA.HI R0, R0, 0x1, RZ, 0x18 ;  /* 0x0000000100007811 */ /* 0x000fc800078fc0ff */
[----:B------:R-:W-:-:S05]  /*02a0*/  LOP3.LUT R0, R0, 0x3, RZ, 0xc0, !PT ;  /* 0x0000000300007812 */ /* 0x000fca00078ec0ff */
[----:B------:R-:W-:Y:S02]  /*02b0*/  IMAD.MOV R0, RZ, RZ, -R0 ;  /* 0x000000ffff007224 */ /* 0x000fe400078e0a00 */
[----:B0-----:R-:W-:-:S04]  /*02c0*/  IMAD.WIDE.U32 R8, R5, 0x8, R8 ;  /* 0x0000000805087825 */ /* 0x001fc800078e0008 */
[----:B------:R-:W-:Y:S02]  /*02d0*/  IMAD.MOV.U32 R2, RZ, RZ, R8 ;  /* 0x000000ffff027224 */ /* 0x000fe400078e0008 */
[----:B------:R-:W-:-:S07]  /*02e0*/  IMAD.MOV.U32 R11, RZ, RZ, R9 ;  /* 0x000000ffff0b7224 */ /* 0x000fce00078e0009 */
.L_x_10:
[----:B------:R-:W-:Y:S02]  /*02f0*/  IMAD.MOV.U32 R8, RZ, RZ, R2 ;  /* 0x000000ffff087224 */ /* 0x000fe400078e0002 */
[----:B------:R-:W-:-:S06]  /*0300*/  IMAD.MOV.U32 R9, RZ, RZ, R11 ;  /* 0x000000ffff097224 */ /* 0x000fcc00078e000b */
[----:B------:R-:W2:Y:S01]  /*0310*/  LDG.E.64.CONSTANT R8, desc[UR6][R8.64] ;  /* 0x0000000608087981 */ /* 0x000ea2000c1e9b00 */
[----:B------:R-:W-:Y:S01]  /*0320*/  VIADD R0, R0, 0x1 ;  /* 0x0000000100007836 */ /* 0x000fe20000000000 */
[----:B------:R-:W-:Y:S01]  /*0330*/  IADD3 R2, P3, PT, R2, 0x800, RZ ;  /* 0x0000080002027810 */ /* 0x000fe20007f7e0ff */
[----:B------:R-:W-:-:S03]  /*0340*/  VIADD R5, R5, 0x100 ;  /* 0x0000010005057836 */ /* 0x000fc60000000000 */
[----:B------:R-:W-:Y:S01]  /*0350*/  ISETP.NE.AND P2, PT, R0, RZ, PT ;  /* 0x000000ff0000720c */ /* 0x000fe20003f45270 */
[----:B------:R-:W-:Y:S01]  /*0360*/  IMAD.X R11, RZ, RZ, R11, P3 ;  /* 0x000000ffff0b7224 */ /* 0x000fe200018e060b */
[----:B--2--5:R-:W-:-:S06]  /*0370*/  DSETP.GEU.AND P1, PT, R6, R8, PT ;  /* 0x000000080600722a */ /* 0x024fcc0003f2e000 */
[----:B------:R-:W-:Y:S02]  /*0380*/  FSEL R6, R8, R6, !P1 ;  /* 0x0000000608067208 */ /* 0x000fe40004800000 */
[----:B------:R-:W-:-:S03]  /*0390*/  FSEL R7, R9, R7, !P1 ;  /* 0x0000000709077208 */ /* 0x000fc60004800000 */
[----:B------:R-:W-:Y:S05]  /*03a0*/  @P2 BRA `(.L_x_10) ;  /* 0xfffffffc00d02947 */ /* 0x000fea000383ffff */
.L_x_9:
[----:B------:R-:W-:Y:S05]  /*03b0*/  BSYNC.RECONVERGENT B2 ;  /* 0x0000000000027941 */ /* 0x000fea0003800200 */
.L_x_8:
[----:B------:R-:W-:Y:S05]  /*03c0*/  @!P0 BRA `(.L_x_7) ;  /* 0x0000000800488947 */ /* 0x000fea0003800000 */
[----:B------:R-:W-:Y:S01]  /*03d0*/  IMAD.IADD R0, R4, 0x1, -R5 ;  /* 0x0000000104007824 */ /* 0x000fe200078e0a05 */
[----:B------:R-:W-:Y:S01]  /*03e0*/  BSSY.RECONVERGENT B2, `(.L_x_11) ;  /* 0x0000051000027945 */ /* 0x000fe20003800200 */
[----:B------:R-:W-:-:S03]  /*03f0*/  PLOP3.LUT P0, PT, PT, PT, PT, 0x80, 0x8 ;  /* 0x000000000008781c */ /* 0x000fc60003f0f070 */
[----:B------:R-:W-:-:S13]  /*0400*/  ISETP.GT.AND P1, PT, R0, 0xc00, PT ;  /* 0x00000c000000780c */ /* 0x000fda0003f24270 */
[----:B------:R-:W-:Y:S05]  /*0410*/  @!P1 BRA `(.L_x_12) ;  /* 0x0000000400349947 */ /* 0x000fea0003800000 */
[----:B------:R-:W0:Y:S01]  /*0420*/  LDC.64 R8, c[0x0][0x380] ;  /* 0x0000e000ff087b82 */ /* 0x000e220000000a00 */
[----:B------:R-:W-:Y:S01]  /*0430*/  PLOP3.LUT P0, PT, PT, PT, PT, 0x8, 0x80 ;  /* 0x000000000080781c */ /* 0x000fe20003f0e170 */
[----:B------:R-:W-:-:S12]  /*0440*/  VIADD R0, R4, 0xfffff400 ;  /* 0xfffff40004007836 */ /* 0x000fd80000000000 */
.L_x_13:
[----:B0-----:R-:W-:-:S05]  /*0450*/  IMAD.WIDE R30, R5, 0x8, R8 ;  /* 0x00000008051e7825 */ /* 0x001fca00078e0208 */
[----:B------:R-:W2:Y:S04]  /*0460*/  LDG.E.64.CONSTANT R10, desc[UR6][R30.64] ;  /* 0x000000061e0a7981 */ /* 0x000ea8000c1e9b00 */
[----:B------:R-:W3:Y:S04]  /*0470*/  LDG.E.64.CONSTANT R12, desc[UR6][R30.64+0x800] ;  /* 0x000800061e0c7981 */ /* 0x000ee8000c1e9b00 */
[----:B------:R-:W4:Y:S01]  /*0480*/  LDG.E.64.CONSTANT R14, desc[UR6][R30.64+0x1000] ;  /* 0x001000061e0e7981 */ /* 0x000f22000c1e9b00 */
[----:B------:R-:W-:-:S03]  /*0490*/  VIADD R39, R5, 0x400 ;  /* 0x0000040005277836 */ /* 0x000fc60000000000 */
[----:B------:R-:W4:Y:S01]  /*04a0*/  LDG.E.64.CONSTANT R16, desc[UR6][R30.64+0x1800] ;  /* 0x001800061e107981 */ /* 0x000f22000c1e9b00 */
[----:B------:R-:W-:-:S05]  /*04b0*/  IMAD.WIDE R38, R39, 0x8, R8 ;  /* 0x0000000827267825 */ /* 0x000fca00078e0208 */
[----:B------:R-:W4:Y:S04]  /*04c0*/  LDG.E.64.CONSTANT R18, desc[UR6][R38.64] ;  /* 0x0000000626127981 */ /* 0x000f28000c1e9b00 */
[----:B------:R-:W4:Y:S04]  /*04d0*/  LDG.E.64.CONSTANT R20, desc[UR6][R38.64+0x800] ;  /* 0x0008000626147981 */ /* 0x000f28000c1e9b00 */
        /* <DEDUP_REMOVED lines=12> */
[----:B------:R-:W4:Y:S04]  /*05a0*/  LDG.E.64.CONSTANT R38, desc[UR6][R44.64+0x1000] ;  /* 0x001000062c267981 */ /* 0x000f28000c1e9b00 */
[----:B------:R-:W4:Y:S01]  /*05b0*/  LDG.E.64.CONSTANT R40, desc[UR6][R44.64+0x1800] ;  /* 0x001800062c287981 */ /* 0x000f22000c1e9b00 */
[----:B------:R-:W-:-:S05]  /*05c0*/  VIADD R5, R5, 0x1000 ;  /* 0x0000100005057836 */ /* 0x000fca0000000000 */
[----:B------:R-:W-:Y:S01]  /*05d0*/  ISETP.GE.AND P2, PT, R5, R0, PT ;  /* 0x000000000500720c */ /* 0x000fe20003f46270 */
[----:B--2--5:R-:W-:-:S06]  /*05e0*/  DSETP.GEU.AND P1, PT, R6, R10, PT ;  /* 0x0000000a0600722a */ /* 0x024fcc0003f2e000 */
[----:B------:R-:W-:Y:S02]  /*05f0*/  FSEL R6, R10, R6, !P1 ;  /* 0x000000060a067208 */ /* 0x000fe40004800000 */
[----:B------:R-:W-:-:S06]  /*0600*/  FSEL R7, R11, R7, !P1 ;  /* 0x000000070b077208 */ /* 0x000fcc0004800000 */
[----:B---3--:R-:W-:-:S06]  /*0610*/  DSETP.GEU.AND P1, PT, R6, R12, PT ;  /* 0x0000000c0600722a */ /* 0x008fcc0003f2e000 */
[----:B------:R-:W-:Y:S02]  /*0620*/  FSEL R6, R12, R6, !P1 ;  /* 0x000000060c067208 */ /* 0x000fe40004800000 */
[----:B------:R-:W-:-:S06]  /*0630*/  FSEL R7, R13, R7, !P1 ;  /* 0x000000070d077208 */ /* 0x000fcc0004800000 */
[----:B----4-:R-:W-:-:S06]  /*0640*/  DSETP.GEU.AND P1, PT, R6, R14, PT ;  /* 0x0000000e0600722a */ /* 0x010fcc0003f2e000 */
[----:B------:R-:W-:Y:S02]  /*0650*/  FSEL R6, R14, R6, !P1 ;  /* 0x000000060e067208 */ /* 0x000fe40004800000 */
[----:B------:R-:W-:-:S06]  /*0660*/  FSEL R7, R15, R7, !P1 ;  /* 0x000000070f077208 */ /* 0x000fcc0004800000 */
[----:B------:R-:W-:-:S06]  /*0670*/  DSETP.GEU.AND P1, PT, R6, R16, PT ;  /* 0x000000100600722a */ /* 0x000fcc0003f2e000 */
        /* <DEDUP_REMOVED lines=37> */
[----:B------:R-:W-:Y:S01]  /*08d0*/  FSEL R7, R41, R7, !P1 ;  /* 0x0000000729077208 */ /* 0x000fe20004800000 */
[----:B------:R-:W-:Y:S06]  /*08e0*/  @!P2 BRA `(.L_x_13) ;  /* 0xfffffff800d8a947 */ /* 0x000fec000383ffff */
.L_x_12:
[----:B------:R-:W-:Y:S05]  /*08f0*/  BSYNC.RECONVERGENT B2 ;  /* 0x0000000000027941 */ /* 0x000fea0003800200 */
.L_x_11:
[----:B------:R-:W-:Y:S01]  /*0900*/  IMAD.IADD R0, R4, 0x1, -R5 ;  /* 0x0000000104007824 */ /* 0x000fe200078e0a05 */
[----:B------:R-:W-:Y:S04]  /*0910*/  BSSY.RECONVERGENT B2, `(.L_x_14) ;  /* 0x0000029000027945 */ /* 0x000fe80003800200 */
[----:B------:R-:W-:-:S13]  /*0920*/  ISETP.GT.AND P1, PT, R0, 0x400, PT ;  /* 0x000004000000780c */ /* 0x000fda0003f24270 */
[----:B------:R-:W-:Y:S05]  /*0930*/  @!P1 BRA `(.L_x_15) ;  /* 0x0000000000989947 */ /* 0x000fea0003800000 */
[----:B------:R-:W0:Y:S02]  /*0940*/  LDC.64 R18, c[0x0][0x380] ;  /* 0x0000e000ff127b82 */ /* 0x000e240000000a00 */
        /* <DEDUP_REMOVED lines=11> */
[----:B------:R-:W-:Y:S01]  /*0a00*/  VIADD R5, R5, 0x800 ;  /* 0x0000080005057836 */ /* 0x000fe20000000000 */
        /* <DEDUP_REMOVED lines=20> */
[----:B------:R-:W-:Y:S02]  /*0b50*/  FSEL R7, R25, R7, !P0 ;  /* 0x0000000719077208 */ /* 0x000fe40004000000 */
[----:B------:R-:W-:-:S04]  /*0b60*/  PLOP3.LUT P0, PT, PT, PT, PT, 0x8, 0x80 ;  /* 0x000000000080781c */ /* 0x000fc80003f0e170 */
[----:B------:R-:W-:-:S06]  /*0b70*/  DSETP.GEU.AND P1, PT, R6, R26, PT ;  /* 0x0000001a0600722a */ /* 0x000fcc0003f2e000 */
[----:B------:R-:W-:Y:S02]  /*0b80*/  FSEL R6, R26, R6, !P1 ;  /* 0x000000061a067208 */ /* 0x000fe40004800000 */
[----:B------:R-:W-:-:S07]  /*0b90*/  FSEL R7, R27, R7, !P1 ;  /* 0x000000071b077208 */ /* 0x000fce0004800000 */
.L_x_15:
[----:B------:R-:W-:Y:S05]  /*0ba0*/  BSYNC.RECONVERGENT B2 ;  /* 0x0000000000027941 */ /* 0x000fea0003800200 */
.L_x_14:
[----:B------:R-:W-:-:S13]  /*0bb0*/  ISETP.LT.OR P0, PT, R5, R4, P0 ;  /* 0x000000040500720c */ /* 0x000fda0000701670 */
[----:B------:R-:W-:Y:S05]  /*0bc0*/  @!P0 BRA `(.L_x_7) ;  /* 0x0000000000488947 */ /* 0x000fea0003800000 */
[----:B------:R-:W0:Y:S02]  /*0bd0*/  LDC.64 R8, c[0x0][0x380] ;  /* 0x0000e000ff087b82 */ /* 0x000e240000000a00 */
[----:B0-----:R-:W-:-:S05]  /*0be0*/  IMAD.WIDE R8, R5, 0x8, R8 ;  /* 0x0000000805087825 */ /* 0x001fca00078e0208 */
[----:B------:R-:W2:Y:S04]  /*0bf0*/  LDG.E.64.CONSTANT R10, desc[UR6][R8.64] ;  /* 0x00000006080a7981 */ /* 0x000ea8000c1e9b00 */
[----:B------:R-:W3:Y:S04]  /*0c00*/  LDG.E.64.CONSTANT R12, desc[UR6][R8.64+0x800] ;  /* 0x00080006080c7981 */ /* 0x000ee8000c1e9b00 */
[----:B------:R-:W4:Y:S04]  /*0c10*/  LDG.E.64.CONSTANT R14, desc[UR6][R8.64+0x1000] ;  /* 0x00100006080e7981 */ /* 0x000f28000c1e9b00 */
[----:B------:R-:W4:Y:S01]  /*0c20*/  LDG.E.64.CONSTANT R16, desc[UR6][R8.64+0x1800] ;  /* 0x0018000608107981 */ /* 0x000f22000c1e9b00 */
        /* <DEDUP_REMOVED lines=11> */
[----:B------:R-:W-:-:S07]  /*0ce0*/  FSEL R7, R17, R7, !P0 ;  /* 0x0000000711077208 */ /* 0x000fce0004000000 */
.L_x_7:
[----:B------:R-:W-:Y:S05]  /*0cf0*/  BSYNC.RECONVERGENT B1 ;  /* 0x0000000000017941 */ /* 0x000fea0003800200 */
.L_x_6:
[----:B------:R-:W-:-:S13]  /*0d00*/  ISETP.GE.AND P0, PT, R4, 0x100, PT ;  /* 0x000001000400780c */ /* 0x000fda0003f06270 */
[----:B------:R-:W-:Y:S05]  /*0d10*/  @!P0 BRA `(.L_x_16) ;  /* 0x00000004003c8947 */ /* 0x000fea0003800000 */
[----:B------:R-:W0:Y:S01]  /*0d20*/  S2R R8, SR_LANEID ;  /* 0x0000000000087919 */ /* 0x000e220000000000 */
[----:B-----5:R-:W-:Y:S04]  /*0d30*/  SHFL.DOWN PT, R4, R6, 0x1, 0x1f ;  /* 0x08201f0006047f89 */ /* 0x020fe800000e0000 */
[----:B------:R-:W1:Y:S02]  /*0d40*/  SHFL.DOWN PT, R5, R7, 0x1, 0x1f ;  /* 0x08201f0007057f89 */ /* 0x000e6400000e0000 */
[----:B-1----:R-:W-:Y:S01]  /*0d50*/  DSETP.GEU.AND P1, PT, R6, R4, PT ;  /* 0x000000040600722a */ /* 0x002fe20003f2e000 */
[C---:B0-----:R-:W-:Y:S02]  /*0d60*/  ISETP.GT.AND P0, PT, R8.reuse, 0x1e, PT ;  /* 0x0000001e0800780c */ /* 0x041fe40003f04270 */
[----:B------:R-:W-:-:S03]  /*0d70*/  ISETP.NE.AND P2, PT, R8, RZ, PT ;  /* 0x000000ff0800720c */ /* 0x000fc60003f45270 */
[----:B------:R-:W-:Y:S02]  /*0d80*/  FSEL R9, R4, R6, !P1 ;  /* 0x0000000604097208 */ /* 0x000fe40004800000 */
[----:B------:R-:W-:Y:S02]  /*0d90*/  FSEL R5, R5, R7, !P1 ;  /* 0x0000000705057208 */ /* 0x000fe40004800000 */
[----:B------:R-:W-:Y:S02]  /*0da0*/  FSEL R6, R6, R9, P0 ;  /* 0x0000000906067208 */ /* 0x000fe40000000000 */
[----:B------:R-:W-:Y:S02]  /*0db0*/  FSEL R11, R7, R5, P0 ;  /* 0x00000005070b7208 */ /* 0x000fe40000000000 */
[----:B------:R-:W-:Y:S01]  /*0dc0*/  ISETP.GT.AND P0, PT, R8, 0x1d, PT ;  /* 0x0000001d0800780c */ /* 0x000fe20003f04270 */
[----:B------:R-:W-:Y:S01]  /*0dd0*/  SHFL.DOWN PT, R4, R6, 0x2, 0x1f ;  /* 0x08401f0006047f89 */ /* 0x000fe200000e0000 */
[----:B------:R-:W-:Y:S01]  /*0de0*/  @!P2 MOV R2, 0x400 ;  /* 0x000004000002a802 */ /* 0x000fe20000000f00 */
[----:B------:R-:W-:Y:S01]  /*0df0*/  IMAD.MOV.U32 R7, RZ, RZ, R11 ;  /* 0x000000ffff077224 */ /* 0x000fe200078e000b */
[----:B------:R-:W-:Y:S01]  /*0e00*/  @!P2 SHF.R.U32.HI R0, RZ, 0x2, R3 ;  /* 0x00000002ff00a819 */ /* 0x000fe20000011603 */
[----:B------:R-:W0:Y:S03]  /*0e10*/  SHFL.DOWN PT, R5, R11, 0x2, 0x1f ;  /* 0x08401f000b057f89 */ /* 0x000e2600000e0000 */
[----:B------:R-:W-:Y:S01]  /*0e20*/  @!P2 LOP3.LUT R0, R0, 0xf8, RZ, 0xc0, !PT ;  /* 0x000000f80000a812 */ /* 0x000fe200078ec0ff */
[----:B------:R-:W1:Y:S01]  /*0e30*/  @!P2 S2R R9, SR_CgaCtaId ;  /* 0x000000000009a919 */ /* 0x000e620000008800 */
[----:B0-----:R-:W-:-:S06]  /*0e40*/  DSETP.GEU.AND P1, PT, R6, R4, PT ;  /* 0x000000040600722a */ /* 0x001fcc0003f2e000 */
[----:B------:R-:W-:Y:S02]  /*0e50*/  @!P0 FSEL R6, R4, R6, !P1 ;  /* 0x0000000604068208 */ /* 0x000fe40004800000 */
[----:B------:R-:W-:Y:S02]  /*0e60*/  @!P0 FSEL R11, R5, R11, !P1 ;  /* 0x0000000b050b8208 */ /* 0x000fe40004800000 */
[----:B------:R-:W-:Y:S01]  /*0e70*/  ISETP.GT.AND P0, PT, R8, 0x1b, PT ;  /* 0x0000001b0800780c */ /* 0x000fe20003f04270 */
[----:B------:R-:W-:Y:S02]  /*0e80*/  SHFL.DOWN PT, R4, R6, 0x4, 0x1f ;  /* 0x08801f0006047f89 */ /* 0x000fe400000e0000 */
[----:B------:R-:W-:Y:S02]  /*0e90*/  IMAD.MOV.U32 R7, RZ, RZ, R11 ;  /* 0x000000ffff077224 */ /* 0x000fe400078e000b */
[----:B------:R-:W0:Y:S04]  /*0ea0*/  SHFL.DOWN PT, R5, R11, 0x4, 0x1f ;  /* 0x08801f000b057f89 */ /* 0x000e2800000e0000 */
        /* <DEDUP_REMOVED lines=14> */
[----:B0-----:R-:W-:Y:S01]  /*0f90*/  DSETP.GEU.AND P0, PT, R6, R4, PT ;  /* 0x000000040600722a */ /* 0x001fe20003f0e000 */
[----:B-1----:R-:W-:-:S05]  /*0fa0*/  @!P2 LEA R7, R9, R2, 0x18 ;  /* 0x000000020907a211 */ /* 0x002fca00078ec0ff */
[----:B------:R-:W-:Y:S01]  /*0fb0*/  FSEL R4, R4, R6, !P0 ;  /* 0x0000000604047208 */ /* 0x000fe20004000000 */
[----:B------:R-:W-:Y:S01]  /*0fc0*/  @!P2 IMAD.IADD R9, R0, 0x1, R7 ;  /* 0x000000010009a824 */ /* 0x000fe200078e0207 */
[----:B------:R-:W-:Y:S02]  /*0fd0*/  FSEL R5, R5, R11, !P0 ;  /* 0x0000000b05057208 */ /* 0x000fe40004000000 */
[----:B------:R-:W-:Y:S02]  /*0fe0*/  ISETP.NE.AND P0, PT, R3, RZ, PT ;  /* 0x000000ff0300720c */ /* 0x000fe40003f05270 */
[----:B------:R-:W-:Y:S01]  /*0ff0*/  FSEL R6, R6, R4, P1 ;  /* 0x0000000406067208 */ /* 0x000fe20000800000 */
[----:B------:R3:W-:Y:S01]  /*1000*/  @!P2 STS.64 [R9+0x8], R4 ;  /* 0x000008040900a388 */ /* 0x0007e20000000a00 */
[----:B------:R-:W-:Y:S01]  /*1010*/  FSEL R7, R11, R5, P1 ;  /* 0x000000050b077208 */ /* 0x000fe20000800000 */
[----:B------:R-:W-:Y:S08]  /*1020*/  BAR.SYNC.DEFER_BLOCKING 0x0 ;  /* 0x0000000000007b1d */ /* 0x000ff00000010000 */
[----:B------:R-:W-:Y:S05]  /*1030*/  @P0 BRA `(.L_x_17) ;  /* 0x0000004800f40947 */ /* 0x000fea0003800000 */
[----:B------:R-:W0:Y:S01]  /*1040*/  S2UR UR5, SR_CgaCtaId ;  /* 0x00000000000579c3 */ /* 0x000e220000008800 */
[----:B------:R-:W-:Y:S02]  /*1050*/  UMOV UR4, 0x400 ;  /* 0x0000040000047882 */ /* 0x000fe40000000000 */
[----:B0-----:R-:W-:-:S09]  /*1060*/  ULEA UR4, UR5, UR4, 0x18 ;  /* 0x0000000405047291 */ /* 0x001fd2000f8ec0ff */
[----:B---3--:R-:W0:Y:S04]  /*1070*/  LDS.128 R8, [UR4+0x10] ;  /* 0x00001004ff087984 */ /* 0x008e280008000c00 */
[----:B------:R-:W1:Y:S01]  /*1080*/  LDS.128 R12, [UR4+0x20] ;  /* 0x00002004ff0c7984 */ /* 0x000e620008000c00 */
[----:B0-----:R-:W-:-:S06]  /*1090*/  DSETP.GEU.AND P1, PT, R6, R8, PT ;  /* 0x000000080600722a */ /* 0x001fcc0003f2e000 */
[----:B------:R-:W-:Y:S02]  /*10a0*/  FSEL R2, R8, R6, !P1 ;  /* 0x0000000608027208 */ /* 0x000fe40004800000 */
[----:B------:R-:W-:Y:S02]  /*10b0*/  FSEL R3, R9, R7, !P1 ;  /* 0x0000000709037208 */ /* 0x000fe40004800000 */
[----:B------:R-:W0:Y:S04]  /*10c0*/  LDS.128 R4, [UR4+0x30] ;  /* 0x00003004ff047984 */ /* 0x000e280008000c00 */
[----:B------:R-:W-:-:S06]  /*10d0*/  DSETP.GEU.AND P1, PT, R2, R10, PT ;  /* 0x0000000a0200722a */ /* 0x000fcc0003f2e000 */
[----:B------:R-:W-:Y:S02]  /*10e0*/  FSEL R2, R10, R2, !P1 ;  /* 0x000000020a027208 */ /* 0x000fe40004800000 */
[----:B------:R-:W-:-:S06]  /*10f0*/  FSEL R3, R11, R3, !P1 ;  /* 0x000000030b037208 */ /* 0x000fcc0004800000 */
[----:B-1----:R-:W-:-:S06]  /*1100*/  DSETP.GEU.AND P1, PT, R2, R12, PT ;  /* 0x0000000c0200722a */ /* 0x002fcc0003f2e000 */
[----:B------:R-:W-:Y:S02]  /*1110*/  FSEL R8, R12, R2, !P1 ;  /* 0x000000020c087208 */ /* 0x000fe40004800000 */
[----:B------:R-:W-:Y:S02]  /*1120*/  FSEL R9, R13, R3, !P1 ;  /* 0x000000030d097208 */ /* 0x000fe40004800000 */
[----:B------:R-:W1:Y:S04]  /*1130*/  LDS.64 R2, [UR4+0x40] ;  /* 0x00004004ff027984 */ /* 0x000e680008000a00 */
[----:B------:R-:W-:-:S06]  /*1140*/  DSETP.GEU.AND P1, PT, R8, R14, PT ;  /* 0x0000000e0800722a */ /* 0x000fcc0003f2e000 */
[----:B------:R-:W-:Y:S02]  /*1150*/  FSEL R8, R14, R8, !P1 ;  /* 0x000000080e087208 */ /* 0x000fe40004800000 */
[----:B------:R-:W-:-:S06]  /*1160*/  FSEL R9, R15, R9, !P1 ;  /* 0x000000090f097208 */ /* 0x000fcc0004800000 */
[----:B0-----:R-:W-:-:S06]  /*1170*/  DSETP.GEU.AND P1, PT, R8, R4, PT ;  /* 0x000000040800722a */ /* 0x001fcc0003f2e000 */
[----:B------:R-:W-:Y:S02]  /*1180*/  FSEL R4, R4, R8, !P1 ;  /* 0x0000000804047208 */ /* 0x000fe40004800000 */
[----:B------:R-:W-:-:S06]  /*1190*/  FSEL R5, R5, R9, !P1 ;  /* 0x0000000905057208 */ /* 0x000fcc0004800000 */
[----:B------:R-:W-:-:S06]  /*11a0*/  DSETP.GEU.AND P1, PT, R4, R6, PT ;  /* 0x000000060400722a */ /* 0x000fcc0003f2e000 */
[----:B------:R-:W-:Y:S02]  /*11b0*/  FSEL R4, R6, R4, !P1 ;  /* 0x0000000406047208 */ /* 0x000fe40004800000 */
[----:B------:R-:W-:-:S06]  /*11c0*/  FSEL R5, R7, R5, !P1 ;  /* 0x0000000507057208 */ /* 0x000fcc0004800000 */
[----:B-1----:R-:W-:-:S06]  /*11d0*/  DSETP.GEU.AND P1, PT, R4, R2, PT ;  /* 0x000000020400722a */ /* 0x002fcc0003f2e000 */
[----:B------:R-:W-:Y:S02]  /*11e0*/  FSEL R6, R2, R4, !P1 ;  /* 0x0000000402067208 */ /* 0x000fe40004800000 */
[----:B------:R-:W-:Y:S01]  /*11f0*/  FSEL R7, R3, R5, !P1 ;  /* 0x0000000503077208 */ /* 0x000fe20004800000 */
[----:B------:R-:W-:Y:S06]  /*1200*/  BRA `(.L_x_17) ;  /* 0x0000004800807947 */ /* 0x000fec0003800000 */
.L_x_16:
[----:B------:R-:W-:Y:S01]  /*1210*/  LOP3.LUT R0, R3, 0x3e0, RZ, 0xc0, !PT ;  /* 0x000003e003007812 */ /* 0x000fe200078ec0ff */
[----:B------:R-:W0:Y:S03]  /*1220*/  S2R R10, SR_LANEID ;  /* 0x00000000000a7919 */ /* 0x000e260000000000 */
[----:B------:R-:W-:Y:S01]  /*1230*/  LOP3.LUT R9, RZ, R0, RZ, 0x33, !PT ;  /* 0x00000000ff097212 */ /* 0x000fe200078e33ff */
[----:B------:R-:W-:-:S04]  /*1240*/  VIADD R5, R0, 0x20 ;  /* 0x0000002000057836 */ /* 0x000fc80000000000 */
[----:B------:R-:W-:Y:S01]  /*1250*/  IMAD.IADD R9, R9, 0x1, R4 ;  /* 0x0000000109097824 */ /* 0x000fe200078e0204 */
[----:B------:R-:W-:-:S04]  /*1260*/  ISETP.GT.AND P0, PT, R5, R4, PT ;  /* 0x000000040500720c */ /* 0x000fc80003f04270 */
[----:B------:R-:W-:-:S05]  /*1270*/  SEL R5, R9, 0x1f, P0 ;  /* 0x0000001f09057807 */ /* 0x000fca0000000000 */
[----:B-----5:R-:W-:Y:S04]  /*1280*/  SHFL.DOWN PT, R8, R6, 0x1, R5 ;  /* 0x0820000006087989 */ /* 0x020fe800000e0005 */
[----:B------:R-:W1:Y:S01]  /*1290*/  SHFL.DOWN PT, R9, R7, 0x1, R5 ;  /* 0x0820000007097989 */ /* 0x000e6200000e0005 */
[C---:B0-----:R-:W-:Y:S01]  /*12a0*/  ISETP.GE.AND P0, PT, R10.reuse, R5, PT ;  /* 0x000000050a00720c */ /* 0x041fe20003f06270 */
[----:B------:R-:W-:Y:S01]  /*12b0*/  VIADD R0, R10, 0x2 ;  /* 0x000000020a007836 */ /* 0x000fe20000000000 */
[----:B-1----:R-:W-:-:S06]  /*12c0*/  DSETP.GEU.AND P1, PT, R6, R8, PT ;  /* 0x000000080600722a */ /* 0x002fcc0003f2e000 */
[-C--:B------:R-:W-:Y:S02]  /*12d0*/  FSEL R11, R8, R6.reuse, !P1 ;  /* 0x00000006080b7208 */ /* 0x080fe40004800000 */
[-C--:B------:R-:W-:Y:S02]  /*12e0*/  FSEL R9, R9, R7.reuse, !P1 ;  /* 0x0000000709097208 */ /* 0x080fe40004800000 */
[----:B------:R-:W-:Y:S02]  /*12f0*/  FSEL R2, R11, R6, !P0 ;  /* 0x000000060b027208 */ /* 0x000fe40004000000 */
[----:B------:R-:W-:Y:S02]  /*1300*/  FSEL R11, R9, R7, !P0 ;  /* 0x00000007090b7208 */ /* 0x000fe40004000000 */
[----:B------:R-:W-:Y:S01]  /*1310*/  ISETP.GT.AND P0, PT, R0, R5, PT ;  /* 0x000000050000720c */ /* 0x000fe20003f04270 */
[----:B------:R-:W-:Y:S01]  /*1320*/  SHFL.DOWN PT, R8, R2, 0x2, R5 ;  /* 0x0840000002087989 */ /* 0x000fe200000e0005 */
[----:B------:R-:W-:-:S02]  /*1330*/  IMAD.MOV.U32 R6, RZ, RZ, R2 ;  /* 0x000000ffff067224 */ /* 0x000fc400078e0002 */
[----:B------:R-:W-:Y:S01]  /*1340*/  IMAD.MOV.U32 R7, RZ, RZ, R11 ;  /* 0x000000ffff077224 */ /* 0x000fe200078e000b */
[----:B------:R-:W0:Y:S01]  /*1350*/  SHFL.DOWN PT, R9, R11, 0x2, R5 ;  /* 0x084000000b097989 */ /* 0x000e2200000e0005 */
[----:B------:R-:W-:-:S04]  /*1360*/  VIADD R0, R10, 0x4 ;  /* 0x000000040a007836 */ /* 0x000fc80000000000 */
[----:B0-----:R-:W-:-:S06]  /*1370*/  DSETP.GEU.AND P1, PT, R6, R8, PT ;  /* 0x000000080600722a */ /* 0x001fcc0003f2e000 */
[----:B------:R-:W-:Y:S02]  /*1380*/  @!P0 FSEL R2, R8, R2, !P1 ;  /* 0x0000000208028208 */ /* 0x000fe40004800000 */
[----:B------:R-:W-:Y:S02]  /*1390*/  @!P0 FSEL R11, R9, R11, !P1 ;  /* 0x0000000b090b8208 */ /* 0x000fe40004800000 */
[----:B------:R-:W-:Y:S01]  /*13a0*/  ISETP.GT.AND P0, PT, R0, R5, PT ;  /* 0x000000050000720c */ /* 0x000fe20003f04270 */
[----:B------:R-:W-:Y:S01]  /*13b0*/  SHFL.DOWN PT, R6, R2, 0x4, R5 ;  /* 0x0880000002067989 */ /* 0x000fe200000e0005 */
[----:B------:R-:W-:Y:S02]  /*13c0*/  IMAD.MOV.U32 R8, RZ, RZ, R2 ;  /* 0x000000ffff087224 */ /* 0x000fe400078e0002 */
        /* <DEDUP_REMOVED lines=8> */
[----:B------:R-:W-:Y:S01]  /*1450*/  IMAD.MOV.U32 R8, RZ, RZ, R2 ;  /* 0x000000ffff087224 */ /* 0x000fe200078e0002 */
[C---:B------:R-:W-:Y:S01]  /*1460*/  ISETP.NE.AND P0, PT, R10.reuse, RZ, PT ;  /* 0x000000ff0a00720c */ /* 0x040fe20003f05270 */
[----:B------:R-:W-:Y:S01]  /*1470*/  IMAD.MOV.U32 R9, RZ, RZ, R11 ;  /* 0x000000ffff097224 */ /* 0x000fe200078e000b */
[----:B------:R-:W0:Y:S01]  /*1480*/  SHFL.DOWN PT, R7, R11, 0x8, R5 ;  /* 0x090000000b077989 */ /* 0x000e2200000e0005 */
[----:B------:R-:W-:-:S10]  /*1490*/  VIADD R0, R10, 0x10 ;  /* 0x000000100a007836 */ /* 0x000fd40000000000 */
[----:B------:R-:W1:Y:S01]  /*14a0*/  @!P0 S2R R13, SR_CgaCtaId ;  /* 0x00000000000d8919 */ /* 0x000e620000008800 */
[----:B0-----:R-:W-:-:S06]  /*14b0*/  DSETP.GEU.AND P2, PT, R8, R6, PT ;  /* 0x000000060800722a */ /* 0x001fcc0003f4e000 */
[----:B------:R-:W-:Y:S02]  /*14c0*/  @!P1 FSEL R2, R6, R2, !P2 ;  /* 0x0000000206029208 */ /* 0x000fe40005000000 */
[----:B------:R-:W-:Y:S02]  /*14d0*/  @!P1 FSEL R11, R7, R11, !P2 ;  /* 0x0000000b070b9208 */ /* 0x000fe40005000000 */
[----:B------:R-:W-:Y:S01]  /*14e0*/  ISETP.GT.AND P1, PT, R0, R5, PT ;  /* 0x000000050000720c */ /* 0x000fe20003f24270 */
[----:B------:R-:W-:Y:S01]  /*14f0*/  SHFL.DOWN PT, R6, R2, 0x10, R5 ;  /* 0x0a00000002067989 */ /* 0x000fe200000e0005 */
[----:B------:R-:W-:Y:S01]  /*1500*/  IMAD.MOV.U32 R8, RZ, RZ, R2 ;  /* 0x000000ffff087224 */ /* 0x000fe200078e0002 */
[----:B------:R-:W-:Y:S01]  /*1510*/  @!P0 SHF.R.U32.HI R0, RZ, 0x2, R3 ;  /* 0x00000002ff008819 */ /* 0x000fe20000011603 */
[----:B------:R-:W-:Y:S01]  /*1520*/  IMAD.MOV.U32 R9, RZ, RZ, R11 ;  /* 0x000000ffff097224 */ /* 0x000fe200078e000b */
[----:B------:R-:W0:Y:S02]  /*1530*/  SHFL.DOWN PT, R7, R11, 0x10, R5 ;  /* 0x0a0000000b077989 */ /* 0x000e2400000e0005 */
[----:B------:R-:W-:-:S03]  /*1540*/  @!P0 LOP3.LUT R0, R0, 0xf8, RZ, 0xc0, !PT ;  /* 0x000000f800008812 */ /* 0x000fc600078ec0ff */
[----:B0-----:R-:W-:Y:S01]  /*1550*/  DSETP.GEU.AND P2, PT, R8, R6, PT ;  /* 0x000000060800722a */ /* 0x001fe20003f4e000 */
[----:B------:R-:W-:-:S04]  /*1560*/  @!P0 MOV R8, 0x400 ;  /* 0x0000040000088802 */ /* 0x000fc80000000f00 */
[----:B-1----:R-:W-:Y:S02]  /*1570*/  @!P0 LEA R13, R13, R8, 0x18 ;  /* 0x000000080d0d8211 */ /* 0x002fe400078ec0ff */
[----:B------:R-:W-:Y:S02]  /*1580*/  @!P1 FSEL R2, R6, R2, !P2 ;  /* 0x0000000206029208 */ /* 0x000fe40005000000 */
[----:B------:R-:W-:Y:S01]  /*1590*/  @!P1 FSEL R11, R7, R11, !P2 ;  /* 0x0000000b070b9208 */ /* 0x000fe20005000000 */
[----:B------:R-:W-:Y:S02]  /*15a0*/  @!P0 IMAD.IADD R13, R0, 0x1, R13 ;  /* 0x00000001000d8824 */ /* 0x000fe400078e020d */
[----:B------:R-:W-:Y:S02]  /*15b0*/  IMAD.MOV.U32 R6, RZ, RZ, R2 ;  /* 0x000000ffff067224 */ /* 0x000fe400078e0002 */
[----:B------:R-:W-:-:S05]  /*15c0*/  IMAD.MOV.U32 R7, RZ, RZ, R11 ;  /* 0x000000ffff077224 */ /* 0x000fca00078e000b */
[----:B------:R3:W-:Y:S01]  /*15d0*/  @!P0 STS.64 [R13+0x8], R6 ;  /* 0x000008060d008388 */ /* 0x0007e20000000a00 */
[----:B------:R-:W-:Y:S01]  /*15e0*/  BAR.SYNC.DEFER_BLOCKING 0x0 ;  /* 0x0000000000007b1d */ /* 0x000fe20000010000 */
[----:B------:R-:W-:-:S13]  /*15f0*/  ISETP.NE.AND P0, PT, R3, RZ, PT ;  /* 0x000000ff0300720c */ /* 0x000fda0003f05270 */
[----:B---3--:R-:W-:Y:S05]  /*1600*/  @P0 BRA `(.L_x_17) ;  /* 0x0000004400800947 */ /* 0x008fea0003800000 */
[----:B------:R-:W0:Y:S01]  /*1610*/  S2UR UR5, SR_CgaCtaId ;  /* 0x00000000000579c3 */ /* 0x000e220000008800 */
[----:B------:R-:W-:Y:S01]  /*1620*/  UMOV UR4, 0x400 ;  /* 0x0000040000047882 */ /* 0x000fe20000000000 */
[----:B------:R-:W-:Y:S01]  /*1630*/  ISETP.GT.AND P2, PT, R4, 0x20, PT ;  /* 0x000000200400780c */ /* 0x000fe20003f44270 */
[----:B0-----:R-:W-:-:S09]  /*1640*/  ULEA UR4, UR5, UR4, 0x18 ;  /* 0x0000000405047291 */ /* 0x001fd2000f8ec0ff */
[----:B------:R-:W0:Y:S04]  /*1650*/  LDS.128 R16, [UR4+0x10] ;  /* 0x00001004ff107984 */ /* 0x000e280008000c00 */
[----:B------:R-:W1:Y:S04]  /*1660*/  LDS.128 R12, [UR4+0x20] ;  /* 0x00002004ff0c7984 */ /* 0x000e680008000c00 */
[----:B------:R-:W2:Y:S01]  /*1670*/  LDS.128 R8, [UR4+0x30] ;  /* 0x00003004ff087984 */ /* 0x000ea20008000c00 */
[----:B0-----:R-:W-:-:S06]  /*1680*/  DSETP.GEU.AND P1, PT, R6, R16, PT ;  /* 0x000000100600722a */ /* 0x001fcc0003f2e000 */
[-C--:B------:R-:W-:Y:S02]  /*1690*/  FSEL R3, R16, R6.reuse, !P1 ;  /* 0x0000000610037208 */ /* 0x080fe40004800000 */
[-C--:B------:R-:W-:Y:S02]  /*16a0*/  FSEL R17, R17, R7.reuse, !P1 ;  /* 0x0000000711117208 */ /* 0x080fe40004800000 */
[----:B------:R-:W-:Y:S02]  /*16b0*/  FSEL R6, R3, R6, P2 ;  /* 0x0000000603067208 */ /* 0x000fe40001000000 */
[----:B------:R-:W-:Y:S02]  /*16c0*/  FSEL R7, R17, R7, P2 ;  /* 0x0000000711077208 */ /* 0x000fe40001000000 */
[C---:B------:R-:W-:Y:S01]  /*16d0*/  ISETP.GT.AND P1, PT, R4.reuse, 0x40, PT ;  /* 0x000000400400780c */ /* 0x040fe20003f24270 */
[----:B------:R-:W-:Y:S01]  /*16e0*/  IMAD.MOV.U32 R2, RZ, RZ, R6 ;  /* 0x000000ffff027224 */ /* 0x000fe200078e0006 */
[----:B------:R-:W-:Y:S01]  /*16f0*/  ISETP.GT.AND P2, PT, R4, 0x60, PT ;  /* 0x000000600400780c */ /* 0x000fe20003f44270 */
[----:B------:R-:W-:-:S06]  /*1700*/  IMAD.MOV.U32 R3, RZ, RZ, R7 ;  /* 0x000000ffff037224 */ /* 0x000fcc00078e0007 */
[----:B------:R-:W-:-:S06]  /*1710*/  DSETP.GEU.AND P3, PT, R2, R18, PT ;  /* 0x000000120200722a */ /* 0x000fcc0003f6e000 */
[----:B------:R-:W-:Y:S02]  /*1720*/  @P1 FSEL R6, R18, R6, !P3 ;  /* 0x0000000612061208 */ /* 0x000fe40005800000 */
[----:B------:R-:W-:Y:S02]  /*1730*/  @P1 FSEL R7, R19, R7, !P3 ;  /* 0x0000000713071208 */ /* 0x000fe40005800000 */
[----:B------:R-:W-:Y:S01]  /*1740*/  ISETP.GT.AND P1, PT, R4, 0x80, PT ;  /* 0x000000800400780c */ /* 0x000fe20003f24270 */
[----:B------:R-:W-:Y:S02]  /*1750*/  IMAD.MOV.U32 R2, RZ, RZ, R6 ;  /* 0x000000ffff027224 */ /* 0x000fe400078e0006 */
[----:B------:R-:W-:-:S06]  /*1760*/  IMAD.MOV.U32 R3, RZ, RZ, R7 ;  /* 0x000000ffff037224 */ /* 0x000fcc00078e0007 */
[----:B-1----:R-:W-:Y:S01]  /*1770*/  DSETP.GEU.AND P3, PT, R2, R12, PT ;  /* 0x0000000c0200722a */ /* 0x002fe20003f6e000 */
[----:B------:R-:W0:Y:S05]  /*1780*/  LDS.64 R2, [UR4+0x40] ;  /* 0x00004004ff027984 */ /* 0x000e2a0008000a00 */
[----:B------:R-:W-:Y:S02]  /*1790*/  @P2 FSEL R6, R12, R6, !P3 ;  /* 0x000000060c062208 */ /* 0x000fe40005800000 */
[----:B------:R-:W-:Y:S02]  /*17a0*/  @P2 FSEL R7, R13, R7, !P3 ;  /* 0x000000070d072208 */ /* 0x000fe40005800000 */
[----:B------:R-:W-:-:S04]  /*17b0*/  ISETP.GT.AND P2, PT, R4, 0xa0, PT ;  /* 0x000000a00400780c */ /* 0x000fc80003f44270 */
[----:B------:R-:W-:-:S06]  /*17c0*/  DSETP.GEU.AND P3, PT, R6, R14, PT ;  /* 0x0000000e0600722a */ /* 0x000fcc0003f6e000 */
[----:B------:R-:W-:Y:S02]  /*17d0*/  @P1 FSEL R6, R14, R6, !P3 ;  /* 0x000000060e061208 */ /* 0x000fe40005800000 */
[----:B------:R-:W-:Y:S02]  /*17e0*/  @P1 FSEL R7, R15, R7, !P3 ;  /* 0x000000070f071208 */ /* 0x000fe40005800000 */
[----:B------:R-:W-:-:S04]  /*17f0*/  ISETP.GT.AND P1, PT, R4, 0xc0, PT ;  /* 0x000000c00400780c */ /* 0x000fc80003f24270 */
[----:B--2---:R-:W-:-:S06]  /*1800*/  DSETP.GEU.AND P3, PT, R6, R8, PT ;  /* 0x000000080600722a */ /* 0x004fcc0003f6e000 */
[----:B------:R-:W-:Y:S02]  /*1810*/  @P2 FSEL R6, R8, R6, !P3 ;  /* 0x0000000608062208 */ /* 0x000fe40005800000 */
[----:B------:R-:W-:Y:S02]  /*1820*/  @P2 FSEL R7, R9, R7, !P3 ;  /* 0x0000000709072208 */ /* 0x000fe40005800000 */
[----:B------:R-:W-:-:S04]  /*1830*/  ISETP.GT.AND P2, PT, R4, 0xe0, PT ;  /* 0x000000e00400780c */ /* 0x000fc80003f44270 */
[----:B------:R-:W-:-:S06]  /*1840*/  DSETP.GEU.AND P3, PT, R6, R10, PT ;  /* 0x0000000a0600722a */ /* 0x000fcc0003f6e000 */
[----:B------:R-:W-:Y:S02]  /*1850*/  @P1 FSEL R6, R10, R6, !P3 ;  /* 0x000000060a061208 */ /* 0x000fe40005800000 */
[----:B------:R-:W-:-:S03]  /*1860*/  @P1 FSEL R7, R11, R7, !P3 ;  /* 0x000000070b071208 */ /* 0x000fc60005800000 */
[----:B------:R-:W-:Y:S02]  /*1870*/  IMAD.MOV.U32 R4, RZ, RZ, R6 ;  /* 0x000000ffff047224 */ /* 0x000fe400078e0006 */
[----:B------:R-:W-:-:S06]  /*1880*/  IMAD.MOV.U32 R5, RZ, RZ, R7 ;  /* 0x000000ffff057224 */ /* 0x000fcc00078e0007 */
[----:B0-----:R-:W-:-:S06]  /*1890*/  DSETP.GEU.AND P1, PT, R4, R2, PT ;  /* 0x000000020400722a */ /* 0x001fcc0003f2e000 */
[----:B------:R-:W-:Y:S02]  /*18a0*/  @P2 FSEL R6, R2, R6, !P1 ;  /* 0x0000000602062208 */ /* 0x000fe40004800000 */
[----:B------:R-:W-:Y:S01]  /*18b0*/  @P2 FSEL R7, R3, R7, !P1 ;  /* 0x0000000703072208 */ /* 0x000fe20004800000 */
[----:B------:R-:W-:Y:S06]  /*18c0*/  BRA `(.L_x_17) ;  /* 0x0000004000d07947 */ /* 0x000fec0003800000 */
.L_x_3:
[----:B------:R-:W0:Y:S01]  /*18d0*/  S2R R0, SR_TID.X ;  /* 0x0000000000007919 */ /* 0x000e220000002100 */
[----:B------:R-:W1:Y:S02]  /*18e0*/  LDCU.64 UR4, c[0x0][0x380] ;  /* 0x00007000ff0477ac */ /* 0x000e640008000a00 */
[----:B-1----:R-:W-:Y:S02]  /*18f0*/  IMAD.U32 R2, RZ, RZ, UR4 ;  /* 0x00000004ff027e24 */ /* 0x002fe4000f8e00ff */
[----:B------:R-:W-:Y:S02]  /*1900*/  IMAD.U32 R3, RZ, RZ, UR5 ;  /* 0x00000005ff037e24 */ /* 0x000fe4000f8e00ff */
[----:B0-----:R-:W-:-:S04]  /*1910*/  IMAD.SHL.U32 R5, R0, 0x4, RZ ;  /* 0x0000000400057824 */ /* 0x001fc800078e00ff */
[----:B------:R-:W-:-:S05]  /*1920*/  IMAD.WIDE.U32 R6, R5, 0x8, R2 ;  /* 0x0000000805067825 */ /* 0x000fca00078e0002 */
[----:B------:R-:W2:Y:S04]  /*1930*/  LDG.E.128.CONSTANT R20, desc[UR6][R6.64] ;  /* 0x0000000606147981 */ /* 0x000ea8000c1e9d00 */
[----:B------:R-:W3:Y:S04]  /*1940*/  LDG.E.128.CONSTANT R12, desc[UR6][R6.64+0x10] ;  /* 0x00001006060c7981 */ /* 0x000ee8000c1e9d00 */
[----:B------:R-:W4:Y:S04]  /*1950*/  LDG.E.128.CONSTANT R8, desc[UR6][R6.64+0x2000] ;  /* 0x0020000606087981 */ /* 0x000f28000c1e9d00 */
[----:B------:R0:W5:Y:S01]  /*1960*/  LDG.E.128.CONSTANT R16, desc[UR6][R6.64+0x2010] ;  /* 0x0020100606107981 */ /* 0x000162000c1e9d00 */
[----:B------:R-:W-:Y:S01]  /*1970*/  ISETP.GE.U32.AND P1, PT, R4, 0x1000, PT ;  /* 0x000010000400780c */ /* 0x000fe20003f26070 */
[----:B------:R-:W-:Y:S01]  /*1980*/  UMOV UR4, 0x800 ;  /* 0x0000080000047882 */ /* 0x000fe20000000000 */
[----:B--2---:R-:W-:-:S06]  /*1990*/  DSETP.GEU.AND P0, PT, R20, R22, PT ;  /* 0x000000161400722a */ /* 0x004fcc0003f0e000 */
[----:B------:R-:W-:Y:S02]  /*19a0*/  FSEL R20, R22, R20, !P0 ;  /* 0x0000001416147208 */ /* 0x000fe40004000000 */
[----:B------:R-:W-:-:S06]  /*19b0*/  FSEL R21, R23, R21, !P0 ;  /* 0x0000001517157208 */ /* 0x000fcc0004000000 */
[----:B---3--:R-:W-:-:S06]  /*19c0*/  DSETP.GEU.AND P0, PT, R20, R12, PT ;  /* 0x0000000c1400722a */ /* 0x008fcc0003f0e000 */
[----:B------:R-:W-:Y:S02]  /*19d0*/  FSEL R12, R12, R20, !P0 ;  /* 0x000000140c0c7208 */ /* 0x000fe40004000000 */
[----:B------:R-:W-:-:S06]  /*19e0*/  FSEL R13, R13, R21, !P0 ;  /* 0x000000150d0d7208 */ /* 0x000fcc0004000000 */
[----:B------:R-:W-:-:S06]  /*19f0*/  DSETP.GEU.AND P0, PT, R12, R14, PT ;  /* 0x0000000e0c00722a */ /* 0x000fcc0003f0e000 */
[----:B------:R-:W-:Y:S02]  /*1a00*/  FSEL R12, R14, R12, !P0 ;  /* 0x0000000c0e0c7208 */ /* 0x000fe40004000000 */
[----:B------:R-:W-:-:S06]  /*1a10*/  FSEL R13, R15, R13, !P0 ;  /* 0x0000000d0f0d7208 */ /* 0x000fcc0004000000 */
[----:B----4-:R-:W-:-:S06]  /*1a20*/  DSETP.GEU.AND P0, PT, R12, R8, PT ;  /* 0x000000080c00722a */ /* 0x010fcc0003f0e000 */
[----:B0-----:R-:W-:Y:S02]  /*1a30*/  FSEL R6, R8, R12, !P0 ;  /* 0x0000000c08067208 */ /* 0x001fe40004000000 */
[----:B------:R-:W-:-:S06]  /*1a40*/  FSEL R7, R9, R13, !P0 ;  /* 0x0000000d09077208 */ /* 0x000fcc0004000000 */
[----:B------:R-:W-:-:S06]  /*1a50*/  DSETP.GEU.AND P0, PT, R6, R10, PT ;  /* 0x0000000a0600722a */ /* 0x000fcc0003f0e000 */
[----:B------:R-:W-:Y:S02]  /*1a60*/  FSEL R6, R10, R6, !P0 ;  /* 0x000000060a067208 */ /* 0x000fe40004000000 */
[----:B------:R-:W-:-:S06]  /*1a70*/  FSEL R7, R11, R7, !P0 ;  /* 0x000000070b077208 */ /* 0x000fcc0004000000 */
[----:B-----5:R-:W-:-:S06]  /*1a80*/  DSETP.GEU.AND P0, PT, R6, R16, PT ;  /* 0x000000100600722a */ /* 0x020fcc0003f0e000 */
[----:B------:R-:W-:Y:S02]  /*1a90*/  FSEL R6, R16, R6, !P0 ;  /* 0x0000000610067208 */ /* 0x000fe40004000000 */
[----:B------:R-:W-:-:S06]  /*1aa0*/  FSEL R7, R17, R7, !P0 ;  /* 0x0000000711077208 */ /* 0x000fcc0004000000 */
[----:B------:R-:W-:-:S06]  /*1ab0*/  DSETP.GEU.AND P0, PT, R6, R18, PT ;  /* 0x000000120600722a */ /* 0x000fcc0003f0e000 */
[----:B------:R-:W-:Y:S02]  /*1ac0*/  FSEL R6, R18, R6, !P0 ;  /* 0x0000000612067208 */ /* 0x000fe40004000000 */
[----:B------:R-:W-:Y:S01]  /*1ad0*/  FSEL R7, R19, R7, !P0 ;  /* 0x0000000713077208 */ /* 0x000fe20004000000 */
[----:B------:R-:W-:Y:S06]  /*1ae0*/  @!P1 BRA `(.L_x_18) ;  /* 0x0000000000a49947 */ /* 0x000fec0003800000 */
[----:B------:R-:W0:Y:S01]  /*1af0*/  LDC R24, c[0x0][0x390] ;  /* 0x0000e400ff187b82 */ /* 0x000e220000000800 */
[----:B------:R-:W-:Y:S01]  /*1b00*/  VIADD R25, R4, 0xfffff800 ;  /* 0xfffff80004197836 */ /* 0x000fe20000000000 */
[----:B------:R-:W-:-:S06]  /*1b10*/  UMOV UR4, 0x800 ;  /* 0x0000080000047882 */ /* 0x000fcc0000000000 */
[----:B------:R-:W1:Y:S02]  /*1b20*/  LDC.64 R2, c[0x0][0x380] ;  /* 0x0000e000ff027b82 */ /* 0x000e640000000a00 */
.L_x_20:
[----:B------:R-:W-:-:S04]  /*1b30*/  VIADD R27, R5, UR4 ;  /* 0x00000004051b7c36 */ /* 0x000fc80008000000 */
[----:B-1----:R-:W-:-:S05]  /*1b40*/  IMAD.WIDE.U32 R26, R27, 0x8, R2 ;  /* 0x000000081b1a7825 */ /* 0x002fca00078e0002 */
[----:B------:R-:W2:Y:S04]  /*1b50*/  LDG.E.128.CONSTANT R12, desc[UR6][R26.64] ;  /* 0x000000061a0c7981 */ /* 0x000ea8000c1e9d00 */
[----:B------:R-:W3:Y:S04]  /*1b60*/  LDG.E.128.CONSTANT R16, desc[UR6][R26.64+0x10] ;  /* 0x000010061a107981 */ /* 0x000ee8000c1e9d00 */
[----:B------:R-:W4:Y:S04]  /*1b70*/  LDG.E.128.CONSTANT R20, desc[UR6][R26.64+0x2000] ;  /* 0x002000061a147981 */ /* 0x000f28000c1e9d00 */
[----:B------:R-:W5:Y:S01]  /*1b80*/  LDG.E.128.CONSTANT R8, desc[UR6][R26.64+0x2010] ;  /* 0x002010061a087981 */ /* 0x000f62000c1e9d00 */
[----:B0-----:R-:W-:Y:S01]  /*1b90*/  IMAD.MOV.U32 R4, RZ, RZ, R24 ;  /* 0x000000ffff047224 */ /* 0x001fe200078e0018 */
[----:B--2---:R-:W-:-:S06]  /*1ba0*/  DSETP.GEU.AND P0, PT, R6, R12, PT ;  /* 0x0000000c0600722a */ /* 0x004fcc0003f0e000 */
[----:B------:R-:W-:Y:S02]  /*1bb0*/  FSEL R6, R12, R6, !P0 ;  /* 0x000000060c067208 */ /* 0x000fe40004000000 */
[----:B------:R-:W-:-:S06]  /*1bc0*/  FSEL R7, R13, R7, !P0 ;  /* 0x000000070d077208 */ /* 0x000fcc0004000000 */
[----:B------:R-:W-:-:S06]  /*1bd0*/  DSETP.GEU.AND P0, PT, R6, R14, PT ;  /* 0x0000000e0600722a */ /* 0x000fcc0003f0e000 */
        /* <DEDUP_REMOVED lines=14> */
[----:B-----5:R-:W-:-:S06]  /*1cc0*/  DSETP.GEU.AND P0, PT, R6, R8, PT ;  /* 0x000000080600722a */ /* 0x020fcc0003f0e000 */
[----:B------:R-:W-:Y:S01]  /*1cd0*/  FSEL R6, R8, R6, !P0 ;  /* 0x0000000608067208 */ /* 0x000fe20004000000 */
[----:B------:R-:W-:Y:S01]  /*1ce0*/  VIADD R8, R4, -UR4 ;  /* 0x8000000404087c36 */ /* 0x000fe20008000000 */
[----:B------:R-:W-:-:S04]  /*1cf0*/  FSEL R7, R9, R7, !P0 ;  /* 0x0000000709077208 */ /* 0x000fc80004000000 */
[----:B------:R-:W-:Y:S02]  /*1d00*/  ISETP.GE.AND P1, PT, R8, 0x800, PT ;  /* 0x000008000800780c */ /* 0x000fe40003f26270 */
[----:B------:R-:W-:-:S06]  /*1d10*/  DSETP.GEU.AND P0, PT, R6, R10, PT ;  /* 0x0000000a0600722a */ /* 0x000fcc0003f0e000 */
[----:B------:R-:W-:Y:S02]  /*1d20*/  FSEL R6, R10, R6, !P0 ;  /* 0x000000060a067208 */ /* 0x000fe40004000000 */
[----:B------:R-:W-:-:S03]  /*1d30*/  FSEL R7, R11, R7, !P0 ;  /* 0x000000070b077208 */ /* 0x000fc60004000000 */
[----:B------:R-:W-:Y:S05]  /*1d40*/  @!P1 BRA `(.L_x_19) ;  /* 0x0000000c00009947 */ /* 0x000fea0003800000 */
[----:B------:R-:W-:-:S06]  /*1d50*/  UIADD3 UR4, UPT, UPT, UR4, 0x800, URZ ;  /* 0x0000080004047890 */ /* 0x000fcc000fffe0ff */
[----:B------:R-:W-:-:S13]  /*1d60*/  ISETP.LT.AND P0, PT, R25, UR4, PT ;  /* 0x0000000419007c0c */ /* 0x000fda000bf01270 */
[----:B------:R-:W-:Y:S05]  /*1d70*/  @!P0 BRA `(.L_x_20) ;  /* 0xfffffffc006c8947 */ /* 0x000fea000383ffff */
.L_x_18:
[----:B------:R-:W-:-:S13]  /*1d80*/  ISETP.LE.AND P0, PT, R4, UR4, PT ;  /* 0x0000000404007c0c */ /* 0x000fda000bf03270 */
[----:B------:R-:W-:Y:S05]  /*1d90*/  @P0 BRA `(.L_x_19) ;  /* 0x0000000800ec0947 */ /* 0x000fea0003800000 */
[----:B------:R-:W-:Y:S01]  /*1da0*/  VIADD R41, R4, -UR4 ;  /* 0x8000000404297c36 */ /* 0x000fe20008000000 */
[----:B------:R-:W-:Y:S04]  /*1db0*/  BSSY.RECONVERGENT B1, `(.L_x_19) ;  /* 0x00000b9000017945 */ /* 0x000fe80003800200 */
[----:B------:R-:W-:-:S13]  /*1dc0*/  ISETP.GE.AND P0, PT, R0, R41, PT ;  /* 0x000000290000720c */ /* 0x000fda0003f06270 */
[----:B------:R-:W-:Y:S05]  /*1dd0*/  @P0 BRA `(.L_x_21) ;  /* 0x0000000800d80947 */ /* 0x000fea0003800000 */
[----:B------:R-:W-:Y:S01]  /*1de0*/  LOP3.LUT R5, RZ, R0, RZ, 0x33, !PT ;  /* 0x00000000ff057212 */ /* 0x000fe200078e33ff */
[----:B------:R-:W-:Y:S01]  /*1df0*/  BSSY.RECONVERGENT B2, `(.L_x_22) ;  /* 0x0000016000027945 */ /* 0x000fe20003800200 */
[----:B------:R-:W-:Y:S02]  /*1e00*/  IMAD.MOV.U32 R40, RZ, RZ, R0 ;  /* 0x000000ffff287224 */ /* 0x000fe400078e0000 */
[----:B------:R-:W-:-:S04]  /*1e10*/  IADD3 R4, PT, PT, R4, -UR4, R5 ;  /* 0x8000000404047c10 */ /* 0x000fc8000fffe005 */
[C---:B------:R-:W-:Y:S02]  /*1e20*/  LOP3.LUT R5, R4.reuse, 0x300, RZ, 0xc0, !PT ;  /* 0x0000030004057812 */ /* 0x040fe400078ec0ff */
[----:B------:R-:W-:Y:S02]  /*1e30*/  ISETP.GE.U32.AND P2, PT, R4, 0x300, PT ;  /* 0x000003000400780c */ /* 0x000fe40003f46070 */
[----:B------:R-:W-:-:S13]  /*1e40*/  ISETP.NE.AND P0, PT, R5, 0x300, PT ;  /* 0x000003000500780c */ /* 0x000fda0003f05270 */
[----:B------:R-:W-:Y:S05]  /*1e50*/  @!P0 BRA `(.L_x_23) ;  /* 0x00000000003c8947 */ /* 0x000fea0003800000 */
[----:B------:R-:W-:Y:S01]  /*1e60*/  LEA.HI R4, R4, 0x1, RZ, 0x18 ;  /* 0x0000000104047811 */ /* 0x000fe200078fc0ff */
[----:B------:R-:W-:Y:S02]  /*1e70*/  VIADD R9, R0, UR4 ;  /* 0x0000000400097c36 */ /* 0x000fe40008000000 */
[----:B------:R-:W-:Y:S01]  /*1e80*/  IMAD.MOV.U32 R40, RZ, RZ, R0 ;  /* 0x000000ffff287224 */ /* 0x000fe200078e0000 */
[----:B------:R-:W-:-:S05]  /*1e90*/  LOP3.LUT R4, R4, 0x3, RZ, 0xc0, !PT ;  /* 0x0000000304047812 */ /* 0x000fca00078ec0ff */
[----:B------:R-:W-:-:S07]  /*1ea0*/  IMAD.MOV R8, RZ, RZ, -R4 ;  /* 0x000000ffff087224 */ /* 0x000fce00078e0a04 */
.L_x_24:
[----:B------:R-:W-:-:S06]  /*1eb0*/  IMAD.WIDE.U32 R4, R9, 0x8, R2 ;  /* 0x0000000809047825 */ /* 0x000fcc00078e0002 */
[----:B------:R-:W2:Y:S01]  /*1ec0*/  LDG.E.64.CONSTANT R4, desc[UR6][R4.64] ;  /* 0x0000000604047981 */ /* 0x000ea2000c1e9b00 */
[----:B------:R-:W-:Y:S02]  /*1ed0*/  VIADD R8, R8, 0x1 ;  /* 0x0000000108087836 */ /* 0x000fe40000000000 */
[----:B------:R-:W-:Y:S02]  /*1ee0*/  VIADD R40, R40, 0x100 ;  /* 0x0000010028287836 */ /* 0x000fe40000000000 */
[----:B------:R-:W-:Y:S01]  /*1ef0*/  VIADD R9, R9, 0x100 ;  /* 0x0000010009097836 */ /* 0x000fe20000000000 */
[----:B------:R-:W-:Y:S01]  /*1f00*/  ISETP.NE.AND P1, PT, R8, RZ, PT ;  /* 0x000000ff0800720c */ /* 0x000fe20003f25270 */
[----:B--2---:R-:W-:-:S06]  /*1f10*/  DSETP.GEU.AND P0, PT, R6, R4, PT ;  /* 0x000000040600722a */ /* 0x004fcc0003f0e000 */
[----:B------:R-:W-:Y:S02]  /*1f20*/  FSEL R6, R4, R6, !P0 ;  /* 0x0000000604067208 */ /* 0x000fe40004000000 */
[----:B------:R-:W-:-:S04]  /*1f30*/  FSEL R7, R5, R7, !P0 ;  /* 0x0000000705077208 */ /* 0x000fc80004000000 */
[----:B------:R-:W-:Y:S05]  /*1f40*/  @P1 BRA `(.L_x_24) ;  /* 0xfffffffc00d81947 */ /* 0x000fea000383ffff */
.L_x_23:
[----:B------:R-:W-:Y:S05]  /*1f50*/  BSYNC.RECONVERGENT B2 ;  /* 0x0000000000027941 */ /* 0x000fea0003800200 */
.L_x_22:
[----:B------:R-:W-:Y:S05]  /*1f60*/  @!P2 BRA `(.L_x_21) ;  /* 0x000000080074a947 */ /* 0x000fea0003800000 */
[----:B------:R-:W0:Y:S01]  /*1f70*/  LDCU.64 UR8, c[0x0][0x380] ;  /* 0x00007000ff0877ac */ /* 0x000e220008000a00 */
[----:B------:R-:W-:Y:S01]  /*1f80*/  IMAD.IADD R9, R41, 0x1, -R40 ;  /* 0x0000000129097824 */ /* 0x000fe200078e0a28 */
[C---:B------:R-:W-:Y:S01]  /*1f90*/  IADD3 R5, P0, PT, R40.reuse, UR4, RZ ;  /* 0x0000000428057c10 */ /* 0x040fe2000ff1e0ff */
[----:B------:R-:W-:Y:S01]  /*1fa0*/  BSSY.RECONVERGENT B2, `(.L_x_25) ;  /* 0x0000059000027945 */ /* 0x000fe20003800200 */
[----:B------:R-:W-:Y:S02]  /*1fb0*/  VIADD R43, R40, UR4 ;  /* 0x00000004282b7c36 */ /* 0x000fe40008000000 */
[----:B------:R-:W-:Y:S01]  /*1fc0*/  ISETP.GT.AND P1, PT, R9, 0xc00, PT ;  /* 0x00000c000900780c */ /* 0x000fe20003f24270 */
[----:B------:R-:W-:Y:S01]  /*1fd0*/  IMAD.X R8, RZ, RZ, RZ, P0 ;  /* 0x000000ffff087224 */ /* 0x000fe200000e06ff */
[----:B0-----:R-:W-:-:S04]  /*1fe0*/  LEA R4, P0, R5, UR8, 0x3 ;  /* 0x0000000805047c11 */ /* 0x001fc8000f8018ff */
[----:B------:R-:W-:Y:S02]  /*1ff0*/  LEA.HI.X R5, R5, UR9, R8, 0x3, P0 ;  /* 0x0000000905057c11 */ /* 0x000fe400080f1c08 */
[----:B------:R-:W-:-:S05]  /*2000*/  IADD3 R4, P0, PT, R4, 0x1000, RZ ;  /* 0x0000100004047810 */ /* 0x000fca0007f1e0ff */
[----:B------:R-:W-:Y:S01]  /*2010*/  IMAD.X R5, RZ, RZ, R5, P0 ;  /* 0x000000ffff057224 */ /* 0x000fe200000e0605 */
[----:B------:R-:W-:Y:S01]  /*2020*/  PLOP3.LUT P0, PT, PT, PT, PT, 0x80, 0x8 ;  /* 0x000000000008781c */ /* 0x000fe20003f0f070 */
[----:B------:R-:W-:-:S12]  /*2030*/  @!P1 BRA `(.L_x_26) ;  /* 0x00000004003c9947 */ /* 0x000fd80003800000 */
[----:B------:R-:W-:Y:S01]  /*2040*/  PLOP3.LUT P0, PT, PT, PT, PT, 0x8, 0x80 ;  /* 0x000000000080781c */ /* 0x000fe20003f0e170 */
[----:B------:R-:W-:-:S12]  /*2050*/  VIADD R45, R41, 0xfffff400 ;  /* 0xfffff400292d7836 */ /* 0x000fd80000000000 */
.L_x_27:
[C---:B------:R-:W-:Y:S01]  /*2060*/  IMAD.WIDE.U32 R38, R43.reuse, 0x8, R2 ;  /* 0x000000082b267825 */ /* 0x040fe200078e0002 */
[----:B------:R-:W2:Y:S04]  /*2070*/  LDG.E.64.CONSTANT R8, desc[UR6][R4.64+-0x800] ;  /* 0xfff8000604087981 */ /* 0x000ea8000c1e9b00 */
[----:B------:R-:W3:Y:S04]  /*2080*/  LDG.E.64.CONSTANT R10, desc[UR6][R4.64] ;  /* 0x00000006040a7981 */ /* 0x000ee8000c1e9b00 */
[----:B------:R-:W4:Y:S01]  /*2090*/  LDG.E.64.CONSTANT R38, desc[UR6][R38.64] ;  /* 0x0000000626267981 */ /* 0x000f22000c1e9b00 */
[----:B------:R-:W-:-:S03]  /*20a0*/  VIADD R15, R43, 0x400 ;  /* 0x000004002b0f7836 */ /* 0x000fc60000000000 */
[----:B------:R-:W5:Y:S01]  /*20b0*/  LDG.E.64.CONSTANT R12, desc[UR6][R4.64+0x800] ;  /* 0x00080006040c7981 */ /* 0x000f62000c1e9b00 */
[----:B------:R-:W-:-:S03]  /*20c0*/  IMAD.WIDE.U32 R14, R15, 0x8, R2 ;  /* 0x000000080f0e7825 */ /* 0x000fc600078e0002 */
[----:B------:R-:W5:Y:S04]  /*20d0*/  LDG.E.64.CONSTANT R16, desc[UR6][R4.64+0x1800] ;  /* 0x0018000604107981 */ /* 0x000f68000c1e9b00 */
[----:B------:R-:W5:Y:S04]  /*20e0*/  LDG.E.64.CONSTANT R14, desc[UR6][R14.64] ;  /* 0x000000060e0e7981 */ /* 0x000f68000c1e9b00 */
[----:B------:R-:W5:Y:S01]  /*20f0*/  LDG.E.64.CONSTANT R18, desc[UR6][R4.64+0x2000] ;  /* 0x0020000604127981 */ /* 0x000f62000c1e9b00 */
        /* <DEDUP_REMOVED lines=11> */
[----:B------:R-:W5:Y:S04]  /*21b0*/  LDG.E.64.CONSTANT R34, desc[UR6][R4.64+0x6000] ;  /* 0x0060000604227981 */ /* 0x000f68000c1e9b00 */
[----:B------:R0:W5:Y:S01]  /*21c0*/  LDG.E.64.CONSTANT R36, desc[UR6][R4.64+0x6800] ;  /* 0x0068000604247981 */ /* 0x000162000c1e9b00 */
[----:B------:R-:W-:-:S05]  /*21d0*/  VIADD R40, R40, 0x1000 ;  /* 0x0000100028287836 */ /* 0x000fca0000000000 */
[----:B------:R-:W-:Y:S02]  /*21e0*/  ISETP.GE.AND P2, PT, R40, R45, PT ;  /* 0x0000002d2800720c */ /* 0x000fe40003f46270 */
[----:B0-----:R-:W-:Y:S01]  /*21f0*/  IADD3 R4, P3, PT, R4, 0x8000, RZ ;  /* 0x0000800004047810 */ /* 0x001fe20007f7e0ff */
[----:B------:R-:W-:-:S04]  /*2200*/  VIADD R43, R43, 0x1000 ;  /* 0x000010002b2b7836 */ /* 0x000fc80000000000 */
[----:B------:R-:W-:Y:S01]  /*2210*/  IMAD.X R5, RZ, RZ, R5, P3 ;  /* 0x000000ffff057224 */ /* 0x000fe200018e0605 */
[----:B----4-:R-:W-:-:S06]  /*2220*/  DSETP.GEU.AND P1, PT, R6, R38, PT ;  /* 0x000000260600722a */ /* 0x010fcc0003f2e000 */
[----:B------:R-:W-:Y:S02]  /*2230*/  FSEL R6, R38, R6, !P1 ;  /* 0x0000000626067208 */ /* 0x000fe40004800000 */
[----:B------:R-:W-:-:S06]  /*2240*/  FSEL R7, R39, R7, !P1 ;  /* 0x0000000727077208 */ /* 0x000fcc0004800000 */
[----:B--2---:R-:W-:-:S06]  /*2250*/  DSETP.GEU.AND P1, PT, R6, R8, PT ;  /* 0x000000080600722a */ /* 0x004fcc0003f2e000 */
[----:B------:R-:W-:Y:S02]  /*2260*/  FSEL R6, R8, R6, !P1 ;  /* 0x0000000608067208 */ /* 0x000fe40004800000 */
[----:B------:R-:W-:-:S06]  /*2270*/  FSEL R7, R9, R7, !P1 ;  /* 0x0000000709077208 */ /* 0x000fcc0004800000 */
[----:B---3--:R-:W-:-:S06]  /*2280*/  DSETP.GEU.AND P1, PT, R6, R10, PT ;  /* 0x0000000a0600722a */ /* 0x008fcc0003f2e000 */
[----:B------:R-:W-:Y:S02]  /*2290*/  FSEL R6, R10, R6, !P1 ;  /* 0x000000060a067208 */ /* 0x000fe40004800000 */
[----:B------:R-:W-:-:S06]  /*22a0*/  FSEL R7, R11, R7, !P1 ;  /* 0x000000070b077208 */ /* 0x000fcc0004800000 */
[----:B-----5:R-:W-:-:S06]  /*22b0*/  DSETP.GEU.AND P1, PT, R6, R12, PT ;  /* 0x0000000c0600722a */ /* 0x020fcc0003f2e000 */
        /* <DEDUP_REMOVED lines=39> */
.L_x_26:
[----:B------:R-:W-:Y:S05]  /*2530*/  BSYNC.RECONVERGENT B2 ;  /* 0x0000000000027941 */ /* 0x000fea0003800200 */
.L_x_25:
[----:B------:R-:W-:Y:S01]  /*2540*/  IMAD.IADD R8, R41, 0x1, -R40 ;  /* 0x0000000129087824 */ /* 0x000fe200078e0a28 */
[----:B------:R-:W-:Y:S04]  /*2550*/  BSSY.RECONVERGENT B2, `(.L_x_28) ;  /* 0x000002b000027945 */ /* 0x000fe80003800200 */
[----:B------:R-:W-:-:S13]  /*2560*/  ISETP.GT.AND P1, PT, R8, 0x400, PT ;  /* 0x000004000800780c */ /* 0x000fda0003f24270 */
[----:B------:R-:W-:Y:S05]  /*2570*/  @!P1 BRA `(.L_x_29) ;  /* 0x0000000000a09947 */ /* 0x000fea0003800000 */
        /* <DEDUP_REMOVED lines=9> */
[----:B------:R-:W5:Y:S04]  /*2610*/  LDG.E.64.CONSTANT R22, desc[UR6][R4.64+0x2000] ;  /* 0x0020000604167981 */ /* 0x000f68000c1e9b00 */
[----:B------:R0:W5:Y:S01]  /*2620*/  LDG.E.64.CONSTANT R8, desc[UR6][R4.64+0x2800] ;  /* 0x0028000604087981 */ /* 0x000162000c1e9b00 */
[----:B------:R-:W-:-:S02]  /*2630*/  VIADD R40, R40, 0x800 ;  /* 0x0000080028287836 */ /* 0x000fc40000000000 */
[----:B------:R-:W-:Y:S01]  /*2640*/  VIADD R43, R43, 0x800 ;  /* 0x000008002b2b7836 */ /* 0x000fe20000000000 */
[----:B0-----:R-:W-:-:S05]  /*2650*/  IADD3 R4, P2, PT, R4, 0x4000, RZ ;  /* 0x0000400004047810 */ /* 0x001fca0007f5e0ff */
        /* <DEDUP_REMOVED lines=22> */
[----:B------:R-:W-:Y:S01]  /*27c0*/  DSETP.GEU.AND P1, PT, R6, R8, PT ;  /* 0x000000080600722a */ /* 0x000fe20003f2e000 */
[----:B------:R-:W-:-:S05]  /*27d0*/  PLOP3.LUT P0, PT, PT, PT, PT, 0x8, 0x80 ;  /* 0x000000000080781c */ /* 0x000fca0003f0e170 */
[----:B------:R-:W-:Y:S02]  /*27e0*/  FSEL R6, R8, R6, !P1 ;  /* 0x0000000608067208 */ /* 0x000fe40004800000 */
[----:B------:R-:W-:-:S07]  /*27f0*/  FSEL R7, R9, R7, !P1 ;  /* 0x0000000709077208 */ /* 0x000fce0004800000 */
.L_x_29:
[----:B------:R-:W-:Y:S05]  /*2800*/  BSYNC.RECONVERGENT B2 ;  /* 0x0000000000027941 */ /* 0x000fea0003800200 */
.L_x_28:
[----:B------:R-:W-:-:S13]  /*2810*/  ISETP.LT.OR P0, PT, R40, R41, P0 ;  /* 0x000000292800720c */ /* 0x000fda0000701670 */
[----:B------:R-:W-:Y:S05]  /*2820*/  @!P0 BRA `(.L_x_21) ;  /* 0x0000000000448947 */ /* 0x000fea0003800000 */
[----:B------:R-:W-:Y:S01]  /*2830*/  IMAD.WIDE.U32 R2, R43, 0x8, R2 ;  /* 0x000000082b027825 */ /* 0x000fe200078e0002 */
[----:B------:R-:W2:Y:S04]  /*2840*/  LDG.E.64.CONSTANT R8, desc[UR6][R4.64+-0x800] ;  /* 0xfff8000604087981 */ /* 0x000ea8000c1e9b00 */
[----:B------:R-:W3:Y:S04]  /*2850*/  LDG.E.64.CONSTANT R10, desc[UR6][R4.64] ;  /* 0x00000006040a7981 */ /* 0x000ee8000c1e9b00 */
[----:B------:R-:W4:Y:S04]  /*2860*/  LDG.E.64.CONSTANT R2, desc[UR6][R2.64] ;  /* 0x0000000602027981 */ /* 0x000f28000c1e9b00 */
[----:B------:R-:W5:Y:S01]  /*2870*/  LDG.E.64.CONSTANT R12, desc[UR6][R4.64+0x800] ;  /* 0x00080006040c7981 */ /* 0x000f62000c1e9b00 */
        /* <DEDUP_REMOVED lines=11> */
[----:B------:R-:W-:-:S07]  /*2930*/  FSEL R7, R13, R3, !P0 ;  /* 0x000000030d077208 */ /* 0x000fce0004000000 */
.L_x_21:
[----:B------:R-:W-:Y:S05]  /*2940*/  BSYNC.RECONVERGENT B1 ;  /* 0x0000000000017941 */ /* 0x000fea0003800200 */
.L_x_19:
[----:B------:R-:W0:Y:S01]  /*2950*/  S2R R10, SR_LANEID ;  /* 0x00000000000a7919 */ /* 0x000e220000000000 */
[----:B------:R-:W-:Y:S04]  /*2960*/  SHFL.DOWN PT, R2, R6, 0x1, 0x1f ;  /* 0x08201f0006027f89 */ /* 0x000fe800000e0000 */
        /* <DEDUP_REMOVED lines=10> */
[----:B------:R-:W-:-:S02]  /*2a10*/  @!P2 MOV R7, 0x400 ;  /* 0x000004000007a802 */ /* 0x000fc40000000f00 */
        /* <DEDUP_REMOVED lines=8> */
[----:B------:R-:W-:Y:S01]  /*2aa0*/  SHFL.DOWN PT, R2, R4, 0x4, 0x1f ;  /* 0x08801f0004027f89 */ /* 0x000fe200000e0000 */
[----:B-1----:R-:W-:-:S03]  /*2ab0*/  @!P2 LEA R7, R8, R7, 0x18 ;  /* 0x000000070807a211 */ /* 0x002fc600078ec0ff */
[----:B------:R-:W0:Y:S02]  /*2ac0*/  SHFL.DOWN PT, R3, R5, 0x4, 0x1f ;  /* 0x08801f0005037f89 */ /* 0x000e2400000e0000 */
[----:B------:R-:W-:Y:S01]  /*2ad0*/  @!P2 IMAD.IADD R9, R6, 0x1, R7 ;  /* 0x000000010609a824 */ /* 0x000fe200078e0207 */
[----:B0-----:R-:W-:-:S06]  /*2ae0*/  DSETP.GEU.AND P0, PT, R4, R2, PT ;  /* 0x000000020400722a */ /* 0x001fcc0003f0e000 */
[----:B------:R-:W-:Y:S02]  /*2af0*/  @!P1 FSEL R4, R2, R4, !P0 ;  /* 0x0000000402049208 */ /* 0x000fe40004000000 */
[----:B------:R-:W-:Y:S02]  /*2b00*/  @!P1 FSEL R5, R3, R5, !P0 ;  /* 0x0000000503059208 */ /* 0x000fe40004000000 */
[----:B------:R-:W-:Y:S01]  /*2b10*/  ISETP.GT.AND P1, PT, R10, 0x17, PT ;  /* 0x000000170a00780c */ /* 0x000fe20003f24270 */
[----:B------:R-:W-:Y:S04]  /*2b20*/  SHFL.DOWN PT, R2, R4, 0x8, 0x1f ;  /* 0x09001f0004027f89 */ /* 0x000fe800000e0000 */
[----:B------:R-:W0:Y:S02]  /*2b30*/  SHFL.DOWN PT, R3, R5, 0x8, 0x1f ;  /* 0x09001f0005037f89 */ /* 0x000e2400000e0000 */
[----:B0-----:R-:W-:-:S06]  /*2b40*/  DSETP.GEU.AND P0, PT, R4, R2, PT ;  /* 0x000000020400722a */ /* 0x001fcc0003f0e000 */
[----:B------:R-:W-:Y:S02]  /*2b50*/  @!P1 FSEL R4, R2, R4, !P0 ;  /* 0x0000000402049208 */ /* 0x000fe40004000000 */
[----:B------:R-:W-:Y:S02]  /*2b60*/  @!P1 FSEL R5, R3, R5, !P0 ;  /* 0x0000000503059208 */ /* 0x000fe40004000000 */
[----:B------:R-:W-:Y:S01]  /*2b70*/  ISETP.GT.AND P1, PT, R10, 0xf, PT ;  /* 0x0000000f0a00780c */ /* 0x000fe20003f24270 */
[----:B------:R-:W-:Y:S04]  /*2b80*/  SHFL.DOWN PT, R2, R4, 0x10, 0x1f ;  /* 0x0a001f0004027f89 */ /* 0x000fe800000e0000 */
[----:B------:R-:W0:Y:S02]  /*2b90*/  SHFL.DOWN PT, R3, R5, 0x10, 0x1f ;  /* 0x0a001f0005037f89 */ /* 0x000e2400000e0000 */
[----:B0-----:R-:W-:-:S06]  /*2ba0*/  DSETP.GEU.AND P0, PT, R4, R2, PT ;  /* 0x000000020400722a */ /* 0x001fcc0003f0e000 */
[----:B------:R-:W-:Y:S02]  /*2bb0*/  FSEL R2, R2, R4, !P0 ;  /* 0x0000000402027208 */ /* 0x000fe40004000000 */
        /* <DEDUP_REMOVED lines=10> */
[----:B--2---:R-:W0:Y:S04]  /*2c60*/  LDS.128 R8, [UR4+0x10] ;  /* 0x00001004ff087984 */ /* 0x004e280008000c00 */
        /* <DEDUP_REMOVED lines=25> */
.L_x_2:
        /* <DEDUP_REMOVED lines=12> */
.L_x_32:
[----:B------:R-:W-:Y:S05]  /*2ec0*/  BSYNC.RECONVERGENT B1 ;  /* 0x0000000000017941 */ /* 0x000fea0003800200 */
.L_x_31:
        /* <DEDUP_REMOVED lines=17> */
.L_x_37:
        /* <DEDUP_REMOVED lines=12> */
.L_x_36:
[----:B------:R-:W-:Y:S05]  /*30a0*/  BSYNC.RECONVERGENT B2 ;  /* 0x0000000000027941 */ /* 0x000fea0003800200 */
.L_x_35:
        /* <DEDUP_REMOVED lines=9> */
.L_x_40:
        /* <DEDUP_REMOVED lines=74> */
.L_x_39:
[----:B------:R-:W-:Y:S05]  /*35e0*/  BSYNC.RECONVERGENT B2 ;  /* 0x0000000000027941 */ /* 0x000fea0003800200 */
.L_x_38:
        /* <DEDUP_REMOVED lines=42> */
.L_x_42:
[----:B------:R-:W-:Y:S05]  /*3890*/  BSYNC.RECONVERGENT B2 ;  /* 0x0000000000027941 */ /* 0x000fea0003800200 */
.L_x_41:
        /* <DEDUP_REMOVED lines=20> */
.L_x_34:
[----:B------:R-:W-:Y:S05]  /*39e0*/  BSYNC.RECONVERGENT B1 ;  /* 0x0000000000017941 */ /* 0x000fea0003800200 */
.L_x_33:
        /* <DEDUP_REMOVED lines=14> */
[----:B------:R-:W-:Y:S01]  /*3ad0*/  IMAD.MOV.U32 R2, RZ, RZ, R9 ;  /* 0x000000ffff027224 */ /* 0x000fe200078e0009 */
[----:B------:R-:W-:Y:S01]  /*3ae0*/  @!P2 MOV R4, 0x400 ;  /* 0x000004000004a802 */ /* 0x000fe20000000f00 */
[----:B------:R-:W-:Y:S01]  /*3af0*/  IMAD.MOV.U32 R3, RZ, RZ, R11 ;  /* 0x000000ffff037224 */ /* 0x000fe200078e000b */
[----:B------:R-:W0:Y:S01]  /*3b00*/  SHFL.DOWN PT, R7, R11, 0x2, 0x1f ;  /* 0x08401f000b077f89 */ /* 0x000e2200000e0000 */
[----:B------:R-:W-:Y:S01]  /*3b10*/  @!P2 SHF.R.U32.HI R0, RZ, 0x2, R5 ;  /* 0x00000002ff00a819 */ /* 0x000fe20000011605 */
[----:B------:R-:W1:Y:S03]  /*3b20*/  @!P2 S2R R13, SR_CgaCtaId ;  /* 0x00000000000da919 */ /* 0x000e660000008800 */
[----:B------:R-:W-:Y:S01]  /*3b30*/  @!P2 LOP3.LUT R0, R0, 0xf8, RZ, 0xc0, !PT ;  /* 0x000000f80000a812 */ /* 0x000fe200078ec0ff */
[----:B0-----:R-:W-:-:S06]  /*3b40*/  DSETP.GEU.AND P0, PT, R2, R6, PT ;  /* 0x000000060200722a */ /* 0x001fcc0003f0e000 */
[----:B------:R-:W-:Y:S02]  /*3b50*/  @!P1 FSEL R9, R6, R9, !P0 ;  /* 0x0000000906099208 */ /* 0x000fe40004000000 */
[----:B------:R-:W-:Y:S02]  /*3b60*/  @!P1 FSEL R11, R7, R11, !P0 ;  /* 0x0000000b070b9208 */ /* 0x000fe40004000000 */
[----:B------:R-:W-:Y:S01]  /*3b70*/  ISETP.GT.AND P1, PT, R8, 0x1b, PT ;  /* 0x0000001b0800780c */ /* 0x000fe20003f24270 */
[----:B------:R-:W-:Y:S01]  /*3b80*/  SHFL.DOWN PT, R2, R9, 0x4, 0x1f ;  /* 0x08801f0009027f89 */ /* 0x000fe200000e0000 */
[----:B------:R-:W-:Y:S01]  /*3b90*/  IMAD.MOV.U32 R6, RZ, RZ, R9 ;  /* 0x000000ffff067224 */ /* 0x000fe200078e0009 */
[----:B-1----:R-:W-:Y:S01]  /*3ba0*/  @!P2 LEA R13, R13, R4, 0x18 ;  /* 0x000000040d0da211 */ /* 0x002fe200078ec0ff */
[----:B------:R-:W-:Y:S01]  /*3bb0*/  IMAD.MOV.U32 R7, RZ, RZ, R11 ;  /* 0x000000ffff077224 */ /* 0x000fe200078e000b */
[----:B------:R-:W0:Y:S03]  /*3bc0*/  SHFL.DOWN PT, R3, R11, 0x4, 0x1f ;  /* 0x08801f000b037f89 */ /* 0x000e2600000e0000 */
[----:B------:R-:W-:-:S02]  /*3bd0*/  @!P2 IMAD.IADD R13, R0, 0x1, R13 ;  /* 0x00000001000da824 */ /* 0x000fc400078e020d */
[----:B0-----:R-:W-:-:S06]  /*3be0*/  DSETP.GEU.AND P0, PT, R6, R2, PT ;  /* 0x000000020600722a */ /* 0x001fcc0003f0e000 */
[----:B------:R-:W-:Y:S02]  /*3bf0*/  @!P1 FSEL R9, R2, R9, !P0 ;  /* 0x0000000902099208 */ /* 0x000fe40004000000 */
[----:B------:R-:W-:Y:S02]  /*3c00*/  @!P1 FSEL R11, R3, R11, !P0 ;  /* 0x0000000b030b9208 */ /* 0x000fe40004000000 */
[----:B------:R-:W-:Y:S01]  /*3c10*/  ISETP.GT.AND P1, PT, R8, 0x17, PT ;  /* 0x000000170800780c */ /* 0x000fe20003f24270 */
[----:B------:R-:W-:Y:S01]  /*3c20*/  SHFL.DOWN PT, R2, R9, 0x8, 0x1f ;  /* 0x09001f0009027f89 */ /* 0x000fe200000e0000 */
[----:B------:R-:W-:Y:S02]  /*3c30*/  IMAD.MOV.U32 R6, RZ, RZ, R9 ;  /* 0x000000ffff067224 */ /* 0x000fe400078e0009 */
[----:B------:R-:W-:Y:S01]  /*3c40*/  IMAD.MOV.U32 R7, RZ, RZ, R11 ;  /* 0x000000ffff077224 */ /* 0x000fe200078e000b */
[----:B------:R-:W0:Y:S05]  /*3c50*/  SHFL.DOWN PT, R3, R11, 0x8, 0x1f ;  /* 0x09001f000b037f89 */ /* 0x000e2a00000e0000 */
        /* <DEDUP_REMOVED lines=20> */
[----:B------:R-:W0:Y:S04]  /*3da0*/  LDS.128 R8, [UR4+0x10] ;  /* 0x00001004ff087984 */ /* 0x000e280008000c00 */
[----:B-1----:R-:W1:Y:S01]  /*3db0*/  LDS.128 R12, [UR4+0x20] ;  /* 0x00002004ff0c7984 */ /* 0x002e620008000c00 */
        /* <DEDUP_REMOVED lines=24> */
.L_x_43:
        /* <DEDUP_REMOVED lines=20> */
[----:B------:R-:W0:Y:S05]  /*4080*/  SHFL.DOWN PT, R7, R0, 0x2, R11 ;  /* 0x0840000000077989 */ /* 0x000e2a00000e000b */
[----:B0-----:R-:W-:-:S06]  /*4090*/  DSETP.GEU.AND P0, PT, R2, R6, PT ;  /* 0x000000060200722a */ /* 0x001fcc0003f0e000 */
[----:B------:R-:W-:Y:S01]  /*40a0*/  @!P1 FSEL R9, R6, R9, !P0 ;  /* 0x0000000906099208 */ /* 0x000fe20004000000 */
[----:B------:R-:W-:Y:S01]  /*40b0*/  VIADD R6, R8, 0x4 ;  /* 0x0000000408067836 */ /* 0x000fe20000000000 */
[----:B------:R-:W-:-:S03]  /*40c0*/  @!P1 FSEL R0, R7, R0, !P0 ;  /* 0x0000000007009208 */ /* 0x000fc60004000000 */
[----:B------:R-:W-:Y:S01]  /*40d0*/  SHFL.DOWN PT, R2, R9, 0x4, R11 ;  /* 0x0880000009027989 */ /* 0x000fe200000e000b */
[----:B------:R-:W-:Y:S01]  /*40e0*/  ISETP.GT.AND P1, PT, R6, R11, PT ;  /* 0x0000000b0600720c */ /* 0x000fe20003f24270 */
[----:B------:R-:W-:Y:S02]  /*40f0*/  IMAD.MOV.U32 R6, RZ, RZ, R9 ;  /* 0x000000ffff067224 */ /* 0x000fe400078e0009 */
[----:B------:R-:W0:Y:S01]  /*4100*/  SHFL.DOWN PT, R3, R0, 0x4, R11 ;  /* 0x0880000000037989 */ /* 0x000e2200000e000b */
[----:B------:R-:W-:-:S06]  /*4110*/  IMAD.MOV.U32 R7, RZ, RZ, R0 ;  /* 0x000000ffff077224 */ /* 0x000fcc00078e0000 */
[----:B0-----:R-:W-:Y:S01]  /*4120*/  DSETP.GEU.AND P0, PT, R6, R2, PT ;  /* 0x000000020600722a */ /* 0x001fe20003f0e000 */
[----:B------:R-:W-:-:S05]  /*4130*/  VIADD R6, R8, 0x8 ;  /* 0x0000000808067836 */ /* 0x000fca0000000000 */
        /* <DEDUP_REMOVED lines=15> */
[----:B------:R-:W-:Y:S02]  /*4230*/  IMAD.MOV.U32 R6, RZ, RZ, R9 ;  /* 0x000000ffff067224 */ /* 0x000fe400078e0009 */
[----:B------:R-:W-:Y:S01]  /*4240*/  IMAD.MOV.U32 R7, RZ, RZ, R0 ;  /* 0x000000ffff077224 */ /* 0x000fe200078e0000 */
[----:B------:R-:W0:Y:S05]  /*4250*/  SHFL.DOWN PT, R3, R0, 0x10, R11 ;  /* 0x0a00000000037989 */ /* 0x000e2a00000e000b */
[----:B0-----:R-:W-:Y:S01]  /*4260*/  DSETP.GEU.AND P1, PT, R6, R2, PT ;  /* 0x000000020600722a */ /* 0x001fe20003f2e000 */
[----:B------:R-:W-:-:S02]  /*4270*/  @!P0 MOV R7, 0x400 ;  /* 0x0000040000078802 */ /* 0x000fc40000000f00 */
[----:B------:R-:W-:Y:S02]  /*4280*/  @!P0 SHF.R.U32.HI R6, RZ, 0x2, R5 ;  /* 0x00000002ff068819 */ /* 0x000fe40000011605 */
[----:B-1----:R-:W-:Y:S02]  /*4290*/  @!P0 LEA R7, R10, R7, 0x18 ;  /* 0x000000070a078211 */ /* 0x002fe400078ec0ff */
[----:B------:R-:W-:Y:S02]  /*42a0*/  @!P0 LOP3.LUT R6, R6, 0xf8, RZ, 0xc0, !PT ;  /* 0x000000f806068812 */ /* 0x000fe400078ec0ff */
[----:B------:R-:W-:Y:S02]  /*42b0*/  @!P2 FSEL R9, R2, R9, !P1 ;  /* 0x000000090209a208 */ /* 0x000fe40004800000 */
[----:B------:R-:W-:Y:S01]  /*42c0*/  @!P2 FSEL R0, R3, R0, !P1 ;  /* 0x000000000300a208 */ /* 0x000fe20004800000 */
[----:B------:R-:W-:Y:S02]  /*42d0*/  @!P0 IMAD.IADD R3, R6, 0x1, R7 ;  /* 0x0000000106038824 */ /* 0x000fe400078e0207 */
[----:B------:R-:W-:-:S02]  /*42e0*/  IMAD.MOV.U32 R6, RZ, RZ, R9 ;  /* 0x000000ffff067224 */ /* 0x000fc400078e0009 */
[----:B------:R-:W-:-:S05]  /*42f0*/  IMAD.MOV.U32 R7, RZ, RZ, R0 ;  /* 0x000000ffff077224 */ /* 0x000fca00078e0000 */
[----:B------:R1:W-:Y:S01]  /*4300*/  @!P0 STS.64 [R3+0x8], R6 ;  /* 0x0000080603008388 */ /* 0x0003e20000000a00 */
[----:B------:R-:W-:Y:S01]  /*4310*/  BAR.SYNC.DEFER_BLOCKING 0x0 ;  /* 0x0000000000007b1d */ /* 0x000fe20000010000 */
[----:B------:R-:W-:-:S13]  /*4320*/  ISETP.NE.AND P0, PT, R5, RZ, PT ;  /* 0x000000ff0500720c */ /* 0x000fda0003f05270 */
[----:B-1----:R-:W-:Y:S05]  /*4330*/  @P0 BRA `(.L_x_17) ;  /* 0x0000001800340947 */ /* 0x002fea0003800000 */
[----:B------:R-:W0:Y:S01]  /*4340*/  S2UR UR5, SR_CgaCtaId ;  /* 0x00000000000579c3 */ /* 0x000e220000008800 */
[----:B------:R-:W-:Y:S01]  /*4350*/  UMOV UR4, 0x400 ;  /* 0x0000040000047882 */ /* 0x000fe20000000000 */
[C---:B------:R-:W-:Y:S02]  /*4360*/  ISETP.GT.AND P3, PT, R4.reuse, 0x20, PT ;  /* 0x000000200400780c */ /* 0x040fe40003f64270 */
        /* <DEDUP_REMOVED lines=10> */
[----:B------:R-:W-:Y:S01]  /*4410*/  ISETP.GT.AND P1, PT, R4, 0x60, PT ;  /* 0x000000600400780c */ /* 0x000fe20003f24270 */
[----:B------:R-:W-:Y:S02]  /*4420*/  IMAD.MOV.U32 R2, RZ, RZ, R6 ;  /* 0x000000ffff027224 */ /* 0x000fe400078e0006 */
        /* <DEDUP_REMOVED lines=29> */
.L_x_30:
[----:B------:R-:W0:Y:S01]  /*4600*/  S2R R41, SR_TID.X ;  /* 0x0000000000297919 */ /* 0x000e220000002100 */
[----:B------:R-:W0:Y:S02]  /*4610*/  LDC.64 R6, c[0x0][0x380] ;  /* 0x0000e000ff067b82 */ /* 0x000e240000000a00 */
[----:B0-----:R-:W-:-:S05]  /*4620*/  IMAD.WIDE.U32 R6, R41, 0x8, R6 ;  /* 0x0000000829067825 */ /* 0x001fca00078e0006 */
[----:B------:R-:W2:Y:S04]  /*4630*/  LDG.E.64.CONSTANT R20, desc[UR6][R6.64] ;  /* 0x0000000606147981 */ /* 0x000ea8000c1e9b00 */
[----:B------:R-:W2:Y:S04]  /*4640*/  LDG.E.64.CONSTANT R2, desc[UR6][R6.64+0x800] ;  /* 0x0008000606027981 */ /* 0x000ea8000c1e9b00 */
[----:B------:R-:W3:Y:S04]  /*4650*/  LDG.E.64.CONSTANT R8, desc[UR6][R6.64+0x1000] ;  /* 0x0010000606087981 */ /* 0x000ee8000c1e9b00 */
[----:B------:R-:W4:Y:S04]  /*4660*/  LDG.E.64.CONSTANT R10, desc[UR6][R6.64+0x1800] ;  /* 0x00180006060a7981 */ /* 0x000f28000c1e9b00 */
[----:B------:R-:W5:Y:S04]  /*4670*/  LDG.E.64.CONSTANT R12, desc[UR6][R6.64+0x2000] ;  /* 0x00200006060c7981 */ /* 0x000f68000c1e9b00 */
[----:B------:R-:W5:Y:S04]  /*4680*/  LDG.E.64.CONSTANT R14, desc[UR6][R6.64+0x2800] ;  /* 0x00280006060e7981 */ /* 0x000f68000c1e9b00 */
[----:B------:R-:W5:Y:S04]  /*4690*/  LDG.E.64.CONSTANT R16, desc[UR6][R6.64+0x3000] ;  /* 0x0030000606107981 */ /* 0x000f68000c1e9b00 */
[----:B------:R-:W5:Y:S01]  /*46a0*/  LDG.E.64.CONSTANT R18, desc[UR6][R6.64+0x3800] ;  /* 0x0038000606127981 */ /* 0x000f62000c1e9b00 */
[----:B------:R-:W-:Y:S01]  /*46b0*/  ISETP.GE.U32.AND P1, PT, R4, 0x1000, PT ;  /* 0x000010000400780c */ /* 0x000fe20003f26070 */
[----:B------:R-:W-:Y:S01]  /*46c0*/  IMAD.MOV.U32 R45, RZ, RZ, 0x800 ;  /* 0x00000800ff2d7424 */ /* 0x000fe200078e00ff */
[----:B--2---:R-:W-:-:S06]  /*46d0*/  DSETP.GEU.AND P0, PT, R20, R2, PT ;  /* 0x000000021400722a */ /* 0x004fcc0003f0e000 */
        /* <DEDUP_REMOVED lines=21> */
[----:B------:R-:W0:Y:S01]  /*4830*/  LDC R24, c[0x0][0x390] ;  /* 0x0000e400ff187b82 */ /* 0x000e220000000800 */
[----:B------:R-:W-:Y:S02]  /*4840*/  VIADD R0, R4, 0xfffff800 ;  /* 0xfffff80004007836 */ /* 0x000fe40000000000 */
[----:B------:R-:W-:-:S07]  /*4850*/  IMAD.MOV.U32 R45, RZ, RZ, 0x800 ;  /* 0x00000800ff2d7424 */ /* 0x000fce00078e00ff */
.L_x_46:
[----:B------:R-:W-:-:S05]  /*4860*/  IMAD.WIDE R4, R45, 0x8, R6 ;  /* 0x000000082d047825 */ /* 0x000fca00078e0206 */
[----:B------:R-:W2:Y:S04]  /*4870*/  LDG.E.64.CONSTANT R10, desc[UR6][R4.64] ;  /* 0x00000006040a7981 */ /* 0x000ea8000c1e9b00 */
[----:B------:R-:W3:Y:S04]  /*4880*/  LDG.E.64.CONSTANT R12, desc[UR6][R4.64+0x800] ;  /* 0x00080006040c7981 */ /* 0x000ee8000c1e9b00 */
[----:B------:R-:W4:Y:S04]  /*4890*/  LDG.E.64.CONSTANT R14, desc[UR6][R4.64+0x1000] ;  /* 0x00100006040e7981 */ /* 0x000f28000c1e9b00 */
[----:B------:R-:W5:Y:S04]  /*48a0*/  LDG.E.64.CONSTANT R16, desc[UR6][R4.64+0x1800] ;  /* 0x0018000604107981 */ /* 0x000f68000c1e9b00 */
[----:B------:R-:W5:Y:S04]  /*48b0*/  LDG.E.64.CONSTANT R18, desc[UR6][R4.64+0x2000] ;  /* 0x0020000604127981 */ /* 0x000f68000c1e9b00 */
[----:B------:R-:W5:Y:S04]  /*48c0*/  LDG.E.64.CONSTANT R20, desc[UR6][R4.64+0x2800] ;  /* 0x0028000604147981 */ /* 0x000f68000c1e9b00 */
[----:B------:R-:W5:Y:S04]  /*48d0*/  LDG.E.64.CONSTANT R22, desc[UR6][R4.64+0x3000] ;  /* 0x0030000604167981 */ /* 0x000f68000c1e9b00 */
[----:B------:R0:W5:Y:S02]  /*48e0*/  LDG.E.64.CONSTANT R8, desc[UR6][R4.64+0x3800] ;  /* 0x0038000604087981 */ /* 0x000164000c1e9b00 */
[----:B0-----:R-:W-:-:S04]  /*48f0*/  IMAD.MOV.U32 R4, RZ, RZ, R24 ;  /* 0x000000ffff047224 */ /* 0x001fc800078e0018 */
[----:B------:R-:W-:-:S05]  /*4900*/  IMAD.IADD R5, R4, 0x1, -R45 ;  /* 0x0000000104057824 */ /* 0x000fca00078e0a2d */
[----:B------:R-:W-:Y:S01]  /*4910*/  ISETP.GE.AND P1, PT, R5, 0x800, PT ;  /* 0x000008000500780c */ /* 0x000fe20003f26270 */
        /* <DEDUP_REMOVED lines=25> */
[----:B------:R-:W-:-:S05]  /*4ab0*/  VIADD R45, R45, 0x800 ;  /* 0x000008002d2d7836 */ /* 0x000fca0000000000 */
[----:B------:R-:W-:-:S13]  /*4ac0*/  ISETP.GT.AND P0, PT, R45, R0, PT ;  /* 0x000000002d00720c */ /* 0x000fda0003f04270 */
[----:B------:R-:W-:Y:S05]  /*4ad0*/  @!P0 BRA `(.L_x_46) ;  /* 0xfffffffc00608947 */ /* 0x000fea000383ffff */
.L_x_44:
[----:B------:R-:W-:-:S13]  /*4ae0*/  ISETP.GE.AND P0, PT, R45, R4, PT ;  /* 0x000000042d00720c */ /* 0x000fda0003f06270 */
[----:B------:R-:W-:Y:S05]  /*4af0*/  @P0 BRA `(.L_x_45) ;  /* 0x0000000800fc0947 */ /* 0x000fea0003800000 */
[----:B------:R-:W-:Y:S01]  /*4b00*/  IMAD.IADD R0, R4, 0x1, -R45 ;  /* 0x0000000104007824 */ /* 0x000fe200078e0a2d */
[----:B------:R-:W-:Y:S04]  /*4b10*/  BSSY.RECONVERGENT B1, `(.L_x_45) ;  /* 0x00000bd000017945 */ /* 0x000fe80003800200 */
[----:B------:R-:W-:-:S13]  /*4b20*/  ISETP.GE.AND P0, PT, R41, R0, PT ;  /* 0x000000002900720c */ /* 0x000fda0003f06270 */
[----:B------:R-:W-:Y:S05]  /*4b30*/  @P0 BRA `(.L_x_47) ;  /* 0x0000000800e80947 */ /* 0x000fea0003800000 */
[----:B------:R-:W-:Y:S01]  /*4b40*/  LOP3.LUT R5, RZ, R41, RZ, 0x33, !PT ;  /* 0x00000029ff057212 */ /* 0x000fe200078e33ff */
[----:B------:R-:W-:Y:S01]  /*4b50*/  BSSY.RECONVERGENT B2, `(.L_x_48) ;  /* 0x0000017000027945 */ /* 0x000fe20003800200 */
[----:B------:R-:W-:Y:S02]  /*4b60*/  IMAD.MOV.U32 R43, RZ, RZ, R41 ;  /* 0x000000ffff2b7224 */ /* 0x000fe400078e0029 */
[----:B------:R-:W-:-:S04]  /*4b70*/  IADD3 R4, PT, PT, -R45, R4, R5 ;  /* 0x000000042d047210 */ /* 0x000fc80007ffe105 */
[C---:B------:R-:W-:Y:S02]  /*4b80*/  LOP3.LUT R5, R4.reuse, 0x300, RZ, 0xc0, !PT ;  /* 0x0000030004057812 */ /* 0x040fe400078ec0ff */
[----:B------:R-:W-:Y:S02]  /*4b90*/  ISETP.GE.U32.AND P2, PT, R4, 0x300, PT ;  /* 0x000003000400780c */ /* 0x000fe40003f46070 */
[----:B------:R-:W-:-:S13]  /*4ba0*/  ISETP.NE.AND P0, PT, R5, 0x300, PT ;  /* 0x000003000500780c */ /* 0x000fda0003f05270 */
[----:B------:R-:W-:Y:S05]  /*4bb0*/  @!P0 BRA `(.L_x_49) ;  /* 0x0000000000408947 */ /* 0x000fea0003800000 */
[----:B------:R-:W0:Y:S01]  /*4bc0*/  LDC.64 R6, c[0x0][0x380] ;  /* 0x0000e000ff067b82 */ /* 0x000e220000000a00 */
[----:B------:R-:W-:Y:S01]  /*4bd0*/  LEA.HI R4, R4, 0x1, RZ, 0x18 ;  /* 0x0000000104047811 */ /* 0x000fe200078fc0ff */
[----:B------:R-:W-:Y:S02]  /*4be0*/  IMAD.IADD R9, R41, 0x1, R45 ;  /* 0x0000000129097824 */ /* 0x000fe400078e022d */
[----:B------:R-:W-:Y:S01]  /*4bf0*/  IMAD.MOV.U32 R43, RZ, RZ, R41 ;  /* 0x000000ffff2b7224 */ /* 0x000fe200078e0029 */
[----:B------:R-:W-:-:S05]  /*4c00*/  LOP3.LUT R4, R4, 0x3, RZ, 0xc0, !PT ;  /* 0x0000000304047812 */ /* 0x000fca00078ec0ff */
[----:B------:R-:W-:-:S07]  /*4c10*/  IMAD.MOV R8, RZ, RZ, -R4 ;  /* 0x000000ffff087224 */ /* 0x000fce00078e0a04 */
.L_x_50:
[----:B0-----:R-:W-:-:S06]  /*4c20*/  IMAD.WIDE.U32 R4, R9, 0x8, R6 ;  /* 0x0000000809047825 */ /* 0x001fcc00078e0006 */
        /* <DEDUP_REMOVED lines=9> */
.L_x_49:
[----:B------:R-:W-:Y:S05]  /*4cc0*/  BSYNC.RECONVERGENT B2 ;  /* 0x0000000000027941 */ /* 0x000fea0003800200 */
.L_x_48:
[----:B------:R-:W-:Y:S05]  /*4cd0*/  @!P2 BRA `(.L_x_47) ;  /* 0x000000080080a947 */ /* 0x000fea0003800000 */
[----:B------:R-:W0:Y:S01]  /*4ce0*/  LDCU.64 UR4, c[0x0][0x380] ;  /* 0x00007000ff0477ac */ /* 0x000e220008000a00 */
[----:B------:R-:W-:Y:S01]  /*4cf0*/  IMAD.IADD R7, R0, 0x1, -R43 ;  /* 0x0000000100077824 */ /* 0x000fe200078e0a2b */
[C---:B------:R-:W-:Y:S01]  /*4d00*/  IADD3 R5, P0, PT, R43.reuse, R45, RZ ;  /* 0x0000002d2b057210 */ /* 0x040fe20007f1e0ff */
[----:B------:R-:W-:Y:S01]  /*4d10*/  BSSY.RECONVERGENT B2, `(.L_x_51) ;  /* 0x000005a000027945 */ /* 0x000fe20003800200 */
[----:B------:R-:W-:Y:S02]  /*4d20*/  IMAD.IADD R45, R43, 0x1, R45 ;  /* 0x000000012b2d7824 */ /* 0x000fe400078e022d */
        /* <DEDUP_REMOVED lines=8> */
[----:B------:R-:W0:Y:S01]  /*4db0*/  LDC.64 R6, c[0x0][0x380] ;  /* 0x0000e000ff067b82 */ /* 0x000e220000000a00 */
[----:B------:R-:W-:Y:S01]  /*4dc0*/  PLOP3.LUT P0, PT, PT, PT, PT, 0x8, 0x80 ;  /* 0x000000000080781c */ /* 0x000fe20003f0e170 */
[----:B------:R-:W-:-:S12]  /*4dd0*/  VIADD R40, R0, 0xfffff400 ;  /* 0xfffff40000287836 */ /* 0x000fd80000000000 */
.L_x_53:
[C---:B0-----:R-:W-:Y:S01]  /*4de0*/  IMAD.WIDE.U32 R38, R45.reuse, 0x8, R6 ;  /* 0x000000082d267825 */ /* 0x041fe200078e0006 */
        /* <DEDUP_REMOVED lines=76> */
.L_x_52:
[----:B------:R-:W-:Y:S05]  /*52b0*/  BSYNC.RECONVERGENT B2 ;  /* 0x0000000000027941 */ /* 0x000fea0003800200 */
.L_x_51:
[----:B------:R-:W-:Y:S01]  /*52c0*/  IMAD.IADD R6, R0, 0x1, -R43 ;  /* 0x0000000100067824 */ /* 0x000fe200078e0a2b */
[----:B------:R-:W-:Y:S04]  /*52d0*/  BSSY.RECONVERGENT B2, `(.L_x_54) ;  /* 0x000002c000027945 */ /* 0x000fe80003800200 */
[----:B------:R-:W-:-:S13]  /*52e0*/  ISETP.GT.AND P1, PT, R6, 0x400, PT ;  /* 0x000004000600780c */ /* 0x000fda0003f24270 */
[----:B------:R-:W-:Y:S05]  /*52f0*/  @!P1 BRA `(.L_x_55) ;  /* 0x0000000000a49947 */ /* 0x000fea0003800000 */
[----:B------:R-:W0:Y:S01]  /*5300*/  LDC.64 R16, c[0x0][0x380] ;  /* 0x0000e000ff107b82 */ /* 0x000e220000000a00 */
[----:B------:R-:W2:Y:S04]  /*5310*/  LDG.E.64.CONSTANT R10, desc[UR6][R4.64+-0x800] ;  /* 0xfff80006040a7981 */ /* 0x000ea8000c1e9b00 */
[----:B------:R-:W3:Y:S01]  /*5320*/  LDG.E.64.CONSTANT R12, desc[UR6][R4.64] ;  /* 0x00000006040c7981 */ /* 0x000ee2000c1e9b00 */
[----:B------:R-:W-:-:S03]  /*5330*/  VIADD R7, R45, 0x400 ;  /* 0x000004002d077836 */ /* 0x000fc60000000000 */
[----:B------:R-:W4:Y:S04]  /*5340*/  LDG.E.64.CONSTANT R14, desc[UR6][R4.64+0x800] ;  /* 0x00080006040e7981 */ /* 0x000f28000c1e9b00 */
[----:B------:R-:W5:Y:S04]  /*5350*/  LDG.E.64.CONSTANT R18, desc[UR6][R4.64+0x1800] ;  /* 0x0018000604127981 */ /* 0x000f68000c1e9b00 */
[----:B------:R-:W5:Y:S01]  /*5360*/  LDG.E.64.CONSTANT R20, desc[UR6][R4.64+0x2000] ;  /* 0x0020000604147981 */ /* 0x000f62000c1e9b00 */
[----:B0-----:R-:W-:-:S06]  /*5370*/  IMAD.WIDE.U32 R8, R45, 0x8, R16 ;  /* 0x000000082d087825 */ /* 0x001fcc00078e0010 */
[----:B------:R-:W2:Y:S01]  /*5380*/  LDG.E.64.CONSTANT R8, desc[UR6][R8.64] ;  /* 0x0000000608087981 */ /* 0x000ea2000c1e9b00 */
[----:B------:R-:W-:-:S03]  /*5390*/  IMAD.WIDE.U32 R16, R7, 0x8, R16 ;  /* 0x0000000807107825 */ /* 0x000fc600078e0010 */
[----:B------:R0:W5:Y:S04]  /*53a0*/  LDG.E.64.CONSTANT R6, desc[UR6][R4.64+0x2800] ;  /* 0x0028000604067981 */ /* 0x000168000c1e9b00 */
[----:B------:R-:W5:Y:S01]  /*53b0*/  LDG.E.64.CONSTANT R16, desc[UR6][R16.64] ;  /* 0x0000000610107981 */ /* 0x000f62000c1e9b00 */
[----:B------:R-:W-:Y:S01]  /*53c0*/  VIADD R43, R43, 0x800 ;  /* 0x000008002b2b7836 */ /* 0x000fe20000000000 */
[----:B0-----:R-:W-:Y:S01]  /*53d0*/  IADD3 R4, P2, PT, R4, 0x4000, RZ ;  /* 0x0000400004047810 */ /* 0x001fe20007f5e0ff */
[----:B------:R-:W-:-:S04]  /*53e0*/  VIADD R45, R45, 0x800 ;  /* 0x000008002d2d7836 */ /* 0x000fc80000000000 */
[----:B------:R-:W-:Y:S01]  /*53f0*/  IMAD.X R5, RZ, RZ, R5, P2 ;  /* 0x000000ffff057224 */ /* 0x000fe200010e0605 */
        /* <DEDUP_REMOVED lines=25> */
.L_x_55:
[----:B------:R-:W-:Y:S05]  /*5590*/  BSYNC.RECONVERGENT B2 ;  /* 0x0000000000027941 */ /* 0x000fea0003800200 */
.L_x_54:
[----:B------:R-:W-:-:S13]  /*55a0*/  ISETP.LT.OR P0, PT, R43, R0, P0 ;  /* 0x000000002b00720c */ /* 0x000fda0000701670 */
[----:B------:R-:W-:Y:S05]  /*55b0*/  @!P0 BRA `(.L_x_47) ;  /* 0x0000000000488947 */ /* 0x000fea0003800000 */
[----:B------:R-:W0:Y:S01]  /*55c0*/  LDC.64 R6, c[0x0][0x380] ;  /* 0x0000e000ff067b82 */ /* 0x000e220000000a00 */
[----:B------:R-:W2:Y:S04]  /*55d0*/  LDG.E.64.CONSTANT R8, desc[UR6][R4.64+-0x800] ;  /* 0xfff8000604087981 */ /* 0x000ea8000c1e9b00 */
[----:B------:R-:W3:Y:S04]  /*55e0*/  LDG.E.64.CONSTANT R10, desc[UR6][R4.64] ;  /* 0x00000006040a7981 */ /* 0x000ee8000c1e9b00 */
[----:B------:R-:W4:Y:S01]  /*55f0*/  LDG.E.64.CONSTANT R12, desc[UR6][R4.64+0x800] ;  /* 0x00080006040c7981 */ /* 0x000f22000c1e9b00 */
[----:B0-----:R-:W-:-:S06]  /*5600*/  IMAD.WIDE.U32 R6, R45, 0x8, R6 ;  /* 0x000000082d067825 */ /* 0x001fcc00078e0006 */
[----:B------:R-:W5:Y:S02]  /*5610*/  LDG.E.64.CONSTANT R6, desc[UR6][R6.64] ;  /* 0x0000000606067981 */ /* 0x000f64000c1e9b00 */
[----:B-----5:R-:W-:-:S06]  /*5620*/  DSETP.GEU.AND P0, PT, R2, R6, PT ;  /* 0x000000060200722a */ /* 0x020fcc0003f0e000 */
        /* <DEDUP_REMOVED lines=10> */
[----:B------:R-:W-:-:S07]  /*56d0*/  FSEL R3, R13, R3, !P0 ;  /* 0x000000030d037208 */ /* 0x000fce0004000000 */
.L_x_47:
[----:B------:R-:W-:Y:S05]  /*56e0*/  BSYNC.RECONVERGENT B1 ;  /* 0x0000000000017941 */ /* 0x000fea0003800200 */
.L_x_45:
        /* <DEDUP_REMOVED lines=54> */
[----:B------:R-:W1:Y:S01]  /*5a50*/  S2UR UR5, SR_CgaCtaId ;  /* 0x00000000000579c3 */ /* 0x000e620000008800 */
[----:B------:R-:W-:Y:S02]  /*5a60*/  UMOV UR4, 0x400 ;  /* 0x0000040000047882 */ /* 0x000fe40000000000 */
[----:B-1----:R-:W-:-:S09]  /*5a70*/  ULEA UR4, UR5, UR4, 0x18 ;  /* 0x0000000405047291 */ /* 0x002fd2000f8ec0ff */
[----:B0-----:R-:W0:Y:S04]  /*5a80*/  LDS.128 R8, [UR4+0x10] ;  /* 0x00001004ff087984 */ /* 0x001e280008000c00 */
        /* <DEDUP_REMOVED lines=23> */
[----:B------:R-:W-:-:S07]  /*5c00*/  FSEL R7, R3, R5, !P1 ;  /* 0x0000000503077208 */ /* 0x000fce0004800000 */
.L_x_17:
[----:B------:R-:W-:Y:S05]  /*5c10*/  BSYNC.RECONVERGENT B0 ;  /* 0x0000000000007941 */ /* 0x000fea0003800200 */
.L_x_1:
[----:B------:R-:W-:Y:S05]  /*5c20*/  @P0 EXIT ;  /* 0x000000000000094d */ /* 0x000fea0003800000 */
[----:B------:R-:W4:Y:S01]  /*5c30*/  LDCU.64 UR8, c[0x0][0x398] ;  /* 0x00007300ff0877ac */ /* 0x000f220008000a00 */
[----:B---3--:R-:W3:Y:S01]  /*5c40*/  LDC.64 R4, c[0x0][0x388] ;  /* 0x0000e200ff047b82 */ /* 0x008ee20000000a00 */
[----:B------:R-:W0:Y:S01]  /*5c50*/  LDCU.64 UR4, c[0x0][0x398] ;  /* 0x00007300ff0477ac */ /* 0x000e220008000a00 */
[----:B----4-:R-:W-:-:S06]  /*5c60*/  DSETP.GT.AND P0, PT, R6, UR8, PT ;  /* 0x0000000806007e2a */ /* 0x010fcc000bf04000 */
[----:B012---:R-:W-:Y:S02]  /*5c70*/  FSEL R2, R6, UR4, P0 ;  /* 0x0000000406027c08 */ /* 0x007fe40008000000 */
[----:B------:R-:W-:-:S05]  /*5c80*/  FSEL R3, R7, UR5, P0 ;  /* 0x0000000507037c08 */ /* 0x000fca0008000000 */
[----:B---3--:R-:W-:Y:S01]  /*5c90*/  STG.E.64 desc[UR6][R4.64], R2 ;  /* 0x0000000204007986 */ /* 0x008fe2000c101b06 */
[----:B------:R-:W-:Y:S05]  /*5ca0*/  EXIT ;  /* 0x000000000000794d */ /* 0x000fea0003800000 */
.L_x_56:
[----:B------:R-:W-:-:S00]  /*5cb0*/  BRA `(.L_x_56) ;  /* 0xfffffffc00fc7947 */ /* 0x000fc0000383ffff */
[----:B------:R-:W-:-:S00]  /*5cc0*/  NOP ;  /* 0x0000000000007918 */ /* 0x000fc00000000000 */
        /* <DEDUP_REMOVED lines=11> */
.L_x_149:


//--------------------- .text._ZN3cub18CUB_300001_SM_10006detail6reduce18DeviceReduceKernelINS2_10policy_hubIdjN4cuda3__47maximumIvEEE10Policy1000EPdjS8_dNS5_3std3__410__identityEEEvT0_PT3_T1_NS0_13GridEvenShareISI_EET2_T4_ --------------------------
	.section	.text._ZN3cub18CUB_300001_SM_10006detail6reduce18DeviceReduceKernelINS2_10policy_hubIdjN4cuda3__47maximumIvEEE10Policy1000EPdjS8_dNS5_3std3__410__identityEEEvT0_PT3_T1_NS0_13GridEvenShareISI_EET2_T4_,"ax",@progbits
	.align	128
        .global         _ZN3cub18CUB_300001_SM_10006detail6reduce18DeviceReduceKernelINS2_10policy_hubIdjN4cuda3__47maximumIvEEE10Policy1000EPdjS8_dNS5_3std3__410__identityEEEvT0_PT3_T1_NS0_13GridEvenShareISI_EET2_T4_
        .type           _ZN3cub18CUB_300001_SM_10006detail6reduce18DeviceReduceKernelINS2_10policy_hubIdjN4cuda3__47maximumIvEEE10Policy1000EPdjS8_dNS5_3std3__410__identityEEEvT0_PT3_T1_NS0_13GridEvenShareISI_EET2_T4_,@function
        .size           _ZN3cub18CUB_300001_SM_10006detail6reduce18DeviceReduceKernelINS2_10policy_hubIdjN4cuda3__47maximumIvEEE10Policy1000EPdjS8_dNS5_3std3__410__identityEEEvT0_PT3_T1_NS0_13GridEvenShareISI_EET2_T4_,(.L_x_150 - _ZN3cub18CUB_300001_SM_10006detail6reduce18DeviceReduceKernelINS2_10policy_hubIdjN4cuda3__47maximumIvEEE10Policy1000EPdjS8_dNS5_3std3__410__identityEEEvT0_PT3_T1_NS0_13GridEvenShareISI_EET2_T4_)
        .other          _ZN3cub18CUB_300001_SM_10006detail6reduce18DeviceReduceKernelINS2_10policy_hubIdjN4cuda3__47maximumIvEEE10Policy1000EPdjS8_dNS5_3std3__410__identityEEEvT0_PT3_T1_NS0_13GridEvenShareISI_EET2_T4_,@"STO_CUDA_ENTRY STV_DEFAULT"
_ZN3cub18CUB_300001_SM_10006detail6reduce18DeviceReduceKernelINS2_10policy_hubIdjN4cuda3__47maximumIvEEE10Policy1000EPdjS8_dNS5_3std3__410__identityEEEvT0_PT3_T1_NS0_13GridEvenShareISI_EET2_T4_:
.text._ZN3cub18CUB_300001_SM_10006detail6reduce18DeviceReduceKernelINS2_10policy_hubIdjN4cuda3__47maximumIvEEE10Policy1000EPdjS8_dNS5_3std3__410__identityEEEvT0_PT3_T1_NS0_13GridEvenShareISI_EET2_T4_:
[----:B------:R-:W-:Y:S01]  /*0000*/  LDC R1, c[0x0][0x37c] ;  /* 0x0000df00ff017b82 */ /* 0x000fe20000000800 */
[----:B------:R-:W0:Y:S07]  /*0010*/  LDCU UR4, c[0x0][0x380] ;  /* 0x00007000ff0477ac */ /* 0x000e2e0008000800 */
[----:B------:R-:W1:Y:S01]  /*0020*/  S2UR UR16, SR_CTAID.X ;  /* 0x00000000001079c3 */ /* 0x000e620000002500 */
[----:B------:R-:W-:Y:S01]  /*0030*/  BSSY.RECONVERGENT B0, `(.L_x_57) ;  /* 0x00003fa000007945 */ /* 0x000fe20003800200 */
[----:B------:R-:W2:Y:S01]  /*0040*/  LDCU UR5, c[0x0][0x3ac] ;  /* 0x00007580ff0577ac */ /* 0x000ea20008000800 */
[----:B------:R-:W3:Y:S01]  /*0050*/  LDCU.64 UR10, c[0x0][0x358] ;  /* 0x00006b00ff0a77ac */ /* 0x000ee20008000a00 */
[----:B0-----:R-:W-:-:S02]  /*0060*/  ULOP3.LUT UP0, URZ, UR4, 0x1f, URZ, 0xc0, !UPT ;  /* 0x0000001f04ff7892 */ /* 0x001fc4000f80c0ff */
[----:B--2---:R-:W-:-:S07]  /*0070*/  USHF.L.U32 UR5, UR5, 0xb, URZ ;  /* 0x0000000b05057899 */ /* 0x004fce00080006ff */
[----:B---3--:R-:W-:Y:S05]  /*0080*/  BRA.U UP0, `(.L_x_58) ;  /* 0x0000001d00dc7547 */ /* 0x008fea000b800000 */
[----:B------:R-:W1:Y:S02]  /*0090*/  LDCU UR8, c[0x0][0x3a8] ;  /* 0x00007500ff0877ac */ /* 0x000e640008000800 */
[----:B-1----:R-:W-:-:S04]  /*00a0*/  UIMAD UR12, UR16, -0x800, UR8 ;  /* 0xfffff800100c78a4 */ /* 0x002fc8000f8e0208 */
[----:B------:R-:W-:-:S09]  /*00b0*/  UISETP.GT.U32.AND UP0, UPT, UR12, 0x7ff, UPT ;  /* 0x000007ff0c00788c */ /* 0x000fd2000bf04070 */
[----:B------:R-:W-:Y:S05]  /*00c0*/  BRA.U UP0, `(.L_x_59) ;  /* 0x0000001100407547 */ /* 0x000fea000b800000 */
[----:B------:R-:W0:Y:S01]  /*00d0*/  S2R R0, SR_TID.X ;  /* 0x0000000000007919 */ /* 0x000e220000002100 */
[----:B------:R-:W-:Y:S01]  /*00e0*/  BSSY.RECONVERGENT B1, `(.L_x_60) ;  /* 0x000000b000017945 */ /* 0x000fe20003800200 */
[----:B------:R-:W-:Y:S02]  /*00f0*/  CS2R R2, SRZ ;  /* 0x0000000000027805 */ /* 0x000fe4000001ff00 */
[----:B0-----:R-:W-:Y:S01]  /*0100*/  ISETP.GE.U32.AND P0, PT, R0, UR12, PT ;  /* 0x0000000c00007c0c */ /* 0x001fe2000bf06070 */
[----:B------:R-:W-:-:S12]  /*0110*/  IMAD.MOV.U32 R8, RZ, RZ, R0 ;  /* 0x000000ffff087224 */ /* 0x000fd800078e0000 */
[----:B------:R-:W-:Y:S05]  /*0120*/  @P0 BRA `(.L_x_61) ;  /* 0x0000000000180947 */ /* 0x000fea0003800000 */
[----:B------:R-:W0:Y:S01]  /*0130*/  LDC.64 R2, c[0x0][0x380] ;  /* 0x0000e000ff027b82 */ /* 0x000e220000000a00 */
[----:B------:R-:W-:-:S04]  /*0140*/  IMAD.U32 R5, RZ, RZ, UR16 ;  /* 0x00000010ff057e24 */ /* 0x000fc8000f8e00ff */
[----:B------:R-:W-:-:S04]  /*0150*/  IMAD R5, R5, 0x800, R0 ;  /* 0x0000080005057824 */ /* 0x000fc800078e0200 */
[----:B0-----:R-:W-:-:S06]  /*0160*/  IMAD.WIDE.U32 R2, R5, 0x8, R2 ;  /* 0x0000000805027825 */ /* 0x001fcc00078e0002 */
[----:B------:R-:W5:Y:S01]  /*0170*/  LDG.E.64.CONSTANT R2, desc[UR10][R2.64] ;  /* 0x0000000a02027981 */ /* 0x000f62000c1e9b00 */
[----:B------:R-:W-:-:S07]  /*0180*/  VIADD R8, R0, 0x100 ;  /* 0x0000010000087836 */ /* 0x000fce0000000000 */
.L_x_61:
[----:B------:R-:W-:Y:S05]  /*0190*/  BSYNC.RECONVERGENT B1 ;  /* 0x0000000000017941 */ /* 0x000fea0003800200 */
.L_x_60:
[----:B------:R-:W-:Y:S01]  /*01a0*/  ISETP.GE.U32.AND P0, PT, R8, UR12, PT ;  /* 0x0000000c08007c0c */ /* 0x000fe2000bf06070 */
[----:B------:R-:W-:-:S12]  /*01b0*/  BSSY.RECONVERGENT B1, `(.L_x_62) ;  /* 0x000003d000017945 */ /* 0x000fd80003800200 */
[----:B------:R-:W-:Y:S05]  /*01c0*/  @P0 BRA `(.L_x_63) ;  /* 0x0000000000ec0947 */ /* 0x000fea0003800000 */
[----:B------:R-:W-:Y:S01]  /*01d0*/  LOP3.LUT R4, RZ, R8, RZ, 0x33, !PT ;  /* 0x00000008ff047212 */ /* 0x000fe200078e33ff */
[----:B------:R-:W-:Y:S01]  /*01e0*/  IMAD.U32 R6, RZ, RZ, UR16 ;  /* 0x00000010ff067e24 */ /* 0x000fe2000f8e00ff */
[----:B------:R-:W-:Y:S03]  /*01f0*/  BSSY.RECONVERGENT B2, `(.L_x_64) ;  /* 0x0000017000027945 */ /* 0x000fe60003800200 */
[----:B------:R-:W-:-:S04]  /*0200*/  VIADD R5, R4, UR8 ;  /* 0x0000000804057c36 */ /* 0x000fc80008000000 */
[----:B------:R-:W-:Y:S01]  /*0210*/  IMAD R4, R6, -0x800, R5 ;  /* 0xfffff80006047824 */ /* 0x000fe200078e0205 */
[----:B------:R-:W-:-:S04]  /*0220*/  LOP3.LUT R6, R5, 0x300, RZ, 0xc0, !PT ;  /* 0x0000030005067812 */ /* 0x000fc800078ec0ff */
[----:B------:R-:W-:Y:S02]  /*0230*/  ISETP.NE.AND P0, PT, R6, 0x300, PT ;  /* 0x000003000600780c */ /* 0x000fe40003f05270 */
[----:B------:R-:W-:-:S11]  /*0240*/  ISETP.GE.U32.AND P2, PT, R4, 0x300, PT ;  /* 0x000003000400780c */ /* 0x000fd60003f46070 */
[----:B------:R-:W-:Y:S05]  /*0250*/  @!P0 BRA `(.L_x_65) ;  /* 0x0000000000408947 */ /* 0x000fea0003800000 */
[----:B------:R-:W0:Y:S01]  /*0260*/  LDC.64 R6, c[0x0][0x380] ;  /* 0x0000e000ff067b82 */ /* 0x000e220000000a00 */
[----:B------:R-:W-:Y:S01]  /*0270*/  LEA.HI R4, R5, 0x1, RZ, 0x18 ;  /* 0x0000000105047811 */ /* 0x000fe200078fc0ff */
[----:B------:R-:W-:-:S03]  /*0280*/  IMAD.U32 R9, RZ, RZ, UR16 ;  /* 0x00000010ff097e24 */ /* 0x000fc6000f8e00ff */
[----:B------:R-:W-:Y:S01]  /*0290*/  LOP3.LUT R4, R4, 0x3, RZ, 0xc0, !PT ;  /* 0x0000000304047812 */ /* 0x000fe200078ec0ff */
[----:B------:R-:W-:-:S04]  /*02a0*/  IMAD R9, R9, 0x800, R8 ;  /* 0x0000080009097824 */ /* 0x000fc800078e0208 */
[----:B------:R-:W-:-:S07]  /*02b0*/  IMAD.MOV R10, RZ, RZ, -R4 ;  /* 0x000000ffff0a7224 */ /* 0x000fce00078e0a04 */
.L_x_66:
[----:B0-----:R-:W-:-:S06]  /*02c0*/  IMAD.WIDE.U32 R4, R9, 0x8, R6 ;  /* 0x0000000809047825 */ /* 0x001fcc00078e0006 */
[----:B------:R-:W2:Y:S01]  /*02d0*/  LDG.E.64.CONSTANT R4, desc[UR10][R4.64] ;  /* 0x0000000a04047981 */ /* 0x000ea2000c1e9b00 */
[----:B------:R-:W-:Y:S02]  /*02e0*/  VIADD R10, R10, 0x1 ;  /* 0x000000010a0a7836 */ /* 0x000fe40000000000 */
[----:B------:R-:W-:Y:S02]  /*02f0*/  VIADD R8, R8, 0x100 ;  /* 0x0000010008087836 */ /* 0x000fe40000000000 */
[----:B------:R-:W-:Y:S01]  /*0300*/  VIADD R9, R9, 0x100 ;  /* 0x0000010009097836 */ /* 0x000fe20000000000 */
[----:B------:R-:W-:Y:S01]  /*0310*/  ISETP.NE.AND P1, PT, R10, RZ, PT ;  /* 0x000000ff0a00720c */ /* 0x000fe20003f25270 */
[----:B--2--5:R-:W-:-:S06]  /*0320*/  DSETP.GEU.AND P0, PT, R2, R4, PT ;  /* 0x000000040200722a */ /* 0x024fcc0003f0e000 */
[----:B------:R-:W-:Y:S02]  /*0330*/  FSEL R2, R4, R2, !P0 ;  /* 0x0000000204027208 */ /* 0x000fe40004000000 */
[----:B------:R-:W-:-:S04]  /*0340*/  FSEL R3, R5, R3, !P0 ;  /* 0x0000000305037208 */ /* 0x000fc80004000000 */
[----:B------:R-:W-:Y:S05]  /*0350*/  @P1 BRA `(.L_x_66) ;  /* 0xfffffffc00d81947 */ /* 0x000fea000383ffff */
.L_x_65:
[----:B------:R-:W-:Y:S05]  /*0360*/  BSYNC.RECONVERGENT B2 ;  /* 0x0000000000027941 */ /* 0x000fea0003800200 */
.L_x_64:
[----:B------:R-:W-:Y:S05]  /*0370*/  @!P2 BRA `(.L_x_63) ;  /* 0x000000000080a947 */ /* 0x000fea0003800000 */
[----:B------:R-:W0:Y:S01]  /*0380*/  LDC.64 R4, c[0x0][0x380] ;  /* 0x0000e000ff047b82 */ /* 0x000e220000000a00 */
[----:B------:R-:W-:Y:S02]  /*0390*/  IMAD.U32 R7, RZ, RZ, UR16 ;  /* 0x00000010ff077e24 */ /* 0x000fe4000f8e00ff */
[----:B------:R-:W-:Y:S02]  /*03a0*/  VIADD R6, R8, 0x200 ;  /* 0x0000020008067836 */ /* 0x000fe40000000000 */
[----:B------:R-:W-:-:S07]  /*03b0*/  IMAD R7, R7, 0x800, R8 ;  /* 0x0000080007077824 */ /* 0x000fce00078e0208 */
.L_x_67:
[----:B0-----:R-:W-:-:S04]  /*03c0*/  IMAD.WIDE.U32 R8, R7, 0x8, R4 ;  /* 0x0000000807087825 */ /* 0x001fc800078e0004 */
[----:B------:R-:W-:Y:S02]  /*03d0*/  VIADD R11, R7, 0x100 ;  /* 0x00000100070b7836 */ /* 0x000fe40000000000 */
[----:B------:R-:W2:Y:S02]  /*03e0*/  LDG.E.64.CONSTANT R8, desc[UR10][R8.64] ;  /* 0x0000000a08087981 */ /* 0x000ea4000c1e9b00 */
[----:B------:R-:W-:-:S04]  /*03f0*/  IMAD.WIDE.U32 R10, R11, 0x8, R4 ;  /* 0x000000080b0a7825 */ /* 0x000fc800078e0004 */
[----:B------:R-:W-:Y:S02]  /*0400*/  VIADD R13, R7, 0x200 ;  /* 0x00000200070d7836 */ /* 0x000fe40000000000 */
[----:B------:R-:W3:Y:S02]  /*0410*/  LDG.E.64.CONSTANT R10, desc[UR10][R10.64] ;  /* 0x0000000a0a0a7981 */ /* 0x000ee4000c1e9b00 */
[----:B------:R-:W-:-:S04]  /*0420*/  IMAD.WIDE.U32 R12, R13, 0x8, R4 ;  /* 0x000000080d0c7825 */ /* 0x000fc800078e0004 */
[----:B------:R-:W-:Y:S02]  /*0430*/  VIADD R15, R7, 0x300 ;  /* 0x00000300070f7836 */ /* 0x000fe40000000000 */
[----:B------:R-:W4:Y:S02]  /*0440*/  LDG.E.64.CONSTANT R12, desc[UR10][R12.64] ;  /* 0x0000000a0c0c7981 */ /* 0x000f24000c1e9b00 */
[----:B------:R-:W-:-:S06]  /*0450*/  IMAD.WIDE.U32 R14, R15, 0x8, R4 ;  /* 0x000000080f0e7825 */ /* 0x000fcc00078e0004 */
[----:B------:R-:W4:Y:S01]  /*0460*/  LDG.E.64.CONSTANT R14, desc[UR10][R14.64] ;  /* 0x0000000a0e0e7981 */ /* 0x000f22000c1e9b00 */
[----:B------:R-:W-:Y:S01]  /*0470*/  VIADD R7, R7, 0x400 ;  /* 0x0000040007077836 */ /* 0x000fe20000000000 */
[----:B--2--5:R-:W-:-:S06]  /*0480*/  DSETP.GEU.AND P0, PT, R2, R8, PT ;  /* 0x000000080200722a */ /* 0x024fcc0003f0e000 */
[----:B------:R-:W-:Y:S01]  /*0490*/  FSEL R2, R8, R2, !P0 ;  /* 0x0000000208027208 */ /* 0x000fe20004000000 */
[C---:B------:R-:W-:Y:S01]  /*04a0*/  VIADD R8, R6.reuse, 0x200 ;  /* 0x0000020006087836 */ /* 0x040fe20000000000 */
[----:B------:R-:W-:Y:S01]  /*04b0*/  FSEL R3, R9, R3, !P0 ;  /* 0x0000000309037208 */ /* 0x000fe20004000000 */
[----:B------:R-:W-:-:S03]  /*04c0*/  VIADD R6, R6, 0x400 ;  /* 0x0000040006067836 */ /* 0x000fc60000000000 */
[----:B------:R-:W-:Y:S02]  /*04d0*/  ISETP.GE.AND P1, PT, R8, UR12, PT ;  /* 0x0000000c08007c0c */ /* 0x000fe4000bf26270 */
        /* <DEDUP_REMOVED lines=8> */
[----:B------:R-:W-:Y:S01]  /*0560*/  FSEL R3, R15, R3, !P0 ;  /* 0x000000030f037208 */ /* 0x000fe20004000000 */
[----:B------:R-:W-:Y:S06]  /*0570*/  @!P1 BRA `(.L_x_67) ;  /* 0xfffffffc00909947 */ /* 0x000fec000383ffff */
.L_x_63:
[----:B------:R-:W-:Y:S05]  /*0580*/  BSYNC.RECONVERGENT B1 ;  /* 0x0000000000017941 */ /* 0x000fea0003800200 */
.L_x_62:
[----:B------:R-:W-:-:S09]  /*0590*/  UISETP.GE.U32.AND UP0, UPT, UR12, 0x100, UPT ;  /* 0x000001000c00788c */ /* 0x000fd2000bf06070 */
[----:B------:R-:W-:Y:S05]  /*05a0*/  BRA.U !UP0, `(.L_x_68) ;  /* 0x00000005082c7547 */ /* 0x000fea000b800000 */
        /* <DEDUP_REMOVED lines=11> */
[----:B------:R-:W-:Y:S04]  /*0660*/  SHFL.DOWN PT, R6, R4, 0x2, 0x1f ;  /* 0x08401f0004067f89 */ /* 0x000fe800000e0000 */
[----:B------:R-:W0:Y:S01]  /*0670*/  SHFL.DOWN PT, R7, R5, 0x2, 0x1f ;  /* 0x08401f0005077f89 */ /* 0x000e2200000e0000 */
[----:B------:R-:W1:Y:S01]  /*0680*/  @!P2 S2R R8, SR_CgaCtaId ;  /* 0x000000000008a919 */ /* 0x000e620000008800 */
[----:B0-----:R-:W-:-:S06]  /*0690*/  DSETP.GEU.AND P1, PT, R4, R6, PT ;  /* 0x000000060400722a */ /* 0x001fcc0003f2e000 */
[----:B------:R-:W-:Y:S02]  /*06a0*/  @!P0 FSEL R4, R6, R4, !P1 ;  /* 0x0000000406048208 */ /* 0x000fe40004800000 */
[----:B------:R-:W-:Y:S02]  /*06b0*/  @!P0 FSEL R5, R7, R5, !P1 ;  /* 0x0000000507058208 */ /* 0x000fe40004800000 */
[----:B------:R-:W-:Y:S01]  /*06c0*/  ISETP.GT.AND P0, PT, R9, 0x1b, PT ;  /* 0x0000001b0900780c */ /* 0x000fe20003f04270 */
[----:B------:R-:W-:Y:S01]  /*06d0*/  SHFL.DOWN PT, R2, R4, 0x4, 0x1f ;  /* 0x08801f0004027f89 */ /* 0x000fe200000e0000 */
[----:B------:R-:W-:Y:S02]  /*06e0*/  @!P2 MOV R7, 0x400 ;  /* 0x000004000007a802 */ /* 0x000fe40000000f00 */
[----:B------:R-:W-:Y:S01]  /*06f0*/  @!P2 SHF.R.U32.HI R6, RZ, 0x2, R0 ;  /* 0x00000002ff06a819 */ /* 0x000fe20000011600 */
[----:B------:R-:W0:Y:S01]  /*0700*/  SHFL.DOWN PT, R3, R5, 0x4, 0x1f ;  /* 0x08801f0005037f89 */ /* 0x000e2200000e0000 */
[----:B-1----:R-:W-:-:S02]  /*0710*/  @!P2 LEA R11, R8, R7, 0x18 ;  /* 0x00000007080ba211 */ /* 0x002fc400078ec0ff */
[----:B------:R-:W-:-:S05]  /*0720*/  @!P2 LOP3.LUT R8, R6, 0xf8, RZ, 0xc0, !PT ;  /* 0x000000f80608a812 */ /* 0x000fca00078ec0ff */
        /* <DEDUP_REMOVED lines=26> */
[----:B-1----:R-:W1:Y:S04]  /*08d0*/  LDS.128 R4, [UR4+0x20] ;  /* 0x00002004ff047984 */ /* 0x002e680008000c00 */
[----:B------:R-:W2:Y:S01]  /*08e0*/  LDS.128 R8, [UR4+0x30] ;  /* 0x00003004ff087984 */ /* 0x000ea20008000c00 */
        /* <DEDUP_REMOVED lines=8> */
[----:B------:R-:W-:Y:S02]  /*0970*/  FSEL R5, R5, R3, !P1 ;  /* 0x0000000305057208 */ /* 0x000fe40004800000 */
[----:B------:R-:W0:Y:S04]  /*0980*/  LDS.64 R2, [UR4+0x40] ;  /* 0x00004004ff027984 */ /* 0x000e280008000a00 */
[----:B------:R-:W-:-:S06]  /*0990*/  DSETP.GEU.AND P1, PT, R4, R6, PT ;  /* 0x000000060400722a */ /* 0x000fcc0003f2e000 */
[----:B------:R-:W-:Y:S02]  /*09a0*/  FSEL R4, R6, R4, !P1 ;  /* 0x0000000406047208 */ /* 0x000fe40004800000 */
[----:B------:R-:W-:-:S06]  /*09b0*/  FSEL R5, R7, R5, !P1 ;  /* 0x0000000507057208 */ /* 0x000fcc0004800000 */
[----:B--2---:R-:W-:-:S06]  /*09c0*/  DSETP.GEU.AND P1, PT, R4, R8, PT ;  /* 0x000000080400722a */ /* 0x004fcc0003f2e000 */
[----:B------:R-:W-:Y:S02]  /*09d0*/  FSEL R4, R8, R4, !P1 ;  /* 0x0000000408047208 */ /* 0x000fe40004800000 */
[----:B------:R-:W-:-:S06]  /*09e0*/  FSEL R5, R9, R5, !P1 ;  /* 0x0000000509057208 */ /* 0x000fcc0004800000 */
[----:B------:R-:W-:-:S06]  /*09f0*/  DSETP.GEU.AND P1, PT, R4, R10, PT ;  /* 0x0000000a0400722a */ /* 0x000fcc0003f2e000 */
[----:B------:R-:W-:Y:S02]  /*0a00*/  FSEL R4, R10, R4, !P1 ;  /* 0x000000040a047208 */ /* 0x000fe40004800000 */
[----:B------:R-:W-:-:S06]  /*0a10*/  FSEL R5, R11, R5, !P1 ;  /* 0x000000050b057208 */ /* 0x000fcc0004800000 */
[----:B0-----:R-:W-:-:S06]  /*0a20*/  DSETP.GEU.AND P1, PT, R4, R2, PT ;  /* 0x000000020400722a */ /* 0x001fcc0003f2e000 */
[----:B------:R-:W-:Y:S02]  /*0a30*/  FSEL R2, R2, R4, !P1 ;  /* 0x0000000402027208 */ /* 0x000fe40004800000 */
[----:B------:R-:W-:Y:S01]  /*0a40*/  FSEL R3, R3, R5, !P1 ;  /* 0x0000000503037208 */ /* 0x000fe20004800000 */
[----:B------:R-:W-:Y:S06]  /*0a50*/  BRA `(.L_x_69) ;  /* 0x00000034005c7947 */ /* 0x000fec0003800000 */
.L_x_68:
[----:B------:R-:W-:Y:S01]  /*0a60*/  LOP3.LUT R4, R0, 0x3e0, RZ, 0xc0, !PT ;  /* 0x000003e000047812 */ /* 0x000fe200078ec0ff */
[----:B------:R-:W0:Y:S04]  /*0a70*/  S2R R10, SR_LANEID ;  /* 0x00000000000a7919 */ /* 0x000e280000000000 */
[----:B------:R-:W-:Y:S01]  /*0a80*/  VIADD R5, R4, 0x20 ;  /* 0x0000002004057836 */ /* 0x000fe20000000000 */
[----:B------:R-:W-:-:S04]  /*0a90*/  LOP3.LUT R4, RZ, R4, RZ, 0x33, !PT ;  /* 0x00000004ff047212 */ /* 0x000fc800078e33ff */
[----:B------:R-:W-:Y:S01]  /*0aa0*/  ISETP.GT.U32.AND P0, PT, R5, UR12, PT ;  /* 0x0000000c05007c0c */ /* 0x000fe2000bf04070 */
[----:B------:R-:W-:-:S05]  /*0ab0*/  VIADD R4, R4, UR12 ;  /* 0x0000000c04047c36 */ /* 0x000fca0008000000 */
[----:B------:R-:W-:-:S05]  /*0ac0*/  SEL R5, R4, 0x1f, P0 ;  /* 0x0000001f04057807 */ /* 0x000fca0000000000 */
[----:B-----5:R-:W-:Y:S04]  /*0ad0*/  SHFL.DOWN PT, R6, R2, 0x1, R5 ;  /* 0x0820000002067989 */ /* 0x020fe800000e0005 */
[----:B------:R-:W1:Y:S01]  /*0ae0*/  SHFL.DOWN PT, R7, R3, 0x1, R5 ;  /* 0x0820000003077989 */ /* 0x000e6200000e0005 */
[----:B0-----:R-:W-:Y:S01]  /*0af0*/  ISETP.GE.AND P0, PT, R10, R5, PT ;  /* 0x000000050a00720c */ /* 0x001fe20003f06270 */
[----:B-1----:R-:W-:-:S06]  /*0b00*/  DSETP.GEU.AND P1, PT, R2, R6, PT ;  /* 0x000000060200722a */ /* 0x002fcc0003f2e000 */
[-C--:B------:R-:W-:Y:S01]  /*0b10*/  FSEL R9, R6, R2.reuse, !P1 ;  /* 0x0000000206097208 */ /* 0x080fe20004800000 */
[----:B------:R-:W-:Y:S01]  /*0b20*/  VIADD R6, R10, 0x2 ;  /* 0x000000020a067836 */ /* 0x000fe20000000000 */
[-C--:B------:R-:W-:Y:S02]  /*0b30*/  FSEL R7, R7, R3.reuse, !P1 ;  /* 0x0000000307077208 */ /* 0x080fe40004800000 */
[----:B------:R-:W-:Y:S02]  /*0b40*/  FSEL R4, R9, R2, !P0 ;  /* 0x0000000209047208 */ /* 0x000fe40004000000 */
[----:B------:R-:W-:Y:S02]  /*0b50*/  FSEL R7, R7, R3, !P0 ;  /* 0x0000000307077208 */ /* 0x000fe40004000000 */
[----:B------:R-:W-:Y:S01]  /*0b60*/  ISETP.GT.AND P0, PT, R6, R5, PT ;  /* 0x000000050600720c */ /* 0x000fe20003f04270 */
[----:B------:R-:W-:Y:S01]  /*0b70*/  SHFL.DOWN PT, R8, R4, 0x2, R5 ;  /* 0x0840000004087989 */ /* 0x000fe200000e0005 */
[----:B------:R-:W-:-:S03]  /*0b80*/  IMAD.MOV.U32 R6, RZ, RZ, R4 ;  /* 0x000000ffff067224 */ /* 0x000fc600078e0004 */
[----:B------:R-:W0:Y:S03]  /*0b90*/  SHFL.DOWN PT, R9, R7, 0x2, R5 ;  /* 0x0840000007097989 */ /* 0x000e2600000e0005 */
[----:B0-----:R-:W-:Y:S01]  /*0ba0*/  DSETP.GEU.AND P1, PT, R6, R8, PT ;  /* 0x000000080600722a */ /* 0x001fe20003f2e000 */
[----:B------:R-:W-:-:S05]  /*0bb0*/  VIADD R6, R10, 0x4 ;  /* 0x000000040a067836 */ /* 0x000fca0000000000 */
[----:B------:R-:W-:Y:S02]  /*0bc0*/  @!P0 FSEL R4, R8, R4, !P1 ;  /* 0x0000000408048208 */ /* 0x000fe40004800000 */
[----:B------:R-:W-:Y:S02]  /*0bd0*/  @!P0 FSEL R7, R9, R7, !P1 ;  /* 0x0000000709078208 */ /* 0x000fe40004800000 */
        /* <DEDUP_REMOVED lines=10> */
[----:B------:R-:W-:Y:S01]  /*0c80*/  IMAD.MOV.U32 R6, RZ, RZ, R4 ;  /* 0x000000ffff067224 */ /* 0x000fe200078e0004 */
[C---:B------:R-:W-:Y:S02]  /*0c90*/  ISETP.NE.AND P0, PT, R10.reuse, RZ, PT ;  /* 0x000000ff0a00720c */ /* 0x040fe40003f05270 */
[----:B------:R-:W0:Y:S11]  /*0ca0*/  SHFL.DOWN PT, R3, R7, 0x8, R5 ;  /* 0x0900000007037989 */ /* 0x000e3600000e0005 */
[----:B------:R-:W1:Y:S01]  /*0cb0*/  @!P0 S2R R9, SR_CgaCtaId ;  /* 0x0000000000098919 */ /* 0x000e620000008800 */
[----:B------:R-:W-:Y:S01]  /*0cc0*/  @!P0 MOV R8, 0x400 ;  /* 0x0000040000088802 */ /* 0x000fe20000000f00 */
[----:B0-----:R-:W-:Y:S01]  /*0cd0*/  DSETP.GEU.AND P2, PT, R6, R2, PT ;  /* 0x000000020600722a */ /* 0x001fe20003f4e000 */
[----:B------:R-:W-:-:S05]  /*0ce0*/  VIADD R6, R10, 0x10 ;  /* 0x000000100a067836 */ /* 0x000fca0000000000 */
[----:B------:R-:W-:Y:S02]  /*0cf0*/  @!P1 FSEL R4, R2, R4, !P2 ;  /* 0x0000000402049208 */ /* 0x000fe40005000000 */
[----:B------:R-:W-:Y:S02]  /*0d00*/  @!P1 FSEL R7, R3, R7, !P2 ;  /* 0x0000000703079208 */ /* 0x000fe40005000000 */
[----:B------:R-:W-:Y:S01]  /*0d10*/  ISETP.GT.AND P1, PT, R6, R5, PT ;  /* 0x000000050600720c */ /* 0x000fe20003f24270 */
[----:B------:R-:W-:Y:S01]  /*0d20*/  SHFL.DOWN PT, R2, R4, 0x10, R5 ;  /* 0x0a00000004027989 */ /* 0x000fe200000e0005 */
[----:B------:R-:W-:-:S03]  /*0d30*/  @!P0 SHF.R.U32.HI R6, RZ, 0x2, R0 ;  /* 0x00000002ff068819 */ /* 0x000fc60000011600 */
[----:B------:R0:W2:Y:S01]  /*0d40*/  SHFL.DOWN PT, R3, R7, 0x10, R5 ;  /* 0x0a00000007037989 */ /* 0x0000a200000e0005 */
[----:B------:R-:W-:Y:S02]  /*0d50*/  @!P0 LOP3.LUT R6, R6, 0xf8, RZ, 0xc0, !PT ;  /* 0x000000f806068812 */ /* 0x000fe400078ec0ff */
[----:B-1----:R-:W-:-:S05]  /*0d60*/  @!P0 LEA R9, R9, R8, 0x18 ;  /* 0x0000000809098211 */ /* 0x002fca00078ec0ff */
[----:B------:R-:W-:Y:S02]  /*0d70*/  @!P0 IMAD.IADD R9, R6, 0x1, R9 ;  /* 0x0000000106098824 */ /* 0x000fe400078e0209 */
[----:B0-----:R-:W-:-:S06]  /*0d80*/  IMAD.MOV.U32 R5, RZ, RZ, R7 ;  /* 0x000000ffff057224 */ /* 0x001fcc00078e0007 */
[----:B--2---:R-:W-:-:S06]  /*0d90*/  DSETP.GEU.AND P2, PT, R4, R2, PT ;  /* 0x000000020400722a */ /* 0x004fcc0003f4e000 */
[----:B------:R-:W-:Y:S02]  /*0da0*/  @!P1 FSEL R4, R2, R4, !P2 ;  /* 0x0000000402049208 */ /* 0x000fe40005000000 */
[----:B------:R-:W-:-:S03]  /*0db0*/  @!P1 FSEL R7, R3, R7, !P2 ;  /* 0x0000000703079208 */ /* 0x000fc60005000000 */
[----:B------:R-:W-:Y:S02]  /*0dc0*/  IMAD.MOV.U32 R2, RZ, RZ, R4 ;  /* 0x000000ffff027224 */ /* 0x000fe400078e0004 */
[----:B------:R-:W-:-:S05]  /*0dd0*/  IMAD.MOV.U32 R3, RZ, RZ, R7 ;  /* 0x000000ffff037224 */ /* 0x000fca00078e0007 */
[----:B------:R1:W-:Y:S01]  /*0de0*/  @!P0 STS.64 [R9+0x8], R2 ;  /* 0x0000080209008388 */ /* 0x0003e20000000a00 */
[----:B------:R-:W-:Y:S01]  /*0df0*/  BAR.SYNC.DEFER_BLOCKING 0x0 ;  /* 0x0000000000007b1d */ /* 0x000fe20000010000 */
[----:B------:R-:W-:-:S13]  /*0e00*/  ISETP.NE.AND P0, PT, R0, RZ, PT ;  /* 0x000000ff0000720c */ /* 0x000fda0003f05270 */
[----:B-1----:R-:W-:Y:S05]  /*0e10*/  @P0 BRA `(.L_x_69) ;  /* 0x00000030006c0947 */ /* 0x002fea0003800000 */
[----:B------:R-:W0:Y:S01]  /*0e20*/  S2UR UR5, SR_CgaCtaId ;  /* 0x00000000000579c3 */ /* 0x000e220000008800 */
[----:B------:R-:W-:Y:S01]  /*0e30*/  UMOV UR4, 0x400 ;  /* 0x0000040000047882 */ /* 0x000fe20000000000 */
[----:B------:R-:W-:Y:S02]  /*0e40*/  UISETP.GT.U32.AND UP0, UPT, UR12, 0x20, UPT ;  /* 0x000000200c00788c */ /* 0x000fe4000bf04070 */
[----:B------:R-:W-:-:S04]  /*0e50*/  UISETP.GT.U32.AND UP1, UPT, UR12, 0x40, UPT ;  /* 0x000000400c00788c */ /* 0x000fc8000bf24070 */
[----:B------:R-:W-:Y:S01]  /*0e60*/  PLOP3.LUT P3, PT, PT, PT, UP0, 0x80, 0x8 ;  /* 0x000000000008781c */ /* 0x000fe20003f6f008 */
[----:B------:R-:W-:Y:S01]  /*0e70*/  UISETP.GT.U32.AND UP0, UPT, UR12, 0x60, UPT ;  /* 0x000000600c00788c */ /* 0x000fe2000bf04070 */
[----:B------:R-:W-:Y:S01]  /*0e80*/  PLOP3.LUT P2, PT, PT, PT, UP1, 0x80, 0x8 ;  /* 0x000000000008781c */ /* 0x000fe20003f4f018 */
[----:B0-----:R-:W-:-:S09]  /*0e90*/  ULEA UR4, UR5, UR4, 0x18 ;  /* 0x0000000405047291 */ /* 0x001fd2000f8ec0ff */
[----:B------:R-:W0:Y:S04]  /*0ea0*/  LDS.128 R12, [UR4+0x10] ;  /* 0x00001004ff0c7984 */ /* 0x000e280008000c00 */
[----:B------:R-:W1:Y:S01]  /*0eb0*/  LDS.128 R4, [UR4+0x20] ;  /* 0x00002004ff047984 */ /* 0x000e620008000c00 */
[----:B0-----:R-:W-:-:S06]  /*0ec0*/  DSETP.GEU.AND P1, PT, R2, R12, PT ;  /* 0x0000000c0200722a */ /* 0x001fcc0003f2e000 */
[-C--:B------:R-:W-:Y:S02]  /*0ed0*/  FSEL R9, R12, R2.reuse, !P1 ;  /* 0x000000020c097208 */ /* 0x080fe40004800000 */
[-C--:B------:R-:W-:Y:S02]  /*0ee0*/  FSEL R11, R13, R3.reuse, !P1 ;  /* 0x000000030d0b7208 */ /* 0x080fe40004800000 */
[----:B------:R-:W-:Y:S02]  /*0ef0*/  FSEL R13, R9, R2, P3 ;  /* 0x00000002090d7208 */ /* 0x000fe40001800000 */
[----:B------:R-:W-:Y:S02]  /*0f00*/  FSEL R0, R11, R3, P3 ;  /* 0x000000030b007208 */ /* 0x000fe40001800000 */
[----:B------:R-:W-:Y:S01]  /*0f10*/  PLOP3.LUT P1, PT, PT, PT, UP0, 0x80, 0x8 ;  /* 0x000000000008781c */ /* 0x000fe20003f2f008 */
[----:B------:R-:W-:Y:S01]  /*0f20*/  IMAD.MOV.U32 R2, RZ, RZ, R13 ;  /* 0x000000ffff027224 */ /* 0x000fe200078e000d */
[----:B------:R-:W0:Y:S01]  /*0f30*/  LDS.128 R8, [UR4+0x30] ;  /* 0x00003004ff087984 */ /* 0x000e220008000c00 */
[----:B------:R-:W-:Y:S01]  /*0f40*/  IMAD.MOV.U32 R3, RZ, RZ, R0 ;  /* 0x000000ffff037224 */ /* 0x000fe200078e0000 */
[----:B------:R-:W-:-:S05]  /*0f50*/  UISETP.GT.U32.AND UP0, UPT, UR12, 0x80, UPT ;  /* 0x000000800c00788c */ /* 0x000fca000bf04070 */
[----:B------:R-:W-:-:S06]  /*0f60*/  DSETP.GEU.AND P3, PT, R2, R14, PT ;  /* 0x0000000e0200722a */ /* 0x000fcc0003f6e000 */
[----:B------:R-:W-:Y:S02]  /*0f70*/  @P2 FSEL R13, R14, R13, !P3 ;  /* 0x0000000d0e0d2208 */ /* 0x000fe40005800000 */
[----:B------:R-:W-:Y:S02]  /*0f80*/  @P2 FSEL R0, R15, R0, !P3 ;  /* 0x000000000f002208 */ /* 0x000fe40005800000 */
[----:B------:R-:W-:Y:S01]  /*0f90*/  PLOP3.LUT P2, PT, PT, PT, UP0, 0x80, 0x8 ;  /* 0x000000000008781c */ /* 0x000fe20003f4f008 */
[----:B------:R-:W-:Y:S01]  /*0fa0*/  IMAD.MOV.U32 R2, RZ, RZ, R13 ;  /* 0x000000ffff027224 */ /* 0x000fe200078e000d */
[----:B------:R-:W-:Y:S01]  /*0fb0*/  UISETP.GT.U32.AND UP0, UPT, UR12, 0xa0, UPT ;  /* 0x000000a00c00788c */ /* 0x000fe2000bf04070 */
[----:B------:R-:W-:-:S06]  /*0fc0*/  IMAD.MOV.U32 R3, RZ, RZ, R0 ;  /* 0x000000ffff037224 */ /* 0x000fcc00078e0000 */
[----:B-1----:R-:W-:Y:S01]  /*0fd0*/  DSETP.GEU.AND P3, PT, R2, R4, PT ;  /* 0x000000040200722a */ /* 0x002fe20003f6e000 */
[----:B------:R-:W1:Y:S05]  /*0fe0*/  LDS.64 R2, [UR4+0x40] ;  /* 0x00004004ff027984 */ /* 0x000e6a0008000a00 */
[----:B------:R-:W-:Y:S02]  /*0ff0*/  @P1 FSEL R13, R4, R13, !P3 ;  /* 0x0000000d040d1208 */ /* 0x000fe40005800000 */
[----:B------:R-:W-:Y:S02]  /*1000*/  @P1 FSEL R0, R5, R0, !P3 ;  /* 0x0000000005001208 */ /* 0x000fe40005800000 */
[----:B------:R-:W-:Y:S01]  /*1010*/  PLOP3.LUT P1, PT, PT, PT, UP0, 0x80, 0x8 ;  /* 0x000000000008781c */ /* 0x000fe20003f2f008 */
[----:B------:R-:W-:Y:S01]  /*1020*/  IMAD.MOV.U32 R4, RZ, RZ, R13 ;  /* 0x000000ffff047224 */ /* 0x000fe200078e000d */
[----:B------:R-:W-:Y:S01]  /*1030*/  UISETP.GT.U32.AND UP0, UPT, UR12, 0xc0, UPT ;  /* 0x000000c00c00788c */ /* 0x000fe2000bf04070 */
[----:B------:R-:W-:-:S06]  /*1040*/  IMAD.MOV.U32 R5, RZ, RZ, R0 ;  /* 0x000000ffff057224 */ /* 0x000fcc00078e0000 */
[----:B------:R-:W-:-:S06]  /*1050*/  DSETP.GEU.AND P3, PT, R4, R6, PT ;  /* 0x000000060400722a */ /* 0x000fcc0003f6e000 */
[----:B------:R-:W-:Y:S02]  /*1060*/  @P2 FSEL R13, R6, R13, !P3 ;  /* 0x0000000d060d2208 */ /* 0x000fe40005800000 */
[----:B------:R-:W-:Y:S02]  /*1070*/  @P2 FSEL R0, R7, R0, !P3 ;  /* 0x0000000007002208 */ /* 0x000fe40005800000 */
[----:B------:R-:W-:Y:S01]  /*1080*/  PLOP3.LUT P2, PT, PT, PT, UP0, 0x80, 0x8 ;  /* 0x000000000008781c */ /* 0x000fe20003f4f008 */
[----:B------:R-:W-:Y:S01]  /*1090*/  IMAD.MOV.U32 R4, RZ, RZ, R13 ;  /* 0x000000ffff047224 */ /* 0x000fe200078e000d */
[----:B------:R-:W-:Y:S01]  /*10a0*/  UISETP.GT.U32.AND UP0, UPT, UR12, 0xe0, UPT ;  /* 0x000000e00c00788c */ /* 0x000fe2000bf04070 */
[----:B------:R-:W-:-:S06]  /*10b0*/  IMAD.MOV.U32 R5, RZ, RZ, R0 ;  /* 0x000000ffff057224 */ /* 0x000fcc00078e0000 */
[----:B0-----:R-:W-:-:S06]  /*10c0*/  DSETP.GEU.AND P3, PT, R4, R8, PT ;  /* 0x000000080400722a */ /* 0x001fcc0003f6e000 */
[----:B------:R-:W-:Y:S02]  /*10d0*/  @P1 FSEL R13, R8, R13, !P3 ;  /* 0x0000000d080d1208 */ /* 0x000fe40005800000 */
[----:B------:R-:W-:Y:S02]  /*10e0*/  @P1 FSEL R0, R9, R0, !P3 ;  /* 0x0000000009001208 */ /* 0x000fe40005800000 */
[----:B------:R-:W-:Y:S01]  /*10f0*/  PLOP3.LUT P1, PT, PT, PT, UP0, 0x80, 0x8 ;  /* 0x000000000008781c */ /* 0x000fe20003f2f008 */
[----:B------:R-:W-:Y:S02]  /*1100*/  IMAD.MOV.U32 R4, RZ, RZ, R13 ;  /* 0x000000ffff047224 */ /* 0x000fe400078e000d */
[----:B------:R-:W-:-:S06]  /*1110*/  IMAD.MOV.U32 R5, RZ, RZ, R0 ;  /* 0x000000ffff057224 */ /* 0x000fcc00078e0000 */
[----:B------:R-:W-:-:S06]  /*1120*/  DSETP.GEU.AND P3, PT, R4, R10, PT ;  /* 0x0000000a0400722a */ /* 0x000fcc0003f6e000 */
[----:B------:R-:W-:Y:S02]  /*1130*/  @P2 FSEL R13, R10, R13, !P3 ;  /* 0x0000000d0a0d2208 */ /* 0x000fe40005800000 */
[----:B------:R-:W-:-:S03]  /*1140*/  @P2 FSEL R0, R11, R0, !P3 ;  /* 0x000000000b002208 */ /* 0x000fc60005800000 */
[----:B------:R-:W-:Y:S02]  /*1150*/  IMAD.MOV.U32 R4, RZ, RZ, R13 ;  /* 0x000000ffff047224 */ /* 0x000fe400078e000d */
[----:B------:R-:W-:-:S06]  /*1160*/  IMAD.MOV.U32 R5, RZ, RZ, R0 ;  /* 0x000000ffff057224 */ /* 0x000fcc00078e0000 */
[----:B-1----:R-:W-:-:S06]  /*1170*/  DSETP.GEU.AND P2, PT, R4, R2, PT ;  /* 0x000000020400722a */ /* 0x002fcc0003f4e000 */
[----:B------:R-:W-:Y:S02]  /*1180*/  @P1 FSEL R13, R2, R13, !P2 ;  /* 0x0000000d020d1208 */ /* 0x000fe40005000000 */
[----:B------:R-:W-:-:S03]  /*1190*/  @P1 FSEL R0, R3, R0, !P2 ;  /* 0x0000000003001208 */ /* 0x000fc60005000000 */
[----:B------:R-:W-:Y:S02]  /*11a0*/  IMAD.MOV.U32 R2, RZ, RZ, R13 ;  /* 0x000000ffff027224 */ /* 0x000fe400078e000d */
[----:B------:R-:W-:Y:S01]  /*11b0*/  IMAD.MOV.U32 R3, RZ, RZ, R0 ;  /* 0x000000ffff037224 */ /* 0x000fe200078e0000 */
[----:B------:R-:W-:Y:S06]  /*11c0*/  BRA `(.L_x_69) ;  /* 0x0000002c00807947 */ /* 0x000fec0003800000 */
.L_x_59:
[----:B------:R-:W0:Y:S01]  /*11d0*/  S2R R0, SR_TID.X ;  /* 0x0000000000007919 */ /* 0x000e220000002100 */
[----:B------:R-:W1:Y:S01]  /*11e0*/  LDC.64 R20, c[0x0][0x380] ;  /* 0x0000e000ff147b82 */ /* 0x000e620000000a00 */
[----:B------:R-:W-:Y:S02]  /*11f0*/  IMAD.U32 R3, RZ, RZ, UR16 ;  /* 0x00000010ff037e24 */ /* 0x000fe4000f8e00ff */
[----:B0-----:R-:W-:-:S04]  /*1200*/  IMAD.SHL.U32 R2, R0, 0x4, RZ ;  /* 0x0000000400027824 */ /* 0x001fc800078e00ff */
[----:B------:R-:W-:-:S04]  /*1210*/  IMAD R3, R3, 0x800, R2 ;  /* 0x0000080003037824 */ /* 0x000fc800078e0202 */
[----:B-1----:R-:W-:-:S05]  /*1220*/  IMAD.WIDE.U32 R20, R3, 0x8, R20 ;  /* 0x0000000803147825 */ /* 0x002fca00078e0014 */
[----:B------:R-:W2:Y:S04]  /*1230*/  LDG.E.128.CONSTANT R4, desc[UR10][R20.64] ;  /* 0x0000000a14047981 */ /* 0x000ea8000c1e9d00 */
[----:B------:R-:W3:Y:S04]  /*1240*/  LDG.E.128.CONSTANT R8, desc[UR10][R20.64+0x10] ;  /* 0x0000100a14087981 */ /* 0x000ee8000c1e9d00 */
[----:B------:R-:W4:Y:S04]  /*1250*/  LDG.E.128.CONSTANT R12, desc[UR10][R20.64+0x2000] ;  /* 0x0020000a140c7981 */ /* 0x000f28000c1e9d00 */
[----:B------:R-:W5:Y:S01]  /*1260*/  LDG.E.128.CONSTANT R16, desc[UR10][R20.64+0x2010] ;  /* 0x0020100a14107981 */ /* 0x000f62000c1e9d00 */
[----:B------:R-:W-:Y:S01]  /*1270*/  UISETP.GE.U32.AND UP0, UPT, UR12, UR5, UPT ;  /* 0x000000050c00728c */ /* 0x000fe2000bf06070 */
        /* <DEDUP_REMOVED lines=21> */
[----:B------:R-:W-:Y:S06]  /*13d0*/  BRA.U !UP0, `(.L_x_70) ;  /* 0x0000000508dc7547 */ /* 0x000fec000b800000 */
[----:B------:R-:W-:Y:S02]  /*13e0*/  ULEA UR6, UR16, UR5, 0xb ;  /* 0x0000000510067291 */ /* 0x000fe4000f8e58ff */
[----:B------:R-:W-:Y:S01]  /*13f0*/  UIADD3 UR14, UPT, UPT, UR8, -0x800, URZ ;  /* 0xfffff800080e7890 */ /* 0x000fe2000fffe0ff */
[----:B------:R-:W0:Y:S03]  /*1400*/  LDCU UR9, c[0x0][0x3a8] ;  /* 0x00007500ff0977ac */ /* 0x000e260008000800 */
[----:B------:R-:W-:Y:S01]  /*1410*/  VIADD R3, R0, UR6 ;  /* 0x0000000600037c36 */ /* 0x000fe20008000000 */
[----:B------:R-:W-:Y:S01]  /*1420*/  UISETP.GT.U32.AND UP0, UPT, UR6, UR14, UPT ;  /* 0x0000000e0600728c */ /* 0x000fe2000bf04070 */
[----:B------:R-:W1:Y:S01]  /*1430*/  LDCU.64 UR18, c[0x0][0x380] ;  /* 0x00007000ff1277ac */ /* 0x000e620008000a00 */
[----:B------:R-:W-:Y:S01]  /*1440*/  UIADD3 UR13, UPT, UPT, UR6, 0x100, URZ ;  /* 0x00000100060d7890 */ /* 0x000fe2000fffe0ff */
[----:B------:R-:W-:Y:S01]  /*1450*/  UMOV UR4, URZ ;  /* 0x000000ff00047c82 */ /* 0x000fe20008000000 */
[----:B------:R-:W-:-:S05]  /*1460*/  UMOV UR7, UR6 ;  /* 0x0000000600077c82 */ /* 0x000fca0008000000 */
[----:B------:R-:W-:Y:S05]  /*1470*/  BRA.U UP0, `(.L_x_71) ;  /* 0x0000000100a87547 */ /* 0x000fea000b800000 */
.L_x_72:
[----:B------:R-:W-:-:S05]  /*1480*/  IADD3 R4, P0, PT, R2, UR7, RZ ;  /* 0x0000000702047c10 */ /* 0x000fca000ff1e0ff */
[----:B------:R-:W-:Y:S01]  /*1490*/  IMAD.X R5, RZ, RZ, RZ, P0 ;  /* 0x000000ffff057224 */ /* 0x000fe200000e06ff */
[----:B-1----:R-:W-:-:S04]  /*14a0*/  LEA R22, P0, R4, UR18, 0x3 ;  /* 0x0000001204167c11 */ /* 0x002fc8000f8018ff */
[----:B------:R-:W-:-:S05]  /*14b0*/  LEA.HI.X R23, R4, UR19, R5, 0x3, P0 ;  /* 0x0000001304177c11 */ /* 0x000fca00080f1c05 */
[----:B------:R-:W2:Y:S04]  /*14c0*/  LDG.E.128.CONSTANT R4, desc[UR10][R22.64] ;  /* 0x0000000a16047981 */ /* 0x000ea8000c1e9d00 */
[----:B------:R-:W3:Y:S04]  /*14d0*/  LDG.E.128.CONSTANT R8, desc[UR10][R22.64+0x10] ;  /* 0x0000100a16087981 */ /* 0x000ee8000c1e9d00 */
[----:B------:R-:W4:Y:S04]  /*14e0*/  LDG.E.128.CONSTANT R12, desc[UR10][R22.64+0x2000] ;  /* 0x0020000a160c7981 */ /* 0x000f28000c1e9d00 */
[----:B------:R-:W5:Y:S01]  /*14f0*/  LDG.E.128.CONSTANT R16, desc[UR10][R22.64+0x2010] ;  /* 0x0020100a16107981 */ /* 0x000f62000c1e9d00 */
[----:B0-----:R-:W-:-:S02]  /*1500*/  UMOV UR8, UR9 ;  /* 0x0000000900087c82 */ /* 0x001fc40008000000 */
[----:B------:R-:W-:-:S04]  /*1510*/  UIADD3 UR15, UPT, UPT, -UR7, UR8, URZ ;  /* 0x00000008070f7290 */ /* 0x000fc8000fffe1ff */
[----:B------:R-:W-:Y:S01]  /*1520*/  UISETP.GE.U32.AND UP0, UPT, UR15, UR5, UPT ;  /* 0x000000050f00728c */ /* 0x000fe2000bf06070 */
        /* <DEDUP_REMOVED lines=25> */
[----:B------:R-:W-:Y:S02]  /*16c0*/  UIADD3 UR7, UPT, UPT, UR5, UR7, URZ ;  /* 0x0000000705077290 */ /* 0x000fe4000fffe0ff */
[----:B------:R-:W-:Y:S01]  /*16d0*/  VIADD R3, R3, UR5 ;  /* 0x0000000503037c36 */ /* 0x000fe20008000000 */
[----:B------:R-:W-:Y:S02]  /*16e0*/  UIADD3 UR4, UPT, UPT, UR4, 0x1, URZ ;  /* 0x0000000104047890 */ /* 0x000fe4000fffe0ff */
[----:B------:R-:W-:Y:S02]  /*16f0*/  UISETP.GT.U32.AND UP0, UPT, UR7, UR14, UPT ;  /* 0x0000000e0700728c */ /* 0x000fe4000bf04070 */
[----:B------:R-:W-:-:S07]  /*1700*/  UIADD3 UR13, UPT, UPT, UR5, UR13, URZ ;  /* 0x0000000d050d7290 */ /* 0x000fce000fffe0ff */
[----:B------:R-:W-:Y:S05]  /*1710*/  BRA.U !UP0, `(.L_x_72) ;  /* 0xfffffffd08587547 */ /* 0x000fea000b83ffff */
.L_x_71:
[----:B------:R-:W-:-:S09]  /*1720*/  UISETP.GE.U32.AND UP0, UPT, UR7, UR8, UPT ;  /* 0x000000080700728c */ /* 0x000fd2000bf06070 */
[----:B------:R-:W-:Y:S05]  /*1730*/  BRA.U UP0, `(.L_x_70) ;  /* 0x0000000500047547 */ /* 0x000fea000b800000 */
[----:B------:R-:W-:Y:S01]  /*1740*/  UIADD3 UR5, UPT, UPT, -UR7, UR8, URZ ;  /* 0x0000000807057290 */ /* 0x000fe2000fffe1ff */
[----:B------:R-:W-:Y:S05]  /*1750*/  BSSY.RECONVERGENT B1, `(.L_x_70) ;  /* 0x000003f000017945 */ /* 0x000fea0003800200 */
[----:B------:R-:W-:-:S13]  /*1760*/  ISETP.GE.AND P0, PT, R0, UR5, PT ;  /* 0x0000000500007c0c */ /* 0x000fda000bf06270 */
[----:B------:R-:W-:Y:S05]  /*1770*/  @P0 BRA `(.L_x_73) ;  /* 0x0000000000f00947 */ /* 0x000fea0003800000 */
[----:B------:R-:W2:Y:S01]  /*1780*/  LDC R5, c[0x0][0x3ac] ;  /* 0x0000eb00ff057b82 */ /* 0x000ea20000000800 */
[----:B------:R-:W-:Y:S01]  /*1790*/  LOP3.LUT R2, RZ, R0, RZ, 0x33, !PT ;  /* 0x00000000ff027212 */ /* 0x000fe200078e33ff */
[----:B------:R-:W-:Y:S01]  /*17a0*/  BSSY.RECONVERGENT B2, `(.L_x_74) ;  /* 0x0000019000027945 */ /* 0x000fe20003800200 */
[----:B------:R-:W-:-:S03]  /*17b0*/  IMAD.MOV.U32 R8, RZ, RZ, R0 ;  /* 0x000000ffff087224 */ /* 0x000fc600078e0000 */
[----:B------:R-:W-:-:S04]  /*17c0*/  VIADD R2, R2, UR8 ;  /* 0x0000000802027c36 */ /* 0x000fc80008000000 */
[C---:B------:R-:W-:Y:S01]  /*17d0*/  VIADD R4, R2.reuse, -UR6 ;  /* 0x8000000602047c36 */ /* 0x040fe20008000000 */
[C---:B------:R-:W-:Y:S02]  /*17e0*/  LOP3.LUT R6, R2.reuse, 0x300, RZ, 0xc0, !PT ;  /* 0x0000030002067812 */ /* 0x040fe400078ec0ff */
[----:B------:R-:W-:Y:S02]  /*17f0*/  LEA.HI R2, R2, 0x1, RZ, 0x18 ;  /* 0x0000000102027811 */ /* 0x000fe400078fc0ff */
[----:B------:R-:W-:Y:S01]  /*1800*/  ISETP.NE.AND P0, PT, R6, 0x300, PT ;  /* 0x000003000600780c */ /* 0x000fe20003f05270 */
[----:B--2---:R-:W-:-:S04]  /*1810*/  IMAD R5, R5, UR4, RZ ;  /* 0x0000000405057c24 */ /* 0x004fc8000f8e02ff */
[----:B------:R-:W-:-:S05]  /*1820*/  IMAD R4, R5, -0x800, R4 ;  /* 0xfffff80005047824 */ /* 0x000fca00078e0204 */
[----:B------:R-:W-:-:S03]  /*1830*/  ISETP.GE.U32.AND P2, PT, R4, 0x300, PT ;  /* 0x000003000400780c */ /* 0x000fc60003f46070 */
[----:B------:R-:W-:Y:S10]  /*1840*/  @!P0 BRA `(.L_x_75) ;  /* 0x0000000000388947 */ /* 0x000ff40003800000 */
[----:B------:R-:W2:Y:S01]  /*1850*/  LDC.64 R6, c[0x0][0x380] ;  /* 0x0000e000ff067b82 */ /* 0x000ea20000000a00 */
[----:B------:R-:W-:Y:S01]  /*1860*/  LOP3.LUT R2, R2, 0x3, RZ, 0xc0, !PT ;  /* 0x0000000302027812 */ /* 0x000fe200078ec0ff */
[----:B------:R-:W-:-:S04]  /*1870*/  IMAD.MOV.U32 R8, RZ, RZ, R0 ;  /* 0x000000ffff087224 */ /* 0x000fc800078e0000 */
[----:B------:R-:W-:-:S07]  /*1880*/  IMAD.MOV R2, RZ, RZ, -R2 ;  /* 0x000000ffff027224 */ /* 0x000fce00078e0a02 */
.L_x_76:
[----:B--2---:R-:W-:-:S06]  /*1890*/  IMAD.WIDE.U32 R4, R3, 0x8, R6 ;  /* 0x0000000803047825 */ /* 0x004fcc00078e0006 */
        /* <DEDUP_REMOVED lines=9> */
.L_x_75:
[----:B01----:R-:W-:Y:S05]  /*1930*/  BSYNC.RECONVERGENT B2 ;  /* 0x0000000000027941 */ /* 0x003fea0003800200 */
.L_x_74:
[----:B------:R-:W-:Y:S05]  /*1940*/  @!P2 BRA `(.L_x_73) ;  /* 0x00000000007ca947 */ /* 0x000fea0003800000 */
[----:B------:R-:W0:Y:S01]  /*1950*/  LDC.64 R2, c[0x0][0x380] ;  /* 0x0000e000ff027b82 */ /* 0x000e220000000a00 */
[C---:B------:R-:W-:Y:S02]  /*1960*/  VIADD R4, R8.reuse, 0x200 ;  /* 0x0000020008047836 */ /* 0x040fe40000000000 */
[----:B------:R-:W-:-:S07]  /*1970*/  VIADD R5, R8, UR13 ;  /* 0x0000000d08057c36 */ /* 0x000fce0008000000 */
.L_x_77:
[----:B------:R-:W-:-:S04]  /*1980*/  VIADD R7, R5, 0xffffff00 ;  /* 0xffffff0005077836 */ /* 0x000fc80000000000 */
[----:B0-----:R-:W-:-:S06]  /*1990*/  IMAD.WIDE.U32 R6, R7, 0x8, R2 ;  /* 0x0000000807067825 */ /* 0x001fcc00078e0002 */
[----:B------:R-:W2:Y:S01]  /*19a0*/  LDG.E.64.CONSTANT R6, desc[UR10][R6.64] ;  /* 0x0000000a06067981 */ /* 0x000ea2000c1e9b00 */
[----:B------:R-:W-:-:S04]  /*19b0*/  IMAD.WIDE.U32 R8, R5, 0x8, R2 ;  /* 0x0000000805087825 */ /* 0x000fc800078e0002 */
[----:B------:R-:W-:Y:S02]  /*19c0*/  VIADD R11, R5, 0x100 ;  /* 0x00000100050b7836 */ /* 0x000fe40000000000 */
[----:B------:R-:W3:Y:S02]  /*19d0*/  LDG.E.64.CONSTANT R8, desc[UR10][R8.64] ;  /* 0x0000000a08087981 */ /* 0x000ee4000c1e9b00 */
[----:B------:R-:W-:-:S04]  /*19e0*/  IMAD.WIDE.U32 R10, R11, 0x8, R2 ;  /* 0x000000080b0a7825 */ /* 0x000fc800078e0002 */
[----:B------:R-:W-:Y:S02]  /*19f0*/  VIADD R13, R5, 0x200 ;  /* 0x00000200050d7836 */ /* 0x000fe40000000000 */
[----:B------:R-:W4:Y:S02]  /*1a00*/  LDG.E.64.CONSTANT R10, desc[UR10][R10.64] ;  /* 0x0000000a0a0a7981 */ /* 0x000f24000c1e9b00 */
[----:B------:R-:W-:-:S06]  /*1a10*/  IMAD.WIDE.U32 R12, R13, 0x8, R2 ;  /* 0x000000080d0c7825 */ /* 0x000fcc00078e0002 */
[----:B------:R-:W5:Y:S01]  /*1a20*/  LDG.E.64.CONSTANT R12, desc[UR10][R12.64] ;  /* 0x0000000a0c0c7981 */ /* 0x000f62000c1e9b00 */
[----:B------:R-:W-:Y:S01]  /*1a30*/  VIADD R5, R5, 0x400 ;  /* 0x0000040005057836 */ /* 0x000fe20000000000 */
[----:B--2---:R-:W-:-:S06]  /*1a40*/  DSETP.GEU.AND P0, PT, R20, R6, PT ;  /* 0x000000061400722a */ /* 0x004fcc0003f0e000 */
[----:B------:R-:W-:Y:S02]  /*1a50*/  FSEL R14, R6, R20, !P0 ;  /* 0x00000014060e7208 */ /* 0x000fe40004000000 */
[----:B------:R-:W-:-:S06]  /*1a60*/  FSEL R15, R7, R21, !P0 ;  /* 0x00000015070f7208 */ /* 0x000fcc0004000000 */
[----:B---3--:R-:W-:-:S06]  /*1a70*/  DSETP.GEU.AND P0, PT, R14, R8, PT ;  /* 0x000000080e00722a */ /* 0x008fcc0003f0e000 */
[----:B------:R-:W-:Y:S01]  /*1a80*/  FSEL R6, R8, R14, !P0 ;  /* 0x0000000e08067208 */ /* 0x000fe20004000000 */
[C---:B------:R-:W-:Y:S01]  /*1a90*/  VIADD R8, R4.reuse, 0x200 ;  /* 0x0000020004087836 */ /* 0x040fe20000000000 */
[----:B------:R-:W-:Y:S01]  /*1aa0*/  FSEL R7, R9, R15, !P0 ;  /* 0x0000000f09077208 */ /* 0x000fe20004000000 */
[----:B------:R-:W-:-:S05]  /*1ab0*/  VIADD R4, R4, 0x400 ;  /* 0x0000040004047836 */ /* 0x000fca0000000000 */
[----:B----4-:R-:W-:-:S06]  /*1ac0*/  DSETP.GEU.AND P0, PT, R6, R10, PT ;  /* 0x0000000a0600722a */ /* 0x010fcc0003f0e000 */
[----:B------:R-:W-:Y:S02]  /*1ad0*/  FSEL R6, R10, R6, !P0 ;  /* 0x000000060a067208 */ /* 0x000fe40004000000 */
[----:B------:R-:W-:-:S06]  /*1ae0*/  FSEL R7, R11, R7, !P0 ;  /* 0x000000070b077208 */ /* 0x000fcc0004000000 */
[----:B-----5:R-:W-:-:S06]  /*1af0*/  DSETP.GEU.AND P0, PT, R6, R12, PT ;  /* 0x0000000c0600722a */ /* 0x020fcc0003f0e000 */
[----:B------:R-:W-:Y:S02]  /*1b00*/  FSEL R20, R12, R6, !P0 ;  /* 0x000000060c147208 */ /* 0x000fe40004000000 */
[----:B------:R-:W-:Y:S02]  /*1b10*/  FSEL R21, R13, R7, !P0 ;  /* 0x000000070d157208 */ /* 0x000fe40004000000 */
[----:B------:R-:W-:-:S13]  /*1b20*/  ISETP.GE.AND P0, PT, R8, UR5, PT ;  /* 0x0000000508007c0c */ /* 0x000fda000bf06270 */
[----:B------:R-:W-:Y:S05]  /*1b30*/  @!P0 BRA `(.L_x_77) ;  /* 0xfffffffc00908947 */ /* 0x000fea000383ffff */
.L_x_73:
[----:B01----:R-:W-:Y:S05]  /*1b40*/  BSYNC.RECONVERGENT B1 ;  /* 0x0000000000017941 */ /* 0x003fea0003800200 */
.L_x_70:
[----:B------:R-:W2:Y:S01]  /*1b50*/  S2R R7, SR_LANEID ;  /* 0x0000000000077919 */ /* 0x000ea20000000000 */
[----:B------:R-:W-:Y:S04]  /*1b60*/  SHFL.DOWN PT, R2, R20, 0x1, 0x1f ;  /* 0x08201f0014027f89 */ /* 0x000fe800000e0000 */
[----:B------:R-:W3:Y:S02]  /*1b70*/  SHFL.DOWN PT, R3, R21, 0x1, 0x1f ;  /* 0x08201f0015037f89 */ /* 0x000ee400000e0000 */
[----:B---3--:R-:W-:Y:S01]  /*1b80*/  DSETP.GEU.AND P0, PT, R20, R2, PT ;  /* 0x000000021400722a */ /* 0x008fe20003f0e000 */
[C---:B--2---:R-:W-:Y:S02]  /*1b90*/  ISETP.GT.AND P1, PT, R7.reuse, 0x1e, PT ;  /* 0x0000001e0700780c */ /* 0x044fe40003f24270 */
        /* <DEDUP_REMOVED lines=9> */
[----:B------:R-:W2:Y:S03]  /*1c30*/  SHFL.DOWN PT, R5, R3, 0x2, 0x1f ;  /* 0x08401f0003057f89 */ /* 0x000ea600000e0000 */
[----:B------:R-:W-:Y:S01]  /*1c40*/  @!P2 LOP3.LUT R6, R6, 0xf8, RZ, 0xc0, !PT ;  /* 0x000000f80606a812 */ /* 0x000fe200078ec0ff */
[----:B------:R-:W3:Y:S01]  /*1c50*/  @!P2 S2R R9, SR_CgaCtaId ;  /* 0x000000000009a919 */ /* 0x000ee20000008800 */
[----:B--2---:R-:W-:-:S06]  /*1c60*/  DSETP.GEU.AND P0, PT, R2, R4, PT ;  /* 0x000000040200722a */ /* 0x004fcc0003f0e000 */
[----:B------:R-:W-:Y:S02]  /*1c70*/  @!P1 FSEL R2, R4, R2, !P0 ;  /* 0x0000000204029208 */ /* 0x000fe40004000000 */
[----:B------:R-:W-:Y:S02]  /*1c80*/  @!P1 FSEL R3, R5, R3, !P0 ;  /* 0x0000000305039208 */ /* 0x000fe40004000000 */
[----:B------:R-:W-:Y:S01]  /*1c90*/  ISETP.GT.AND P1, PT, R7, 0x1b, PT ;  /* 0x0000001b0700780c */ /* 0x000fe20003f24270 */
[----:B------:R-:W-:Y:S01]  /*1ca0*/  SHFL.DOWN PT, R4, R2, 0x4, 0x1f ;  /* 0x08801f0002047f89 */ /* 0x000fe200000e0000 */
[----:B---3--:R-:W-:-:S03]  /*1cb0*/  @!P2 LEA R9, R9, R8, 0x18 ;  /* 0x000000080909a211 */ /* 0x008fc600078ec0ff */
[----:B------:R-:W2:Y:S02]  /*1cc0*/  SHFL.DOWN PT, R5, R3, 0x4, 0x1f ;  /* 0x08801f0003057f89 */ /* 0x000ea400000e0000 */
[----:B------:R-:W-:Y:S01]  /*1cd0*/  @!P2 IMAD.IADD R9, R6, 0x1, R9 ;  /* 0x000000010609a824 */ /* 0x000fe200078e0209 */
[----:B--2---:R-:W-:-:S06]  /*1ce0*/  DSETP.GEU.AND P0, PT, R2, R4, PT ;  /* 0x000000040200722a */ /* 0x004fcc0003f0e000 */
[----:B------:R-:W-:Y:S02]  /*1cf0*/  @!P1 FSEL R2, R4, R2, !P0 ;  /* 0x0000000204029208 */ /* 0x000fe40004000000 */
[----:B------:R-:W-:Y:S02]  /*1d00*/  @!P1 FSEL R3, R5, R3, !P0 ;  /* 0x0000000305039208 */ /* 0x000fe40004000000 */
[----:B------:R-:W-:Y:S01]  /*1d10*/  ISETP.GT.AND P1, PT, R7, 0x17, PT ;  /* 0x000000170700780c */ /* 0x000fe20003f24270 */
[----:B------:R-:W-:Y:S04]  /*1d20*/  SHFL.DOWN PT, R4, R2, 0x8, 0x1f ;  /* 0x09001f0002047f89 */ /* 0x000fe800000e0000 */
[----:B------:R-:W2:Y:S02]  /*1d30*/  SHFL.DOWN PT, R5, R3, 0x8, 0x1f ;  /* 0x09001f0003057f89 */ /* 0x000ea400000e0000 */
[----:B--2---:R-:W-:-:S06]  /*1d40*/  DSETP.GEU.AND P0, PT, R2, R4, PT ;  /* 0x000000040200722a */ /* 0x004fcc0003f0e000 */
[----:B------:R-:W-:Y:S02]  /*1d50*/  @!P1 FSEL R2, R4, R2, !P0 ;  /* 0x0000000204029208 */ /* 0x000fe40004000000 */
[----:B------:R-:W-:Y:S02]  /*1d60*/  @!P1 FSEL R3, R5, R3, !P0 ;  /* 0x0000000305039208 */ /* 0x000fe40004000000 */
[----:B------:R-:W-:Y:S01]  /*1d70*/  ISETP.GT.AND P1, PT, R7, 0xf, PT ;  /* 0x0000000f0700780c */ /* 0x000fe20003f24270 */
[----:B------:R-:W-:Y:S04]  /*1d80*/  SHFL.DOWN PT, R4, R2, 0x10, 0x1f ;  /* 0x0a001f0002047f89 */ /* 0x000fe800000e0000 */
[----:B------:R-:W2:Y:S02]  /*1d90*/  SHFL.DOWN PT, R5, R3, 0x10, 0x1f ;  /* 0x0a001f0003057f89 */ /* 0x000ea400000e0000 */
[----:B--2---:R-:W-:-:S06]  /*1da0*/  DSETP.GEU.AND P0, PT, R2, R4, PT ;  /* 0x000000040200722a */ /* 0x004fcc0003f0e000 */
        /* <DEDUP_REMOVED lines=8> */
[----:B------:R-:W3:Y:S01]  /*1e30*/  S2UR UR5, SR_CgaCtaId ;  /* 0x00000000000579c3 */ /* 0x000ee20000008800 */
[----:B------:R-:W-:Y:S02]  /*1e40*/  UMOV UR4, 0x400 ;  /* 0x0000040000047882 */ /* 0x000fe40000000000 */
[----:B---3--:R-:W-:-:S09]  /*1e50*/  ULEA UR4, UR5, UR4, 0x18 ;  /* 0x0000000405047291 */ /* 0x008fd2000f8ec0ff */
[----:B------:R-:W3:Y:S04]  /*1e60*/  LDS.128 R12, [UR4+0x10] ;  /* 0x00001004ff0c7984 */ /* 0x000ee80008000c00 */
[----:B--2---:R-:W2:Y:S04]  /*1e70*/  LDS.128 R4, [UR4+0x20] ;  /* 0x00002004ff047984 */ /* 0x004ea80008000c00 */
[----:B------:R-:W4:Y:S01]  /*1e80*/  LDS.128 R8, [UR4+0x30] ;  /* 0x00003004ff087984 */ /* 0x000f220008000c00 */
[----:B---3--:R-:W-:-:S06]  /*1e90*/  DSETP.GEU.AND P1, PT, R2, R12, PT ;  /* 0x0000000c0200722a */ /* 0x008fcc0003f2e000 */
[----:B------:R-:W-:Y:S02]  /*1ea0*/  FSEL R2, R12, R2, !P1 ;  /* 0x000000020c027208 */ /* 0x000fe40004800000 */
[----:B------:R-:W-:-:S06]  /*1eb0*/  FSEL R3, R13, R3, !P1 ;  /* 0x000000030d037208 */ /* 0x000fcc0004800000 */
[----:B------:R-:W-:-:S06]  /*1ec0*/  DSETP.GEU.AND P1, PT, R2, R14, PT ;  /* 0x0000000e0200722a */ /* 0x000fcc0003f2e000 */
[----:B------:R-:W-:Y:S02]  /*1ed0*/  FSEL R2, R14, R2, !P1 ;  /* 0x000000020e027208 */ /* 0x000fe40004800000 */
[----:B------:R-:W-:-:S06]  /*1ee0*/  FSEL R3, R15, R3, !P1 ;  /* 0x000000030f037208 */ /* 0x000fcc0004800000 */
[----:B--2---:R-:W-:-:S06]  /*1ef0*/  DSETP.GEU.AND P1, PT, R2, R4, PT ;  /* 0x000000040200722a */ /* 0x004fcc0003f2e000 */
[----:B------:R-:W-:Y:S02]  /*1f00*/  FSEL R4, R4, R2, !P1 ;  /* 0x0000000204047208 */ /* 0x000fe40004800000 */
[----:B------:R-:W-:Y:S02]  /*1f10*/  FSEL R5, R5, R3, !P1 ;  /* 0x0000000305057208 */ /* 0x000fe40004800000 */
[----:B------:R-:W2:Y:S04]  /*1f20*/  LDS.64 R2, [UR4+0x40] ;  /* 0x00004004ff027984 */ /* 0x000ea80008000a00 */
        /* <DEDUP_REMOVED lines=9> */
[----:B--2---:R-:W-:-:S06]  /*1fc0*/  DSETP.GEU.AND P1, PT, R4, R2, PT ;  /* 0x000000020400722a */ /* 0x004fcc0003f2e000 */
[----:B------:R-:W-:Y:S02]  /*1fd0*/  FSEL R2, R2, R4, !P1 ;  /* 0x0000000402027208 */ /* 0x000fe40004800000 */
[----:B------:R-:W-:Y:S01]  /*1fe0*/  FSEL R3, R3, R5, !P1 ;  /* 0x0000000503037208 */ /* 0x000fe20004800000 */
[----:B------:R-:W-:Y:S06]  /*1ff0*/  BRA `(.L_x_69) ;  /* 0x0000001c00f47947 */ /* 0x000fec0003800000 */
.L_x_58:
        /* <DEDUP_REMOVED lines=16> */
.L_x_80:
[----:B------:R-:W-:Y:S05]  /*2100*/  BSYNC.RECONVERGENT B1 ;  /* 0x0000000000017941 */ /* 0x000fea0003800200 */
.L_x_79:
        /* <DEDUP_REMOVED lines=18> */
.L_x_85:
        /* <DEDUP_REMOVED lines=10> */
.L_x_84:
[----:B------:R-:W-:Y:S05]  /*22d0*/  BSYNC.RECONVERGENT B2 ;  /* 0x0000000000027941 */ /* 0x000fea0003800200 */
.L_x_83:
[----:B------:R-:W-:Y:S05]  /*22e0*/  @!P2 BRA `(.L_x_82) ;  /* 0x000000000080a947 */ /* 0x000fea0003800000 */
[----:B------:R-:W0:Y:S01]  /*22f0*/  LDC.64 R4, c[0x0][0x380] ;  /* 0x0000e000ff047b82 */ /* 0x000e220000000a00 */
[----:B------:R-:W-:Y:S02]  /*2300*/  IMAD.U32 R7, RZ, RZ, UR16 ;  /* 0x00000010ff077e24 */ /* 0x000fe4000f8e00ff */
[----:B------:R-:W-:Y:S02]  /*2310*/  VIADD R6, R8, 0x200 ;  /* 0x0000020008067836 */ /* 0x000fe40000000000 */
[----:B------:R-:W-:-:S07]  /*2320*/  IMAD R7, R7, 0x800, R8 ;  /* 0x0000080007077824 */ /* 0x000fce00078e0208 */
.L_x_86:
        /* <DEDUP_REMOVED lines=28> */
.L_x_82:
[----:B------:R-:W-:Y:S05]  /*24f0*/  BSYNC.RECONVERGENT B1 ;  /* 0x0000000000017941 */ /* 0x000fea0003800200 */
.L_x_81:
        /* <DEDUP_REMOVED lines=45> */
[----:B------:R-:W-:-:S03]  /*27d0*/  FSEL R5, R5, R3, P1 ;  /* 0x0000000305057208 */ /* 0x000fc60000800000 */
[----:B0-----:R-:W-:Y:S02]  /*27e0*/  IMAD.MOV.U32 R2, RZ, RZ, R4 ;  /* 0x000000ffff027224 */ /* 0x001fe400078e0004 */
[----:B------:R-:W-:Y:S01]  /*27f0*/  IMAD.MOV.U32 R3, RZ, RZ, R5 ;  /* 0x000000ffff037224 */ /* 0x000fe200078e0005 */
[----:B------:R-:W-:Y:S06]  /*2800*/  BAR.SYNC.DEFER_BLOCKING 0x0 ;  /* 0x0000000000007b1d */ /* 0x000fec0000010000 */
[----:B------:R-:W-:Y:S05]  /*2810*/  @P0 BRA `(.L_x_69) ;  /* 0x0000001400ec0947 */ /* 0x000fea0003800000 */
[----:B------:R-:W0:Y:S01]  /*2820*/  S2UR UR5, SR_CgaCtaId ;  /* 0x00000000000579c3 */ /* 0x000e220000008800 */
[----:B------:R-:W-:Y:S02]  /*2830*/  UMOV UR4, 0x400 ;  /* 0x0000040000047882 */ /* 0x000fe40000000000 */
[----:B0-----:R-:W-:-:S09]  /*2840*/  ULEA UR4, UR5, UR4, 0x18 ;  /* 0x0000000405047291 */ /* 0x001fd2000f8ec0ff */
[----:B------:R-:W0:Y:S04]  /*2850*/  LDS.128 R12, [UR4+0x10] ;  /* 0x00001004ff0c7984 */ /* 0x000e280008000c00 */
[----:B------:R-:W1:Y:S04]  /*2860*/  LDS.128 R4, [UR4+0x20] ;  /* 0x00002004ff047984 */ /* 0x000e680008000c00 */
        /* <DEDUP_REMOVED lines=24> */
.L_x_87:
        /* <DEDUP_REMOVED lines=36> */
[----:B------:R-:W-:Y:S01]  /*2c30*/  VIADD R10, R10, 0x10 ;  /* 0x000000100a0a7836 */ /* 0x000fe20000000000 */
[----:B------:R-:W0:Y:S11]  /*2c40*/  SHFL.DOWN PT, R3, R7, 0x8, R5 ;  /* 0x0900000007037989 */ /* 0x000e3600000e0005 */
[----:B------:R-:W1:Y:S01]  /*2c50*/  @!P0 S2R R9, SR_CgaCtaId ;  /* 0x0000000000098919 */ /* 0x000e620000008800 */
[----:B------:R-:W-:Y:S01]  /*2c60*/  @!P0 MOV R8, 0x400 ;  /* 0x0000040000088802 */ /* 0x000fe20000000f00 */
[----:B0-----:R-:W-:Y:S01]  /*2c70*/  DSETP.GEU.AND P1, PT, R6, R2, PT ;  /* 0x000000020600722a */ /* 0x001fe20003f2e000 */
[----:B------:R-:W-:-:S05]  /*2c80*/  @!P0 SHF.R.U32.HI R6, RZ, 0x2, R0 ;  /* 0x00000002ff068819 */ /* 0x000fca0000011600 */
[----:B------:R-:W-:Y:S02]  /*2c90*/  @!P2 FSEL R4, R2, R4, !P1 ;  /* 0x000000040204a208 */ /* 0x000fe40004800000 */
[----:B------:R-:W-:Y:S02]  /*2ca0*/  @!P2 FSEL R7, R3, R7, !P1 ;  /* 0x000000070307a208 */ /* 0x000fe40004800000 */
[----:B------:R-:W-:Y:S01]  /*2cb0*/  ISETP.GT.AND P2, PT, R10, R5, PT ;  /* 0x000000050a00720c */ /* 0x000fe20003f44270 */
[----:B------:R-:W-:Y:S01]  /*2cc0*/  SHFL.DOWN PT, R2, R4, 0x10, R5 ;  /* 0x0a00000004027989 */ /* 0x000fe200000e0005 */
[----:B------:R-:W-:-:S03]  /*2cd0*/  @!P0 LOP3.LUT R6, R6, 0xf8, RZ, 0xc0, !PT ;  /* 0x000000f806068812 */ /* 0x000fc600078ec0ff */
[----:B------:R0:W2:Y:S01]  /*2ce0*/  SHFL.DOWN PT, R3, R7, 0x10, R5 ;  /* 0x0a00000007037989 */ /* 0x0000a200000e0005 */
        /* <DEDUP_REMOVED lines=11> */
[----:B0-----:R-:W-:Y:S05]  /*2da0*/  @P0 BRA `(.L_x_69) ;  /* 0x0000001000880947 */ /* 0x001fea0003800000 */
        /* <DEDUP_REMOVED lines=59> */
.L_x_78:
[----:B------:R-:W0:Y:S01]  /*3160*/  S2R R0, SR_TID.X ;  /* 0x0000000000007919 */ /* 0x000e220000002100 */
[----:B------:R-:W1:Y:S01]  /*3170*/  LDCU.64 UR8, c[0x0][0x380] ;  /* 0x00007000ff0877ac */ /* 0x000e620008000a00 */
[----:B------:R-:W-:Y:S02]  /*3180*/  IMAD.U32 R19, RZ, RZ, UR16 ;  /* 0x00000010ff137e24 */ /* 0x000fe4000f8e00ff */
[----:B-1----:R-:W-:Y:S02]  /*3190*/  IMAD.U32 R2, RZ, RZ, UR8 ;  /* 0x00000008ff027e24 */ /* 0x002fe4000f8e00ff */
[----:B------:R-:W-:Y:S02]  /*31a0*/  IMAD.U32 R3, RZ, RZ, UR9 ;  /* 0x00000009ff037e24 */ /* 0x000fe4000f8e00ff */
[----:B0-----:R-:W-:-:S04]  /*31b0*/  IMAD R19, R19, 0x800, R0 ;  /* 0x0000080013137824 */ /* 0x001fc800078e0200 */
[----:B------:R-:W-:-:S05]  /*31c0*/  IMAD.WIDE.U32 R18, R19, 0x8, R2 ;  /* 0x0000000813127825 */ /* 0x000fca00078e0002 */
        /* <DEDUP_REMOVED lines=8> */
[----:B------:R-:W-:Y:S01]  /*3250*/  UISETP.GE.U32.AND UP0, UPT, UR13, UR5, UPT ;  /* 0x000000050d00728c */ /* 0x000fe2000bf06070 */
        /* <DEDUP_REMOVED lines=21> */
[----:B------:R-:W-:Y:S06]  /*33b0*/  BRA.U !UP0, `(.L_x_88) ;  /* 0x0000000508dc7547 */ /* 0x000fec000b800000 */
[----:B------:R-:W-:Y:S02]  /*33c0*/  ULEA UR8, UR16, UR5, 0xb ;  /* 0x0000000510087291 */ /* 0x000fe4000f8e58ff */
[----:B------:R-:W-:Y:S02]  /*33d0*/  UIADD3 UR14, UPT, UPT, UR7, -0x800, URZ ;  /* 0xfffff800070e7890 */ /* 0x000fe4000fffe0ff */
[----:B------:R-:W-:Y:S02]  /*33e0*/  UIADD3 UR9, UPT, UPT, UR8, 0x100, URZ ;  /* 0x0000010008097890 */ /* 0x000fe4000fffe0ff */
[----:B------:R-:W-:Y:S02]  /*33f0*/  UISETP.GT.U32.AND UP0, UPT, UR8, UR14, UPT ;  /* 0x0000000e0800728c */ /* 0x000fe4000bf04070 */
[----:B------:R-:W-:Y:S01]  /*3400*/  VIADD R7, R0, UR8 ;  /* 0x0000000800077c36 */ /* 0x000fe20008000000 */
[----:B------:R-:W-:Y:S01]  /*3410*/  UMOV UR4, URZ ;  /* 0x000000ff00047c82 */ /* 0x000fe20008000000 */
[----:B------:R-:W-:-:S05]  /*3420*/  UMOV UR6, UR8 ;  /* 0x0000000800067c82 */ /* 0x000fca0008000000 */
[----:B------:R-:W-:Y:S05]  /*3430*/  BRA.U UP0, `(.L_x_89) ;  /* 0x0000000100b87547 */ /* 0x000fea000b800000 */
[----:B------:R-:W0:Y:S01]  /*3440*/  LDC.64 R2, c[0x0][0x380] ;  /* 0x0000e000ff027b82 */ /* 0x000e220000000a00 */
[----:B------:R-:W1:Y:S01]  /*3450*/  LDCU UR7, c[0x0][0x3a8] ;  /* 0x00007500ff0777ac */ /* 0x000e620008000800 */
[----:B------:R-:W-:Y:S01]  /*3460*/  NOP ;  /* 0x0000000000007918 */ /* 0x000fe20000000000 */
.L_x_90:
[----:B------:R-:W-:-:S04]  /*3470*/  VIADD R23, R0, UR6 ;  /* 0x0000000600177c36 */ /* 0x000fc80008000000 */
[----:B0-----:R-:W-:-:S05]  /*3480*/  IMAD.WIDE.U32 R22, R23, 0x8, R2 ;  /* 0x0000000817167825 */ /* 0x001fca00078e0002 */
[----:B------:R-:W2:Y:S04]  /*3490*/  LDG.E.64.CONSTANT R24, desc[UR10][R22.64] ;  /* 0x0000000a16187981 */ /* 0x000ea8000c1e9b00 */
[----:B------:R-:W3:Y:S04]  /*34a0*/  LDG.E.64.CONSTANT R18, desc[UR10][R22.64+0x800] ;  /* 0x0008000a16127981 */ /* 0x000ee8000c1e9b00 */
[----:B------:R-:W4:Y:S04]  /*34b0*/  LDG.E.64.CONSTANT R16, desc[UR10][R22.64+0x1000] ;  /* 0x0010000a16107981 */ /* 0x000f28000c1e9b00 */
[----:B------:R-:W5:Y:S04]  /*34c0*/  LDG.E.64.CONSTANT R14, desc[UR10][R22.64+0x1800] ;  /* 0x0018000a160e7981 */ /* 0x000f68000c1e9b00 */
[----:B------:R-:W5:Y:S04]  /*34d0*/  LDG.E.64.CONSTANT R12, desc[UR10][R22.64+0x2000] ;  /* 0x0020000a160c7981 */ /* 0x000f68000c1e9b00 */
[----:B------:R-:W5:Y:S04]  /*34e0*/  LDG.E.64.CONSTANT R10, desc[UR10][R22.64+0x2800] ;  /* 0x0028000a160a7981 */ /* 0x000f68000c1e9b00 */
[----:B------:R-:W5:Y:S04]  /*34f0*/  LDG.E.64.CONSTANT R8, desc[UR10][R22.64+0x3000] ;  /* 0x0030000a16087981 */ /* 0x000f68000c1e9b00 */
[----:B------:R-:W5:Y:S01]  /*3500*/  LDG.E.64.CONSTANT R20, desc[UR10][R22.64+0x3800] ;  /* 0x0038000a16147981 */ /* 0x000f62000c1e9b00 */
[----:B-1----:R-:W-:-:S04]  /*3510*/  UIADD3 UR12, UPT, UPT, -UR6, UR7, URZ ;  /* 0x00000007060c7290 */ /* 0x002fc8000fffe1ff */
        /* <DEDUP_REMOVED lines=32> */
.L_x_89:
[----:B------:R-:W-:-:S09]  /*3720*/  UISETP.GE.U32.AND UP0, UPT, UR6, UR7, UPT ;  /* 0x000000070600728c */ /* 0x000fd2000bf06070 */
[----:B------:R-:W-:Y:S05]  /*3730*/  BRA.U UP0, `(.L_x_88) ;  /* 0x0000000100fc7547 */ /* 0x000fea000b800000 */
[----:B------:R-:W-:Y:S01]  /*3740*/  UIADD3 UR5, UPT, UPT, -UR6, UR7, URZ ;  /* 0x0000000706057290 */ /* 0x000fe2000fffe1ff */
[----:B------:R-:W-:Y:S05]  /*3750*/  BSSY.RECONVERGENT B1, `(.L_x_88) ;  /* 0x000003d000017945 */ /* 0x000fea0003800200 */
[----:B------:R-:W-:-:S13]  /*3760*/  ISETP.GE.AND P0, PT, R0, UR5, PT ;  /* 0x0000000500007c0c */ /* 0x000fda000bf06270 */
[----:B------:R-:W-:Y:S05]  /*3770*/  @P0 BRA `(.L_x_91) ;  /* 0x0000000000e80947 */ /* 0x000fea0003800000 */
[----:B------:R-:W0:Y:S01]  /*3780*/  LDC R10, c[0x0][0x3ac] ;  /* 0x0000eb00ff0a7b82 */ /* 0x000e220000000800 */
[----:B------:R-:W-:Y:S01]  /*3790*/  LOP3.LUT R6, RZ, R0, RZ, 0x33, !PT ;  /* 0x00000000ff067212 */ /* 0x000fe200078e33ff */
[----:B------:R-:W-:Y:S04]  /*37a0*/  BSSY.RECONVERGENT B2, `(.L_x_92) ;  /* 0x0000018000027945 */ /* 0x000fe80003800200 */
[----:B------:R-:W-:-:S04]  /*37b0*/  VIADD R8, R6, UR7 ;  /* 0x0000000706087c36 */ /* 0x000fc80008000000 */
[----:B------:R-:W-:Y:S02]  /*37c0*/  VIADD R9, R8, -UR8 ;  /* 0x8000000808097c36 */ /* 0x000fe40008000000 */
[----:B0-----:R-:W-:Y:S01]  /*37d0*/  IMAD R6, R10, UR4, RZ ;  /* 0x000000040a067c24 */ /* 0x001fe2000f8e02ff */
[C---:B------:R-:W-:Y:S02]  /*37e0*/  LOP3.LUT R10, R8.reuse, 0x300, RZ, 0xc0, !PT ;  /* 0x00000300080a7812 */ /* 0x040fe400078ec0ff */
[----:B------:R-:W-:Y:S01]  /*37f0*/  LEA.HI R8, R8, 0x1, RZ, 0x18 ;  /* 0x0000000108087811 */ /* 0x000fe200078fc0ff */
[----:B------:R-:W-:Y:S01]  /*3800*/  IMAD R6, R6, -0x800, R9 ;  /* 0xfffff80006067824 */ /* 0x000fe200078e0209 */
[----:B------:R-:W-:Y:S01]  /*3810*/  ISETP.NE.AND P0, PT, R10, 0x300, PT ;  /* 0x000003000a00780c */ /* 0x000fe20003f05270 */
[----:B------:R-:W-:-:S03]  /*3820*/  IMAD.MOV.U32 R10, RZ, RZ, R0 ;  /* 0x000000ffff0a7224 */ /* 0x000fc600078e0000 */
[----:B------:R-:W-:-:S09]  /*3830*/  ISETP.GE.U32.AND P2, PT, R6, 0x300, PT ;  /* 0x000003000600780c */ /* 0x000fd20003f46070 */
[----:B------:R-:W-:Y:S05]  /*3840*/  @!P0 BRA `(.L_x_93) ;  /* 0x0000000000348947 */ /* 0x000fea0003800000 */
[----:B------:R-:W-:Y:S01]  /*3850*/  LOP3.LUT R8, R8, 0x3, RZ, 0xc0, !PT ;  /* 0x0000000308087812 */ /* 0x000fe200078ec0ff */
[----:B------:R-:W-:-:S04]  /*3860*/  IMAD.MOV.U32 R10, RZ, RZ, R0 ;  /* 0x000000ffff0a7224 */ /* 0x000fc800078e0000 */
[----:B------:R-:W-:-:S07]  /*3870*/  IMAD.MOV R6, RZ, RZ, -R8 ;  /* 0x000000ffff067224 */ /* 0x000fce00078e0a08 */
.L_x_94:
        /* <DEDUP_REMOVED lines=10> */
.L_x_93:
[----:B------:R-:W-:Y:S05]  /*3920*/  BSYNC.RECONVERGENT B2 ;  /* 0x0000000000027941 */ /* 0x000fea0003800200 */
.L_x_92:
[----:B------:R-:W-:Y:S05]  /*3930*/  @!P2 BRA `(.L_x_91) ;  /* 0x000000000078a947 */ /* 0x000fea0003800000 */
[C---:B------:R-:W-:Y:S02]  /*3940*/  VIADD R6, R10.reuse, 0x200 ;  /* 0x000002000a067836 */ /* 0x040fe40000000000 */
[----:B------:R-:W-:-:S07]  /*3950*/  VIADD R7, R10, UR9 ;  /* 0x000000090a077c36 */ /* 0x000fce0008000000 */
.L_x_95:
[----:B------:R-:W-:-:S04]  /*3960*/  VIADD R9, R7, 0xffffff00 ;  /* 0xffffff0007097836 */ /* 0x000fc80000000000 */
[----:B------:R-:W-:-:S06]  /*3970*/  IMAD.WIDE.U32 R8, R9, 0x8, R2 ;  /* 0x0000000809087825 */ /* 0x000fcc00078e0002 */
        /* <DEDUP_REMOVED lines=11> */
[----:B------:R-:W-:Y:S01]  /*3a30*/  FSEL R4, R8, R4, !P0 ;  /* 0x0000000408047208 */ /* 0x000fe20004000000 */
[C---:B------:R-:W-:Y:S01]  /*3a40*/  VIADD R8, R6.reuse, 0x200 ;  /* 0x0000020006087836 */ /* 0x040fe20000000000 */
[----:B------:R-:W-:Y:S01]  /*3a50*/  FSEL R5, R9, R5, !P0 ;  /* 0x0000000509057208 */ /* 0x000fe20004000000 */
[----:B------:R-:W-:-:S05]  /*3a60*/  VIADD R6, R6, 0x400 ;  /* 0x0000040006067836 */ /* 0x000fca0000000000 */
        /* <DEDUP_REMOVED lines=11> */
.L_x_91:
[----:B------:R-:W-:Y:S05]  /*3b20*/  BSYNC.RECONVERGENT B1 ;  /* 0x0000000000017941 */ /* 0x000fea0003800200 */
.L_x_88:
        /* <DEDUP_REMOVED lines=49> */
[----:B------:R-:W1:Y:S04]  /*3e40*/  LDS.128 R12, [UR4+0x10] ;  /* 0x00001004ff0c7984 */ /* 0x000e680008000c00 */
[----:B0-----:R-:W0:Y:S04]  /*3e50*/  LDS.128 R4, [UR4+0x20] ;  /* 0x00002004ff047984 */ /* 0x001e280008000c00 */
[----:B------:R-:W2:Y:S01]  /*3e60*/  LDS.128 R8, [UR4+0x30] ;  /* 0x00003004ff087984 */ /* 0x000ea20008000c00 */
[----:B-1----:R-:W-:-:S06]  /*3e70*/  DSETP.GEU.AND P1, PT, R2, R12, PT ;  /* 0x0000000c0200722a */ /* 0x002fcc0003f2e000 */
[----:B------:R-:W-:Y:S02]  /*3e80*/  FSEL R2, R12, R2, !P1 ;  /* 0x000000020c027208 */ /* 0x000fe40004800000 */
[----:B------:R-:W-:-:S06]  /*3e90*/  FSEL R3, R13, R3, !P1 ;  /* 0x000000030d037208 */ /* 0x000fcc0004800000 */
[----:B------:R-:W-:-:S06]  /*3ea0*/  DSETP.GEU.AND P1, PT, R2, R14, PT ;  /* 0x0000000e0200722a */ /* 0x000fcc0003f2e000 */
[----:B------:R-:W-:Y:S02]  /*3eb0*/  FSEL R2, R14, R2, !P1 ;  /* 0x000000020e027208 */ /* 0x000fe40004800000 */
[----:B------:R-:W-:-:S06]  /*3ec0*/  FSEL R3, R15, R3, !P1 ;  /* 0x000000030f037208 */ /* 0x000fcc0004800000 */
[----:B0-----:R-:W-:-:S06]  /*3ed0*/  DSETP.GEU.AND P1, PT, R2, R4, PT ;  /* 0x000000040200722a */ /* 0x001fcc0003f2e000 */
        /* <DEDUP_REMOVED lines=14> */
[----:B------:R-:W-:-:S07]  /*3fc0*/  FSEL R3, R3, R5, !P1 ;  /* 0x0000000503037208 */ /* 0x000fce0004800000 */
.L_x_69:
[----:B01----:R-:W-:Y:S05]  /*3fd0*/  BSYNC.RECONVERGENT B0 ;  /* 0x0000000000007941 */ /* 0x003fea0003800200 */
.L_x_57:
[----:B------:R-:W-:Y:S05]  /*3fe0*/  @P0 EXIT ;  /* 0x000000000000094d */ /* 0x000fea0003800000 */
[----:B------:R-:W0:Y:S02]  /*3ff0*/  LDCU.64 UR4, c[0x0][0x388] ;  /* 0x00007100ff0477ac */ /* 0x000e240008000a00 */
[----:B0-----:R-:W-:-:S06]  /*4000*/  UIMAD.WIDE.U32 UR4, UR16, 0x8, UR4 ;  /* 0x00000008100478a5 */ /* 0x001fcc000f8e0004 */
[----:B--2---:R-:W-:Y:S02]  /*4010*/  IMAD.U32 R4, RZ, RZ, UR4 ;  /* 0x00000004ff047e24 */ /* 0x004fe4000f8e00ff */
[----:B------:R-:W-:-:S05]  /*4020*/  IMAD.U32 R5, RZ, RZ, UR5 ;  /* 0x00000005ff057e24 */ /* 0x000fca000f8e00ff */
[----:B------:R-:W-:Y:S01]  /*4030*/  STG.E.64 desc[UR10][R4.64], R2 ;  /* 0x0000000204007986 */ /* 0x000fe2000c101b0a */
[----:B------:R-:W-:Y:S05]  /*4040*/  EXIT ;  /* 0x000000000000794d */ /* 0x000fea0003800000 */
.L_x_96:
        /* <DEDUP_REMOVED lines=11> */
.L_x_150:


//--------------------- .text._ZN3cub18CUB_300001_SM_10006detail6reduce28DeviceReduceSingleTileKernelINS2_10policy_hubIdjN4cuda3__47maximumIvEEE10Policy1000EPdSB_jS8_ddNS5_3std3__410__identityEEEvT0_T1_T2_T3_T4_T6_ --------------------------
	.section	.text._ZN3cub18CUB_300001_SM_10006detail6reduce28DeviceReduceSingleTileKernelINS2_10policy_hubIdjN4cuda3__47maximumIvEEE10Policy1000EPdSB_jS8_ddNS5_3std3__410__identityEEEvT0_T1_T2_T3_T4_T6_,"ax",@progbits
	.align	128
        .global         _ZN3cub18CUB_300001_SM_10006detail6reduce28DeviceReduceSingleTileKernelINS2_10policy_hubIdjN4cuda3__47maximumIvEEE10Policy1000EPdSB_jS8_ddNS5_3std3__410__identityEEEvT0_T1_T2_T3_T4_T6_
        .type           _ZN3cub18CUB_300001_SM_10006detail6reduce28DeviceReduceSingleTileKernelINS2_10policy_hubIdjN4cuda3__47maximumIvEEE10Policy1000EPdSB_jS8_ddNS5_3std3__410__identityEEEvT0_T1_T2_T3_T4_T6_,@function
        .size           _ZN3cub18CUB_300001_SM_10006detail6reduce28DeviceReduceSingleTileKernelINS2_10policy_hubIdjN4cuda3__47maximumIvEEE10Policy1000EPdSB_jS8_ddNS5_3std3__410__identityEEEvT0_T1_T2_T3_T4_T6_,(.L_x_151 - _ZN3cub18CUB_300001_SM_10006detail6reduce28DeviceReduceSingleTileKernelINS2_10policy_hubIdjN4cuda3__47maximumIvEEE10Policy1000EPdSB_jS8_ddNS5_3std3__410__identityEEEvT0_T1_T2_T3_T4_T6_)
        .other          _ZN3cub18CUB_300001_SM_10006detail6reduce28DeviceReduceSingleTileKernelINS2_10policy_hubIdjN4cuda3__47maximumIvEEE10Policy1000EPdSB_jS8_ddNS5_3std3__410__identityEEEvT0_T1_T2_T3_T4_T6_,@"STO_CUDA_ENTRY STV_DEFAULT"
_ZN3cub18CUB_300001_SM_10006detail6reduce28DeviceReduceSingleTileKernelINS2_10policy_hubIdjN4cuda3__47maximumIvEEE10Policy1000EPdSB_jS8_ddNS5_3std3__410__identityEEEvT0_T1_T2_T3_T4_T6_:
.text._ZN3cub18CUB_300001_SM_10006detail6reduce28DeviceReduceSingleTileKernelINS2_10policy_hubIdjN4cuda3__47maximumIvEEE10Policy1000EPdSB_jS8_ddNS5_3std3__410__identityEEEvT0_T1_T2_T3_T4_T6_:
        /* <DEDUP_REMOVED lines=13> */
.L_x_97:
[----:B------:R-:W0:Y:S01]  /*00d0*/  LDCU UR4, c[0x0][0x380] ;  /* 0x00007000ff0477ac */ /* 0x000e220008000800 */
[----:B------:R-:W-:Y:S01]  /*00e0*/  BSSY.RECONVERGENT B0, `(.L_x_98) ;  /* 0x00004ae000007945 */ /* 0x000fe20003800200 */
[----:B0-----:R-:W-:-:S09]  /*00f0*/  ULOP3.LUT UP0, URZ, UR4, 0x1f, URZ, 0xc0, !UPT ;  /* 0x0000001f04ff7892 */ /* 0x001fd2000f80c0ff */
[----:B------:R-:W-:Y:S05]  /*0100*/  BRA.U UP0, `(.L_x_99) ;  /* 0x0000002500447547 */ /* 0x000fea000b800000 */
[----:B------:R-:W-:-:S13]  /*0110*/  ISETP.GT.U32.AND P0, PT, R0, 0x7ff, PT ;  /* 0x000007ff0000780c */ /* 0x000fda0003f04070 */
[----:B------:R-:W-:Y:S05]  /*0120*/  @P0 BRA `(.L_x_100) ;  /* 0x0000001400f80947 */ /* 0x000fea0003800000 */
[----:B------:R-:W0:Y:S01]  /*0130*/  S2R R3, SR_TID.X ;  /* 0x0000000000037919 */ /* 0x000e220000002100 */
[----:B------:R-:W-:Y:S01]  /*0140*/  BSSY.RECONVERGENT B1, `(.L_x_101) ;  /* 0x0000009000017945 */ /* 0x000fe20003800200 */
[----:B------:R-:W-:Y:S02]  /*0150*/  CS2R R4, SRZ ;  /* 0x0000000000047805 */ /* 0x000fe4000001ff00 */
[----:B0-----:R-:W-:Y:S01]  /*0160*/  ISETP.GE.U32.AND P0, PT, R3, R0, PT ;  /* 0x000000000300720c */ /* 0x001fe20003f06070 */
[----:B------:R-:W-:-:S12]  /*0170*/  IMAD.MOV.U32 R9, RZ, RZ, R3 ;  /* 0x000000ffff097224 */ /* 0x000fd800078e0003 */
[----:B------:R-:W-:Y:S05]  /*0180*/  @P0 BRA `(.L_x_102) ;  /* 0x0000000000100947 */ /* 0x000fea0003800000 */
[----:B------:R-:W0:Y:S02]  /*0190*/  LDC.64 R4, c[0x0][0x380] ;  /* 0x0000e000ff047b82 */ /* 0x000e240000000a00 */
[----:B0-----:R-:W-:-:S06]  /*01a0*/  IMAD.WIDE.U32 R4, R3, 0x8, R4 ;  /* 0x0000000803047825 */ /* 0x001fcc00078e0004 */
[----:B------:R-:W5:Y:S01]  /*01b0*/  LDG.E.64.CONSTANT R4, desc[UR6][R4.64] ;  /* 0x0000000604047981 */ /* 0x000f62000c1e9b00 */
[----:B------:R-:W-:-:S07]  /*01c0*/  VIADD R9, R3, 0x100 ;  /* 0x0000010003097836 */ /* 0x000fce0000000000 */
.L_x_102:
[----:B------:R-:W-:Y:S05]  /*01d0*/  BSYNC.RECONVERGENT B1 ;  /* 0x0000000000017941 */ /* 0x000fea0003800200 */
.L_x_101:
[----:B------:R-:W-:Y:S01]  /*01e0*/  ISETP.GE.U32.AND P0, PT, R9, R0, PT ;  /* 0x000000000900720c */ /* 0x000fe20003f06070 */
        /* <DEDUP_REMOVED lines=16> */
.L_x_107:
        /* <DEDUP_REMOVED lines=12> */
.L_x_106:
[----:B------:R-:W-:Y:S05]  /*03b0*/  BSYNC.RECONVERGENT B2 ;  /* 0x0000000000027941 */ /* 0x000fea0003800200 */
.L_x_105:
[----:B------:R-:W-:Y:S05]  /*03c0*/  @!P0 BRA `(.L_x_104) ;  /* 0x0000000800288947 */ /* 0x000fea0003800000 */
[----:B------:R-:W0:Y:S01]  /*03d0*/  LDC.64 R6, c[0x0][0x380] ;  /* 0x0000e000ff067b82 */ /* 0x000e220000000a00 */
[----:B------:R-:W-:Y:S01]  /*03e0*/  IMAD.IADD R2, R0, 0x1, -R9 ;  /* 0x0000000100027824 */ /* 0x000fe200078e0a09 */
[----:B------:R-:W-:Y:S01]  /*03f0*/  BSSY.RECONVERGENT B2, `(.L_x_108) ;  /* 0x000004c000027945 */ /* 0x000fe20003800200 */
[----:B------:R-:W-:-:S03]  /*0400*/  PLOP3.LUT P0, PT, PT, PT, PT, 0x80, 0x8 ;  /* 0x000000000008781c */ /* 0x000fc60003f0f070 */
[----:B------:R-:W-:Y:S01]  /*0410*/  ISETP.GT.AND P1, PT, R2, 0xc00, PT ;  /* 0x00000c000200780c */ /* 0x000fe20003f24270 */
[----:B0-----:R-:W-:-:S12]  /*0420*/  IMAD.WIDE.U32 R6, R9, 0x8, R6 ;  /* 0x0000000809067825 */ /* 0x001fd800078e0006 */
[----:B------:R-:W-:Y:S05]  /*0430*/  @!P1 BRA `(.L_x_109) ;  /* 0x00000004001c9947 */ /* 0x000fea0003800000 */
[----:B------:R-:W-:Y:S01]  /*0440*/  PLOP3.LUT P0, PT, PT, PT, PT, 0x8, 0x80 ;  /* 0x000000000080781c */ /* 0x000fe20003f0e170 */
[----:B------:R-:W-:-:S12]  /*0450*/  VIADD R2, R0, 0xfffff400 ;  /* 0xfffff40000027836 */ /* 0x000fd80000000000 */
.L_x_110:
[----:B------:R-:W2:Y:S04]  /*0460*/  LDG.E.64.CONSTANT R40, desc[UR6][R6.64] ;  /* 0x0000000606287981 */ /* 0x000ea8000c1e9b00 */
[----:B------:R-:W3:Y:S04]  /*0470*/  LDG.E.64.CONSTANT R38, desc[UR6][R6.64+0x800] ;  /* 0x0008000606267981 */ /* 0x000ee8000c1e9b00 */
[----:B------:R-:W4:Y:S04]  /*0480*/  LDG.E.64.CONSTANT R36, desc[UR6][R6.64+0x1000] ;  /* 0x0010000606247981 */ /* 0x000f28000c1e9b00 */
        /* <DEDUP_REMOVED lines=12> */
[----:B------:R0:W4:Y:S01]  /*0550*/  LDG.E.64.CONSTANT R10, desc[UR6][R6.64+0x7800] ;  /* 0x00780006060a7981 */ /* 0x000122000c1e9b00 */
[----:B------:R-:W-:-:S05]  /*0560*/  VIADD R9, R9, 0x1000 ;  /* 0x0000100009097836 */ /* 0x000fca0000000000 */
[----:B------:R-:W-:Y:S02]  /*0570*/  ISETP.GE.AND P2, PT, R9, R2, PT ;  /* 0x000000020900720c */ /* 0x000fe40003f46270 */
[----:B0-----:R-:W-:-:S05]  /*0580*/  IADD3 R6, P3, PT, R6, 0x8000, RZ ;  /* 0x0000800006067810 */ /* 0x001fca0007f7e0ff */
[----:B------:R-:W-:Y:S01]  /*0590*/  IMAD.X R7, RZ, RZ, R7, P3 ;  /* 0x000000ffff077224 */ /* 0x000fe200018e0607 */
        /* <DEDUP_REMOVED lines=49> */
.L_x_109:
[----:B------:R-:W-:Y:S05]  /*08b0*/  BSYNC.RECONVERGENT B2 ;  /* 0x0000000000027941 */ /* 0x000fea0003800200 */
.L_x_108:
[----:B------:R-:W-:Y:S01]  /*08c0*/  IMAD.IADD R2, R0, 0x1, -R9 ;  /* 0x0000000100027824 */ /* 0x000fe200078e0a09 */
[----:B------:R-:W-:Y:S04]  /*08d0*/  BSSY.RECONVERGENT B2, `(.L_x_111) ;  /* 0x0000027000027945 */ /* 0x000fe80003800200 */
[----:B------:R-:W-:-:S13]  /*08e0*/  ISETP.GT.AND P1, PT, R2, 0x400, PT ;  /* 0x000004000200780c */ /* 0x000fda0003f24270 */
[----:B------:R-:W-:Y:S05]  /*08f0*/  @!P1 BRA `(.L_x_112) ;  /* 0x0000000000909947 */ /* 0x000fea0003800000 */
[----:B------:R-:W2:Y:S04]  /*0900*/  LDG.E.64.CONSTANT R12, desc[UR6][R6.64] ;  /* 0x00000006060c7981 */ /* 0x000ea8000c1e9b00 */
[----:B------:R-:W3:Y:S04]  /*0910*/  LDG.E.64.CONSTANT R14, desc[UR6][R6.64+0x800] ;  /* 0x00080006060e7981 */ /* 0x000ee8000c1e9b00 */
[----:B------:R-:W4:Y:S04]  /*0920*/  LDG.E.64.CONSTANT R16, desc[UR6][R6.64+0x1000] ;  /* 0x0010000606107981 */ /* 0x000f28000c1e9b00 */
[----:B------:R-:W4:Y:S04]  /*0930*/  LDG.E.64.CONSTANT R18, desc[UR6][R6.64+0x1800] ;  /* 0x0018000606127981 */ /* 0x000f28000c1e9b00 */
[----:B------:R-:W4:Y:S04]  /*0940*/  LDG.E.64.CONSTANT R20, desc[UR6][R6.64+0x2000] ;  /* 0x0020000606147981 */ /* 0x000f28000c1e9b00 */
[----:B------:R-:W4:Y:S04]  /*0950*/  LDG.E.64.CONSTANT R22, desc[UR6][R6.64+0x2800] ;  /* 0x0028000606167981 */ /* 0x000f28000c1e9b00 */
[----:B------:R-:W4:Y:S04]  /*0960*/  LDG.E.64.CONSTANT R24, desc[UR6][R6.64+0x3000] ;  /* 0x0030000606187981 */ /* 0x000f28000c1e9b00 */
[----:B------:R0:W4:Y:S01]  /*0970*/  LDG.E.64.CONSTANT R10, desc[UR6][R6.64+0x3800] ;  /* 0x00380006060a7981 */ /* 0x000122000c1e9b00 */
[----:B------:R-:W-:Y:S01]  /*0980*/  VIADD R9, R9, 0x800 ;  /* 0x0000080009097836 */ /* 0x000fe20000000000 */
        /* <DEDUP_REMOVED lines=27> */
.L_x_112:
[----:B------:R-:W-:Y:S05]  /*0b40*/  BSYNC.RECONVERGENT B2 ;  /* 0x0000000000027941 */ /* 0x000fea0003800200 */
.L_x_111:
[----:B------:R-:W-:-:S13]  /*0b50*/  ISETP.LT.OR P0, PT, R9, R0, P0 ;  /* 0x000000000900720c */ /* 0x000fda0000701670 */
[----:B------:R-:W-:Y:S05]  /*0b60*/  @!P0 BRA `(.L_x_104) ;  /* 0x0000000000408947 */ /* 0x000fea0003800000 */
        /* <DEDUP_REMOVED lines=16> */
.L_x_104:
[----:B------:R-:W-:Y:S05]  /*0c70*/  BSYNC.RECONVERGENT B1 ;  /* 0x0000000000017941 */ /* 0x000fea0003800200 */
.L_x_103:
[----:B------:R-:W-:-:S13]  /*0c80*/  ISETP.GE.U32.AND P0, PT, R0, 0x100, PT ;  /* 0x000001000000780c */ /* 0x000fda0003f06070 */
        /* <DEDUP_REMOVED lines=58> */
[----:B-1----:R-:W0:Y:S04]  /*1030*/  LDS.128 R8, [UR4+0x10] ;  /* 0x00001004ff087984 */ /* 0x002e280008000c00 */
        /* <DEDUP_REMOVED lines=25> */
.L_x_113:
[----:B------:R-:W-:Y:S01]  /*11d0*/  LOP3.LUT R2, R3, 0x3e0, RZ, 0xc0, !PT ;  /* 0x000003e003027812 */ /* 0x000fe200078ec0ff */
[----:B------:R-:W0:Y:S03]  /*11e0*/  S2R R10, SR_LANEID ;  /* 0x00000000000a7919 */ /* 0x000e260000000000 */
[----:B------:R-:W-:Y:S01]  /*11f0*/  LOP3.LUT R9, RZ, R2, RZ, 0x33, !PT ;  /* 0x00000002ff097212 */ /* 0x000fe200078e33ff */
[----:B------:R-:W-:-:S04]  /*1200*/  VIADD R7, R2, 0x20 ;  /* 0x0000002002077836 */ /* 0x000fc80000000000 */
[----:B------:R-:W-:Y:S01]  /*1210*/  IMAD.IADD R9, R9, 0x1, R0 ;  /* 0x0000000109097824 */ /* 0x000fe200078e0200 */
[----:B------:R-:W-:-:S04]  /*1220*/  ISETP.GT.U32.AND P0, PT, R7, R0, PT ;  /* 0x000000000700720c */ /* 0x000fc80003f04070 */
        /* <DEDUP_REMOVED lines=60> */
[----:B------:R-:W-:Y:S01]  /*15f0*/  ISETP.GT.U32.AND P2, PT, R0, 0x20, PT ;  /* 0x000000200000780c */ /* 0x000fe20003f44070 */
        /* <DEDUP_REMOVED lines=8> */
[C---:B------:R-:W-:Y:S01]  /*1680*/  ISETP.GT.U32.AND P1, PT, R0.reuse, 0x40, PT ;  /* 0x000000400000780c */ /* 0x040fe20003f24070 */
[----:B------:R-:W-:Y:S01]  /*1690*/  IMAD.MOV.U32 R2, RZ, RZ, R13 ;  /* 0x000000ffff027224 */ /* 0x000fe200078e000d */
[----:B------:R-:W-:Y:S01]  /*16a0*/  ISETP.GT.U32.AND P2, PT, R0, 0x60, PT ;  /* 0x000000600000780c */ /* 0x000fe20003f44070 */
[----:B------:R-:W-:Y:S01]  /*16b0*/  IMAD.MOV.U32 R3, RZ, RZ, R12 ;  /* 0x000000ffff037224 */ /* 0x000fe200078e000c */
[----:B------:R-:W0:Y:S05]  /*16c0*/  LDS.128 R4, [UR4+0x30] ;  /* 0x00003004ff047984 */ /* 0x000e2a0008000c00 */
[----:B------:R-:W-:-:S06]  /*16d0*/  DSETP.GEU.AND P3, PT, R2, R14, PT ;  /* 0x0000000e0200722a */ /* 0x000fcc0003f6e000 */
[----:B------:R-:W-:Y:S02]  /*16e0*/  @P1 FSEL R13, R14, R13, !P3 ;  /* 0x0000000d0e0d1208 */ /* 0x000fe40005800000 */
[----:B------:R-:W-:Y:S02]  /*16f0*/  @P1 FSEL R12, R15, R12, !P3 ;  /* 0x0000000c0f0c1208 */ /* 0x000fe40005800000 */
[----:B------:R-:W-:Y:S01]  /*1700*/  ISETP.GT.U32.AND P1, PT, R0, 0x80, PT ;  /* 0x000000800000780c */ /* 0x000fe20003f24070 */
[----:B------:R-:W-:Y:S02]  /*1710*/  IMAD.MOV.U32 R2, RZ, RZ, R13 ;  /* 0x000000ffff027224 */ /* 0x000fe400078e000d */
[----:B------:R-:W-:-:S06]  /*1720*/  IMAD.MOV.U32 R3, RZ, RZ, R12 ;  /* 0x000000ffff037224 */ /* 0x000fcc00078e000c */
[----:B-1----:R-:W-:Y:S01]  /*1730*/  DSETP.GEU.AND P3, PT, R2, R8, PT ;  /* 0x000000080200722a */ /* 0x002fe20003f6e000 */
[----:B------:R-:W1:Y:S05]  /*1740*/  LDS.64 R2, [UR4+0x40] ;  /* 0x00004004ff027984 */ /* 0x000e6a0008000a00 */
[----:B------:R-:W-:Y:S02]  /*1750*/  @P2 FSEL R13, R8, R13, !P3 ;  /* 0x0000000d080d2208 */ /* 0x000fe40005800000 */
[----:B------:R-:W-:Y:S02]  /*1760*/  @P2 FSEL R12, R9, R12, !P3 ;  /* 0x0000000c090c2208 */ /* 0x000fe40005800000 */
[----:B------:R-:W-:Y:S01]  /*1770*/  ISETP.GT.U32.AND P2, PT, R0, 0xa0, PT ;  /* 0x000000a00000780c */ /* 0x000fe20003f44070 */
[----:B------:R-:W-:-:S02]  /*1780*/  IMAD.MOV.U32 R8, RZ, RZ, R13 ;  /* 0x000000ffff087224 */ /* 0x000fc400078e000d */
[----:B------:R-:W-:-:S06]  /*1790*/  IMAD.MOV.U32 R9, RZ, RZ, R12 ;  /* 0x000000ffff097224 */ /* 0x000fcc00078e000c */
[----:B------:R-:W-:-:S06]  /*17a0*/  DSETP.GEU.AND P3, PT, R8, R10, PT ;  /* 0x0000000a0800722a */ /* 0x000fcc0003f6e000 */
[----:B------:R-:W-:Y:S02]  /*17b0*/  @P1 FSEL R13, R10, R13, !P3 ;  /* 0x0000000d0a0d1208 */ /* 0x000fe40005800000 */
[----:B------:R-:W-:Y:S02]  /*17c0*/  @P1 FSEL R12, R11, R12, !P3 ;  /* 0x0000000c0b0c1208 */ /* 0x000fe40005800000 */
[----:B------:R-:W-:Y:S01]  /*17d0*/  ISETP.GT.U32.AND P1, PT, R0, 0xc0, PT ;  /* 0x000000c00000780c */ /* 0x000fe20003f24070 */
[----:B------:R-:W-:Y:S02]  /*17e0*/  IMAD.MOV.U32 R8, RZ, RZ, R13 ;  /* 0x000000ffff087224 */ /* 0x000fe400078e000d */
[----:B------:R-:W-:-:S06]  /*17f0*/  IMAD.MOV.U32 R9, RZ, RZ, R12 ;  /* 0x000000ffff097224 */ /* 0x000fcc00078e000c */
[----:B0-----:R-:W-:-:S06]  /*1800*/  DSETP.GEU.AND P3, PT, R8, R4, PT ;  /* 0x000000040800722a */ /* 0x001fcc0003f6e000 */
[----:B------:R-:W-:Y:S02]  /*1810*/  @P2 FSEL R13, R4, R13, !P3 ;  /* 0x0000000d040d2208 */ /* 0x000fe40005800000 */
[----:B------:R-:W-:Y:S02]  /*1820*/  @P2 FSEL R12, R5, R12, !P3 ;  /* 0x0000000c050c2208 */ /* 0x000fe40005800000 */
[----:B------:R-:W-:Y:S01]  /*1830*/  ISETP.GT.U32.AND P2, PT, R0, 0xe0, PT ;  /* 0x000000e00000780c */ /* 0x000fe20003f44070 */
        /* <DEDUP_REMOVED lines=13> */
.L_x_100:
[----:B------:R-:W0:Y:S01]  /*1910*/  S2R R4, SR_TID.X ;  /* 0x0000000000047919 */ /* 0x000e220000002100 */
[----:B------:R-:W1:Y:S01]  /*1920*/  LDC.64 R2, c[0x0][0x380] ;  /* 0x0000e000ff027b82 */ /* 0x000e620000000a00 */
[----:B0-----:R-:W-:-:S04]  /*1930*/  IMAD.SHL.U32 R5, R4, 0x4, RZ ;  /* 0x0000000404057824 */ /* 0x001fc800078e00ff */
[----:B-1----:R-:W-:-:S05]  /*1940*/  IMAD.WIDE.U32 R2, R5, 0x8, R2 ;  /* 0x0000000805027825 */ /* 0x002fca00078e0002 */
[----:B------:R-:W2:Y:S04]  /*1950*/  LDG.E.128.CONSTANT R16, desc[UR6][R2.64] ;  /* 0x0000000602107981 */ /* 0x000ea8000c1e9d00 */
[----:B------:R-:W3:Y:S04]  /*1960*/  LDG.E.128.CONSTANT R20, desc[UR6][R2.64+0x10] ;  /* 0x0000100602147981 */ /* 0x000ee8000c1e9d00 */
[----:B------:R-:W4:Y:S04]  /*1970*/  LDG.E.128.CONSTANT R12, desc[UR6][R2.64+0x2000] ;  /* 0x00200006020c7981 */ /* 0x000f28000c1e9d00 */
[----:B------:R-:W5:Y:S01]  /*1980*/  LDG.E.128.CONSTANT R8, desc[UR6][R2.64+0x2010] ;  /* 0x0020100602087981 */ /* 0x000f62000c1e9d00 */
[----:B------:R-:W-:-:S02]  /*1990*/  VIADD R24, R0, 0xfffff800 ;  /* 0xfffff80000187836 */ /* 0x000fc40000000000 */
[----:B------:R-:W-:-:S03]  /*19a0*/  IMAD.MOV.U32 R5, RZ, RZ, 0x800 ;  /* 0x00000800ff057424 */ /* 0x000fc600078e00ff */
[----:B------:R-:W-:Y:S01]  /*19b0*/  ISETP.GE.U32.AND P1, PT, R24, 0x800, PT ;  /* 0x000008001800780c */ /* 0x000fe20003f26070 */
        /* <DEDUP_REMOVED lines=23> */
[----:B------:R-:W-:-:S07]  /*1b30*/  IMAD.MOV.U32 R5, RZ, RZ, 0x800 ;  /* 0x00000800ff057424 */ /* 0x000fce00078e00ff */
.L_x_117:
[----:B------:R-:W-:-:S05]  /*1b40*/  IMAD.WIDE.U32 R26, R5, 0x8, R2 ;  /* 0x00000008051a7825 */ /* 0x000fca00078e0002 */
[----:B------:R-:W2:Y:S04]  /*1b50*/  LDG.E.128.CONSTANT R20, desc[UR6][R26.64] ;  /* 0x000000061a147981 */ /* 0x000ea8000c1e9d00 */
[----:B------:R-:W3:Y:S04]  /*1b60*/  LDG.E.128.CONSTANT R16, desc[UR6][R26.64+0x10] ;  /* 0x000010061a107981 */ /* 0x000ee8000c1e9d00 */
[----:B------:R-:W4:Y:S04]  /*1b70*/  LDG.E.128.CONSTANT R12, desc[UR6][R26.64+0x2000] ;  /* 0x002000061a0c7981 */ /* 0x000f28000c1e9d00 */
[----:B------:R-:W5:Y:S01]  /*1b80*/  LDG.E.128.CONSTANT R8, desc[UR6][R26.64+0x2010] ;  /* 0x002010061a087981 */ /* 0x000f62000c1e9d00 */
        /* <DEDUP_REMOVED lines=20> */
[----:B0-----:R-:W-:Y:S01]  /*1cd0*/  IMAD.IADD R8, R0, 0x1, -R5 ;  /* 0x0000000100087824 */ /* 0x001fe200078e0a05 */
[----:B------:R-:W-:-:S04]  /*1ce0*/  FSEL R7, R9, R7, !P0 ;  /* 0x0000000709077208 */ /* 0x000fc80004000000 */
[----:B------:R-:W-:Y:S02]  /*1cf0*/  ISETP.GE.U32.AND P1, PT, R8, 0x800, PT ;  /* 0x000008000800780c */ /* 0x000fe40003f26070 */
[----:B------:R-:W-:-:S06]  /*1d00*/  DSETP.GEU.AND P0, PT, R6, R10, PT ;  /* 0x0000000a0600722a */ /* 0x000fcc0003f0e000 */
[----:B------:R-:W-:Y:S02]  /*1d10*/  FSEL R6, R10, R6, !P0 ;  /* 0x000000060a067208 */ /* 0x000fe40004000000 */
[----:B------:R-:W-:-:S03]  /*1d20*/  FSEL R7, R11, R7, !P0 ;  /* 0x000000070b077208 */ /* 0x000fc60004000000 */
[----:B------:R-:W-:Y:S05]  /*1d30*/  @!P1 BRA `(.L_x_116) ;  /* 0x00000004000c9947 */ /* 0x000fea0003800000 */
[----:B------:R-:W-:-:S05]  /*1d40*/  VIADD R5, R5, 0x800 ;  /* 0x0000080005057836 */ /* 0x000fca0000000000 */
[----:B------:R-:W-:-:S13]  /*1d50*/  ISETP.GT.U32.AND P0, PT, R5, R24, PT ;  /* 0x000000180500720c */ /* 0x000fda0003f04070 */
[----:B------:R-:W-:Y:S05]  /*1d60*/  @!P0 BRA `(.L_x_117) ;  /* 0xfffffffc00748947 */ /* 0x000fea000383ffff */
.L_x_115:
[----:B------:R-:W-:-:S13]  /*1d70*/  ISETP.GE.U32.AND P0, PT, R5, R0, PT ;  /* 0x000000000500720c */ /* 0x000fda0003f06070 */
[----:B------:R-:W-:Y:S05]  /*1d80*/  @P0 BRA `(.L_x_116) ;  /* 0x0000000000f80947 */ /* 0x000fea0003800000 */
[----:B------:R-:W-:Y:S01]  /*1d90*/  IMAD.IADD R3, R0, 0x1, -R5 ;  /* 0x0000000100037824 */ /* 0x000fe200078e0a05 */
[----:B------:R-:W-:Y:S04]  /*1da0*/  BSSY.RECONVERGENT B1, `(.L_x_116) ;  /* 0x000003c000017945 */ /* 0x000fe80003800200 */
[----:B------:R-:W-:-:S13]  /*1db0*/  ISETP.GE.AND P0, PT, R4, R3, PT ;  /* 0x000000030400720c */ /* 0x000fda0003f06270 */
[----:B------:R-:W-:Y:S05]  /*1dc0*/  @P0 BRA `(.L_x_118) ;  /* 0x0000000000e40947 */ /* 0x000fea0003800000 */
[----:B------:R-:W-:Y:S01]  /*1dd0*/  LOP3.LUT R2, RZ, R4, RZ, 0x33, !PT ;  /* 0x00000004ff027212 */ /* 0x000fe200078e33ff */
[----:B------:R-:W-:Y:S03]  /*1de0*/  BSSY.RECONVERGENT B2, `(.L_x_119) ;  /* 0x0000017000027945 */ /* 0x000fe60003800200 */
[----:B------:R-:W-:-:S04]  /*1df0*/  IADD3 R2, PT, PT, -R5, R0, R2 ;  /* 0x0000000005027210 */ /* 0x000fc80007ffe102 */
[C---:B------:R-:W-:Y:S02]  /*1e00*/  LOP3.LUT R0, R2.reuse, 0x300, RZ, 0xc0, !PT ;  /* 0x0000030002007812 */ /* 0x040fe400078ec0ff */
[----:B------:R-:W-:Y:S02]  /*1e10*/  ISETP.GE.U32.AND P2, PT, R2, 0x300, PT ;  /* 0x000003000200780c */ /* 0x000fe40003f46070 */
[----:B------:R-:W-:Y:S01]  /*1e20*/  ISETP.NE.AND P0, PT, R0, 0x300, PT ;  /* 0x000003000000780c */ /* 0x000fe20003f05270 */
[----:B------:R-:W-:-:S12]  /*1e30*/  IMAD.MOV.U32 R0, RZ, RZ, R4 ;  /* 0x000000ffff007224 */ /* 0x000fd800078e0004 */
[----:B------:R-:W-:Y:S05]  /*1e40*/  @!P0 BRA `(.L_x_120) ;  /* 0x0000000000408947 */ /* 0x000fea0003800000 */
[----:B------:R-:W0:Y:S01]  /*1e50*/  LDC.64 R10, c[0x0][0x380] ;  /* 0x0000e000ff0a7b82 */ /* 0x000e220000000a00 */
[----:B------:R-:W-:Y:S01]  /*1e60*/  LEA.HI R0, R2, 0x1, RZ, 0x18 ;  /* 0x0000000102007811 */ /* 0x000fe200078fc0ff */
[----:B------:R-:W-:-:S03]  /*1e70*/  IMAD.IADD R13, R4, 0x1, R5 ;  /* 0x00000001040d7824 */ /* 0x000fc600078e0205 */
[----:B------:R-:W-:Y:S01]  /*1e80*/  LOP3.LUT R2, R0, 0x3, RZ, 0xc0, !PT ;  /* 0x0000000300027812 */ /* 0x000fe200078ec0ff */
[----:B------:R-:W-:-:S04]  /*1e90*/  IMAD.MOV.U32 R0, RZ, RZ, R4 ;  /* 0x000000ffff007224 */ /* 0x000fc800078e0004 */
[----:B------:R-:W-:-:S07]  /*1ea0*/  IMAD.MOV R2, RZ, RZ, -R2 ;  /* 0x000000ffff027224 */ /* 0x000fce00078e0a02 */
.L_x_121:
        /* <DEDUP_REMOVED lines=10> */
.L_x_120:
[----:B------:R-:W-:Y:S05]  /*1f50*/  BSYNC.RECONVERGENT B2 ;  /* 0x0000000000027941 */ /* 0x000fea0003800200 */
.L_x_119:
[----:B------:R-:W-:Y:S05]  /*1f60*/  @!P2 BRA `(.L_x_118) ;  /* 0x00000000007ca947 */ /* 0x000fea0003800000 */
[----:B------:R-:W0:Y:S01]  /*1f70*/  LDC.64 R8, c[0x0][0x380] ;  /* 0x0000e000ff087b82 */ /* 0x000e220000000a00 */
[C---:B------:R-:W-:Y:S02]  /*1f80*/  IMAD.IADD R5, R0.reuse, 0x1, R5 ;  /* 0x0000000100057824 */ /* 0x040fe400078e0205 */
[----:B------:R-:W-:-:S07]  /*1f90*/  VIADD R0, R0, 0x200 ;  /* 0x0000020000007836 */ /* 0x000fce0000000000 */
.L_x_122:
        /* <DEDUP_REMOVED lines=11> */
[C---:B------:R-:W-:Y:S02]  /*2050*/  VIADD R2, R0.reuse, 0x200 ;  /* 0x0000020000027836 */ /* 0x040fe40000000000 */
[----:B------:R-:W-:Y:S02]  /*2060*/  VIADD R0, R0, 0x400 ;  /* 0x0000040000007836 */ /* 0x000fe40000000000 */
[----:B------:R-:W-:Y:S01]  /*2070*/  VIADD R5, R5, 0x400 ;  /* 0x0000040005057836 */ /* 0x000fe20000000000 */
[----:B------:R-:W-:Y:S01]  /*2080*/  ISETP.GE.AND P1, PT, R2, R3, PT ;  /* 0x000000030200720c */ /* 0x000fe20003f26270 */
        /* <DEDUP_REMOVED lines=11> */
[----:B------:R-:W-:Y:S01]  /*2140*/  FSEL R7, R17, R7, !P0 ;  /* 0x0000000711077208 */ /* 0x000fe20004000000 */
[----:B------:R-:W-:Y:S06]  /*2150*/  @!P1 BRA `(.L_x_122) ;  /* 0xfffffffc00909947 */ /* 0x000fec000383ffff */
.L_x_118:
[----:B------:R-:W-:Y:S05]  /*2160*/  BSYNC.RECONVERGENT B1 ;  /* 0x0000000000017941 */ /* 0x000fea0003800200 */
.L_x_116:
        /* <DEDUP_REMOVED lines=50> */
[----:B------:R-:W2:Y:S01]  /*2490*/  LDS.128 R12, [UR4+0x20] ;  /* 0x00002004ff0c7984 */ /* 0x000ea20008000c00 */
[----:B-1----:R-:W-:-:S06]  /*24a0*/  DSETP.GEU.AND P1, PT, R6, R8, PT ;  /* 0x000000080600722a */ /* 0x002fcc0003f2e000 */
[----:B0-----:R-:W-:Y:S02]  /*24b0*/  FSEL R2, R8, R6, !P1 ;  /* 0x0000000608027208 */ /* 0x001fe40004800000 */
[----:B------:R-:W-:Y:S02]  /*24c0*/  FSEL R3, R9, R7, !P1 ;  /* 0x0000000709037208 */ /* 0x000fe40004800000 */
[----:B------:R-:W0:Y:S04]  /*24d0*/  LDS.128 R4, [UR4+0x30] ;  /* 0x00003004ff047984 */ /* 0x000e280008000c00 */
[----:B------:R-:W-:-:S06]  /*24e0*/  DSETP.GEU.AND P1, PT, R2, R10, PT ;  /* 0x0000000a0200722a */ /* 0x000fcc0003f2e000 */
[----:B------:R-:W-:Y:S02]  /*24f0*/  FSEL R2, R10, R2, !P1 ;  /* 0x000000020a027208 */ /* 0x000fe40004800000 */
[----:B------:R-:W-:-:S06]  /*2500*/  FSEL R3, R11, R3, !P1 ;  /* 0x000000030b037208 */ /* 0x000fcc0004800000 */
[----:B--2---:R-:W-:-:S06]  /*2510*/  DSETP.GEU.AND P1, PT, R2, R12, PT ;  /* 0x0000000c0200722a */ /* 0x004fcc0003f2e000 */
        /* <DEDUP_REMOVED lines=16> */
.L_x_99:
        /* <DEDUP_REMOVED lines=12> */
.L_x_125:
[----:B------:R-:W-:Y:S05]  /*26e0*/  BSYNC.RECONVERGENT B1 ;  /* 0x0000000000017941 */ /* 0x000fea0003800200 */
.L_x_124:
        /* <DEDUP_REMOVED lines=17> */
.L_x_130:
        /* <DEDUP_REMOVED lines=12> */
.L_x_129:
[----:B------:R-:W-:Y:S05]  /*28c0*/  BSYNC.RECONVERGENT B2 ;  /* 0x0000000000027941 */ /* 0x000fea0003800200 */
.L_x_128:
        /* <DEDUP_REMOVED lines=10> */
.L_x_133:
        /* <DEDUP_REMOVED lines=69> */
.L_x_132:
[----:B------:R-:W-:Y:S05]  /*2dc0*/  BSYNC.RECONVERGENT B2 ;  /* 0x0000000000027941 */ /* 0x000fea0003800200 */
.L_x_131:
        /* <DEDUP_REMOVED lines=40> */
.L_x_135:
[----:B------:R-:W-:Y:S05]  /*3050*/  BSYNC.RECONVERGENT B2 ;  /* 0x0000000000027941 */ /* 0x000fea0003800200 */
.L_x_134:
        /* <DEDUP_REMOVED lines=18> */
.L_x_127:
[----:B------:R-:W-:Y:S05]  /*3180*/  BSYNC.RECONVERGENT B1 ;  /* 0x0000000000017941 */ /* 0x000fea0003800200 */
.L_x_126:
        /* <DEDUP_REMOVED lines=60> */
[----:B---3--:R-:W1:Y:S01]  /*3550*/  LDS.128 R12, [UR4+0x20] ;  /* 0x00002004ff0c7984 */ /* 0x008e620008000c00 */
        /* <DEDUP_REMOVED lines=24> */
.L_x_136:
        /* <DEDUP_REMOVED lines=63> */
[----:B----4-:R-:W-:Y:S05]  /*3ad0*/  @P0 BRA `(.L_x_114) ;  /* 0x0000001000380947 */ /* 0x010fea0003800000 */
[----:B------:R-:W0:Y:S01]  /*3ae0*/  S2UR UR5, SR_CgaCtaId ;  /* 0x00000000000579c3 */ /* 0x000e220000008800 */
[----:B------:R-:W-:Y:S01]  /*3af0*/  UMOV UR4, 0x400 ;  /* 0x0000040000047882 */ /* 0x000fe20000000000 */
[C---:B------:R-:W-:Y:S02]  /*3b00*/  ISETP.GT.U32.AND P3, PT, R0.reuse, 0x20, PT ;  /* 0x000000200000780c */ /* 0x040fe40003f64070 */
        /* <DEDUP_REMOVED lines=9> */
[----:B------:R-:W-:Y:S01]  /*3ba0*/  ISETP.GT.U32.AND P1, PT, R0, 0x60, PT ;  /* 0x000000600000780c */ /* 0x000fe20003f24070 */
[----:B------:R-:W-:Y:S01]  /*3bb0*/  IMAD.MOV.U32 R2, RZ, RZ, R13 ;  /* 0x000000ffff027224 */ /* 0x000fe200078e000d */
[----:B------:R-:W0:Y:S01]  /*3bc0*/  LDS.128 R4, [UR4+0x30] ;  /* 0x00003004ff047984 */ /* 0x000e220008000c00 */
[----:B------:R-:W-:-:S06]  /*3bd0*/  IMAD.MOV.U32 R3, RZ, RZ, R12 ;  /* 0x000000ffff037224 */ /* 0x000fcc00078e000c */
        /* <DEDUP_REMOVED lines=36> */
.L_x_123:
[----:B------:R-:W0:Y:S01]  /*3e20*/  S2R R7, SR_TID.X ;  /* 0x0000000000077919 */ /* 0x000e220000002100 */
[----:B------:R-:W1:Y:S02]  /*3e30*/  LDCU.64 UR4, c[0x0][0x380] ;  /* 0x00007000ff0477ac */ /* 0x000e640008000a00 */
[----:B-1----:R-:W-:Y:S02]  /*3e40*/  IMAD.U32 R2, RZ, RZ, UR4 ;  /* 0x00000004ff027e24 */ /* 0x002fe4000f8e00ff */
[----:B------:R-:W-:Y:S02]  /*3e50*/  IMAD.U32 R3, RZ, RZ, UR5 ;  /* 0x00000005ff037e24 */ /* 0x000fe4000f8e00ff */
        /* <DEDUP_REMOVED lines=9> */
[----:B------:R-:W-:-:S05]  /*3ef0*/  VIADD R6, R0, 0xfffff800 ;  /* 0xfffff80000067836 */ /* 0x000fca0000000000 */
[----:B------:R-:W-:Y:S01]  /*3f00*/  ISETP.GE.U32.AND P1, PT, R6, 0x800, PT ;  /* 0x000008000600780c */ /* 0x000fe20003f26070 */
[----:B--2---:R-:W-:-:S06]  /*3f10*/  DSETP.GEU.AND P0, PT, R22, R8, PT ;  /* 0x000000081600722a */ /* 0x004fcc0003f0e000 */
[----:B------:R-:W-:Y:S02]  /*3f20*/  FSEL R8, R8, R22, !P0 ;  /* 0x0000001608087208 */ /* 0x000fe40004000000 */
[----:B------:R-:W-:-:S06]  /*3f30*/  FSEL R9, R9, R23, !P0 ;  /* 0x0000001709097208 */ /* 0x000fcc0004000000 */
[----:B---3--:R-:W-:-:S06]  /*3f40*/  DSETP.GEU.AND P0, PT, R8, R10, PT ;  /* 0x0000000a0800722a */ /* 0x008fcc0003f0e000 */
[----:B------:R-:W-:Y:S02]  /*3f50*/  FSEL R8, R10, R8, !P0 ;  /* 0x000000080a087208 */ /* 0x000fe40004000000 */
[----:B------:R-:W-:Y:S01]  /*3f60*/  FSEL R9, R11, R9, !P0 ;  /* 0x000000090b097208 */ /* 0x000fe20004000000 */
[----:B------:R-:W-:-:S05]  /*3f70*/  IMAD.MOV.U32 R11, RZ, RZ, 0x800 ;  /* 0x00000800ff0b7424 */ /* 0x000fca00078e00ff */
        /* <DEDUP_REMOVED lines=18> */
[----:B------:R-:W1:Y:S02]  /*40a0*/  LDC.64 R2, c[0x0][0x380] ;  /* 0x0000e000ff027b82 */ /* 0x000e640000000a00 */
.L_x_139:
[----:B------:R-:W-:-:S04]  /*40b0*/  IMAD.IADD R17, R7, 0x1, R11 ;  /* 0x0000000107117824 */ /* 0x000fc800078e020b */
[----:B-1----:R-:W-:-:S06]  /*40c0*/  IMAD.WIDE.U32 R16, R17, 0x8, R2 ;  /* 0x0000000811107825 */ /* 0x002fcc00078e0002 */
[----:B------:R-:W2:Y:S01]  /*40d0*/  LDG.E.64.CONSTANT R16, desc[UR6][R16.64] ;  /* 0x0000000610107981 */ /* 0x000ea2000c1e9b00 */
[----:B------:R-:W-:-:S05]  /*40e0*/  IMAD.WIDE.U32 R18, R11, 0x8, R4 ;  /* 0x000000080b127825 */ /* 0x000fca00078e0004 */
[----:B------:R-:W3:Y:S04]  /*40f0*/  LDG.E.64.CONSTANT R20, desc[UR6][R18.64+0x800] ;  /* 0x0008000612147981 */ /* 0x000ee8000c1e9b00 */
[----:B------:R-:W4:Y:S04]  /*4100*/  LDG.E.64.CONSTANT R22, desc[UR6][R18.64+0x1000] ;  /* 0x0010000612167981 */ /* 0x000f28000c1e9b00 */
[----:B------:R-:W5:Y:S04]  /*4110*/  LDG.E.64.CONSTANT R24, desc[UR6][R18.64+0x1800] ;  /* 0x0018000612187981 */ /* 0x000f68000c1e9b00 */
[----:B------:R-:W5:Y:S04]  /*4120*/  LDG.E.64.CONSTANT R26, desc[UR6][R18.64+0x2000] ;  /* 0x00200006121a7981 */ /* 0x000f68000c1e9b00 */
[----:B------:R-:W5:Y:S04]  /*4130*/  LDG.E.64.CONSTANT R28, desc[UR6][R18.64+0x2800] ;  /* 0x00280006121c7981 */ /* 0x000f68000c1e9b00 */
[----:B------:R-:W5:Y:S04]  /*4140*/  LDG.E.64.CONSTANT R14, desc[UR6][R18.64+0x3000] ;  /* 0x00300006120e7981 */ /* 0x000f68000c1e9b00 */
[----:B------:R-:W5:Y:S01]  /*4150*/  LDG.E.64.CONSTANT R12, desc[UR6][R18.64+0x3800] ;  /* 0x00380006120c7981 */ /* 0x000f62000c1e9b00 */
[----:B0-----:R-:W-:-:S05]  /*4160*/  IMAD.IADD R10, R0, 0x1, -R11 ;  /* 0x00000001000a7824 */ /* 0x001fca00078e0a0b */
[----:B------:R-:W-:Y:S01]  /*4170*/  ISETP.GE.U32.AND P1, PT, R10, 0x800, PT ;  /* 0x000008000a00780c */ /* 0x000fe20003f26070 */
        /* <DEDUP_REMOVED lines=26> */
[----:B------:R-:W-:-:S13]  /*4320*/  ISETP.GT.U32.AND P0, PT, R11, R6, PT ;  /* 0x000000060b00720c */ /* 0x000fda0003f04070 */
[----:B------:R-:W-:Y:S05]  /*4330*/  @!P0 BRA `(.L_x_139) ;  /* 0xfffffffc005c8947 */ /* 0x000fea000383ffff */
.L_x_137:
        /* <DEDUP_REMOVED lines=14> */
[----:B------:R-:W-:Y:S01]  /*4420*/  LEA.HI R0, R5, 0x1, RZ, 0x18 ;  /* 0x0000000105007811 */ /* 0x000fe200078fc0ff */
[----:B------:R-:W-:-:S03]  /*4430*/  IMAD.IADD R15, R7, 0x1, R11 ;  /* 0x00000001070f7824 */ /* 0x000fc600078e020b */
[----:B------:R-:W-:Y:S01]  /*4440*/  LOP3.LUT R5, R0, 0x3, RZ, 0xc0, !PT ;  /* 0x0000000300057812 */ /* 0x000fe200078ec0ff */
[----:B------:R-:W-:-:S04]  /*4450*/  IMAD.MOV.U32 R0, RZ, RZ, R7 ;  /* 0x000000ffff007224 */ /* 0x000fc800078e0007 */
[----:B------:R-:W-:-:S07]  /*4460*/  IMAD.MOV R5, RZ, RZ, -R5 ;  /* 0x000000ffff057224 */ /* 0x000fce00078e0a05 */
.L_x_143:
        /* <DEDUP_REMOVED lines=10> */
.L_x_142:
[----:B------:R-:W-:Y:S05]  /*4510*/  BSYNC.RECONVERGENT B2 ;  /* 0x0000000000027941 */ /* 0x000fea0003800200 */
.L_x_141:
[----:B------:R-:W-:Y:S05]  /*4520*/  @!P2 BRA `(.L_x_140) ;  /* 0x000000000078a947 */ /* 0x000fea0003800000 */
[C---:B------:R-:W-:Y:S02]  /*4530*/  IMAD.IADD R5, R0.reuse, 0x1, R11 ;  /* 0x0000000100057824 */ /* 0x040fe400078e020b */
[----:B------:R-:W-:-:S07]  /*4540*/  VIADD R0, R0, 0x200 ;  /* 0x0000020000007836 */ /* 0x000fce0000000000 */
.L_x_144:
[----:B------:R-:W-:-:S04]  /*4550*/  IMAD.WIDE.U32 R10, R5, 0x8, R2 ;  /* 0x00000008050a7825 */ /* 0x000fc800078e0002 */
        /* <DEDUP_REMOVED lines=13> */
[----:B------:R-:W-:Y:S01]  /*4630*/  FSEL R9, R11, R9, !P0 ;  /* 0x000000090b097208 */ /* 0x000fe20004000000 */
[C---:B------:R-:W-:Y:S02]  /*4640*/  VIADD R11, R0.reuse, 0x200 ;  /* 0x00000200000b7836 */ /* 0x040fe40000000000 */
[----:B------:R-:W-:-:S03]  /*4650*/  VIADD R0, R0, 0x400 ;  /* 0x0000040000007836 */ /* 0x000fc60000000000 */
[----:B---3--:R-:W-:Y:S01]  /*4660*/  DSETP.GEU.AND P0, PT, R8, R12, PT ;  /* 0x0000000c0800722a */ /* 0x008fe20003f0e000 */
[----:B------:R-:W-:-:S05]  /*4670*/  ISETP.GE.AND P1, PT, R11, R4, PT ;  /* 0x000000040b00720c */ /* 0x000fca0003f26270 */
        /* <DEDUP_REMOVED lines=9> */
.L_x_140:
[----:B------:R-:W-:Y:S05]  /*4710*/  BSYNC.RECONVERGENT B1 ;  /* 0x0000000000017941 */ /* 0x000fea0003800200 */
.L_x_138:
        /* <DEDUP_REMOVED lines=74> */
.L_x_114:
[----:B------:R-:W-:Y:S05]  /*4bc0*/  BSYNC.RECONVERGENT B0 ;  /* 0x0000000000007941 */ /* 0x000fea0003800200 */
.L_x_98:
[----:B------:R-:W-:Y:S05]  /*4bd0*/  @P0 EXIT ;  /* 0x000000000000094d */ /* 0x000fea0003800000 */
[----:B------:R-:W4:Y:S01]  /*4be0*/  LDCU.64 UR8, c[0x0][0x398] ;  /* 0x00007300ff0877ac */ /* 0x000f220008000a00 */
[----:B01----:R-:W0:Y:S01]  /*4bf0*/  LDC.64 R4, c[0x0][0x388] ;  /* 0x0000e200ff047b82 */ /* 0x003e220000000a00 */
[----:B------:R-:W2:Y:S01]  /*4c00*/  LDCU.64 UR4, c[0x0][0x398] ;  /* 0x00007300ff0477ac */ /* 0x000ea20008000a00 */
[----:B----4-:R-:W-:-:S06]  /*4c10*/  DSETP.GT.AND P0, PT, R6, UR8, PT ;  /* 0x0000000806007e2a */ /* 0x010fcc000bf04000 */
[----:B--23--:R-:W-:Y:S02]  /*4c20*/  FSEL R2, R6, UR4, P0 ;  /* 0x0000000406027c08 */ /* 0x00cfe40008000000 */
[----:B------:R-:W-:-:S05]  /*4c30*/  FSEL R3, R7, UR5, P0 ;  /* 0x0000000507037c08 */ /* 0x000fca0008000000 */
[----:B0-----:R-:W-:Y:S01]  /*4c40*/  STG.E.64 desc[UR6][R4.64], R2 ;  /* 0x0000000204007986 */ /* 0x001fe2000c101b06 */
[----:B------:R-:W-:Y:S05]  /*4c50*/  EXIT ;  /* 0x000000000000794d */ /* 0x000fea0003800000 */
.L_x_145:
        /* <DEDUP_REMOVED lines=10> */
.L_x_151:


//--------------------- .text._ZN3cub18CUB_300001_SM_10006detail11EmptyKernelIvEEvv --------------------------
	.section	.text._ZN3cub18CUB_300001_SM_10006detail11EmptyKernelIvEEvv,"ax",@progbits
	.align	128
        .global         _ZN3cub18CUB_300001_SM_10006detail11EmptyKernelIvEEvv
        .type           _ZN3cub18CUB_300001_SM_10006detail11EmptyKernelIvEEvv,@function
        .size           _ZN3cub18CUB_300001_SM_10006detail11EmptyKernelIvEEvv,(.L_x_152 - _ZN3cub18CUB_300001_SM_10006detail11EmptyKernelIvEEvv)
        .other          _ZN3cub18CUB_300001_SM_10006detail11EmptyKernelIvEEvv,@"STO_CUDA_ENTRY STV_DEFAULT"
_ZN3cub18CUB_300001_SM_10006detail11EmptyKernelIvEEvv:
.text._ZN3cub18CUB_300001_SM_10006detail11EmptyKernelIvEEvv:
[----:B------:R-:W-:Y:S01]  /*0000*/  LDC R1, c[0x0][0x37c] ;  /* 0x0000df00ff017b82 */ /* 0x000fe20000000800 */
[----:B------:R-:W-:Y:S05]  /*0010*/  EXIT ;  /* 0x000000000000794d */ /* 0x000fea0003800000 */
.L_x_146:
        /* <DEDUP_REMOVED lines=14> */
.L_x_152:


//--------------------- .text._Z23count_matrix_differencePdS_S_j --------------------------
	.section	.text._Z23count_matrix_differencePdS_S_j,"ax",@progbits
	.align	128
        .global         _Z23count_matrix_differencePdS_S_j
        .type           _Z23count_matrix_differencePdS_S_j,@function
        .size           _Z23count_matrix_differencePdS_S_j,(.L_x_153 - _Z23count_matrix_differencePdS_S_j)
        .other          _Z23count_matrix_differencePdS_S_j,@"STO_CUDA_ENTRY STV_DEFAULT"
_Z23count_matrix_differencePdS_S_j:
.text._Z23count_matrix_differencePdS_S_j:
[----:B------:R-:W-:Y:S01]  /*0000*/  LDC R1, c[0x0][0x37c] ;  /* 0x0000df00ff017b82 */ /* 0x000fe20000000800 */
[----:B------:R-:W0:Y:S01]  /*0010*/  S2R R7, SR_CTAID.Y ;  /* 0x0000000000077919 */ /* 0x000e220000002600 */
[----:B------:R-:W1:Y:S01]  /*0020*/  LDCU UR4, c[0x0][0x360] ;  /* 0x00006c00ff0477ac */ /* 0x000e620008000800 */
[----:B------:R-:W0:Y:S01]  /*0030*/  S2R R2, SR_TID.Y ;  /* 0x0000000000027919 */ /* 0x000e220000002200 */
[----:B------:R-:W0:Y:S01]  /*0040*/  LDCU UR5, c[0x0][0x364] ;  /* 0x00006c80ff0577ac */ /* 0x000e220008000800 */
[----:B------:R-:W1:Y:S01]  /*0050*/  S2R R0, SR_CTAID.X ;  /* 0x0000000000007919 */ /* 0x000e620000002500 */
[----:B------:R-:W2:Y:S01]  /*0060*/  LDCU UR6, c[0x0][0x398] ;  /* 0x00007300ff0677ac */ /* 0x000ea20008000800 */
[----:B------:R-:W1:Y:S01]  /*0070*/  S2R R3, SR_TID.X ;  /* 0x0000000000037919 */ /* 0x000e620000002100 */
[----:B0-----:R-:W-:-:S05]  /*0080*/  IMAD R7, R7, UR5, R2 ;  /* 0x0000000507077c24 */ /* 0x001fca000f8e0202 */
[----:B------:R-:W-:Y:S01]  /*0090*/  ISETP.NE.AND P0, PT, R7, RZ, PT ;  /* 0x000000ff0700720c */ /* 0x000fe20003f05270 */
[----:B-1----:R-:W-:Y:S01]  /*00a0*/  IMAD R0, R0, UR4, R3 ;  /* 0x0000000400007c24 */ /* 0x002fe2000f8e0203 */
[----:B--2---:R-:W-:-:S04]  /*00b0*/  UIADD3 UR4, UPT, UPT, UR6, -0x1, URZ ;  /* 0xffffffff06047890 */ /* 0x004fc8000fffe0ff */
[C---:B------:R-:W-:Y:S02]  /*00c0*/  VIMNMX.U32 R2, PT, PT, R0.reuse, R7, !PT ;  /* 0x0000000700027248 */ /* 0x040fe40007fe0000 */
[----:B------:R-:W-:-:S04]  /*00d0*/  ISETP.EQ.OR P0, PT, R0, RZ, !P0 ;  /* 0x000000ff0000720c */ /* 0x000fc80004702670 */
[----:B------:R-:W-:-:S13]  /*00e0*/  ISETP.GE.U32.OR P0, PT, R2, UR4, P0 ;  /* 0x0000000402007c0c */ /* 0x000fda0008706470 */
[----:B------:R-:W-:Y:S05]  /*00f0*/  @P0 EXIT ;  /* 0x000000000000094d */ /* 0x000fea0003800000 */
[----:B------:R-:W0:Y:S01]  /*0100*/  LDC.64 R2, c[0x0][0x388] ;  /* 0x0000e200ff027b82 */ /* 0x000e220000000a00 */
[----:B------:R-:W1:Y:S01]  /*0110*/  LDCU.64 UR4, c[0x0][0x358] ;  /* 0x00006b00ff0477ac */ /* 0x000e620008000a00 */
[----:B------:R-:W-:-:S06]  /*0120*/  IMAD R13, R7, UR6, R0 ;  /* 0x00000006070d7c24 */ /* 0x000fcc000f8e0200 */
[----:B------:R-:W2:Y:S08]  /*0130*/  LDC.64 R4, c[0x0][0x380] ;  /* 0x0000e000ff047b82 */ /* 0x000eb00000000a00 */
[----:B------:R-:W3:Y:S01]  /*0140*/  LDC.64 R8, c[0x0][0x390] ;  /* 0x0000e400ff087b82 */ /* 0x000ee20000000a00 */
[----:B0-----:R-:W-:-:S06]  /*0150*/  IMAD.WIDE.U32 R2, R13, 0x8, R2 ;  /* 0x000000080d027825 */ /* 0x001fcc00078e0002 */
[----:B-1----:R-:W4:Y:S01]  /*0160*/  LDG.E.64 R2, desc[UR4][R2.64] ;  /* 0x0000000402027981 */ /* 0x002f22000c1e1b00 */
[----:B--2---:R-:W-:-:S06]  /*0170*/  IMAD.WIDE.U32 R4, R13, 0x8, R4 ;  /* 0x000000080d047825 */ /* 0x004fcc00078e0004 */
[----:B------:R-:W4:Y:S02]  /*0180*/  LDG.E.64 R4, desc[UR4][R4.64] ;  /* 0x0000000404047981 */ /* 0x000f24000c1e1b00 */
[----:B----4-:R-:W-:-:S08]  /*0190*/  DADD R6, R2, -R4 ;  /* 0x0000000002067229 */ /* 0x010fd00000000804 */
[----:B------:R-:W-:Y:S01]  /*01a0*/  DADD R10, -RZ, |R6| ;  /* 0x00000000ff0a7229 */ /* 0x000fe20000000506 */
[----:B---3--:R-:W-:-:S06]  /*01b0*/  IMAD.WIDE.U32 R6, R13, 0x8, R8 ;  /* 0x000000080d067825 */ /* 0x008fcc00078e0008 */
[----:B------:R-:W-:Y:S01]  /*01c0*/  STG.E.64 desc[UR4][R6.64], R10 ;  /* 0x0000000a06007986 */ /* 0x000fe2000c101b04 */
[----:B------:R-:W-:Y:S05]  /*01d0*/  EXIT ;  /* 0x000000000000794d */ /* 0x000fea0003800000 */
.L_x_147:
        /* <DEDUP_REMOVED lines=10> */
.L_x_153:


//--------------------- .text._Z16calculate_matrixPdS_j --------------------------
	.section	.text._Z16calculate_matrixPdS_j,"ax",@progbits
	.align	128
        .global         _Z16calculate_matrixPdS_j
        .type           _Z16calculate_matrixPdS_j,@function
        .size           _Z16calculate_matrixPdS_j,(.L_x_154 - _Z16calculate_matrixPdS_j)
        .other          _Z16calculate_matrixPdS_j,@"STO_CUDA_ENTRY STV_DEFAULT"
_Z16calculate_matrixPdS_j:
.text._Z16calculate_matrixPdS_j:
[----:B------:R-:W-:Y:S01]  /*0000*/  LDC R1, c[0x0][0x37c] ;  /* 0x0000df00ff017b82 */ /* 0x000fe20000000800 */
[----:B------:R-:W0:Y:S01]  /*0010*/  S2R R5, SR_CTAID.Y ;  /* 0x0000000000057919 */ /* 0x000e220000002600 */
[----:B------:R-:W1:Y:S06]  /*0020*/  LDCU UR4, c[0x0][0x360] ;  /* 0x00006c00ff0477ac */ /* 0x000e6c0008000800 */
[----:B------:R-:W2:Y:S01]  /*0030*/  LDC R10, c[0x0][0x390] ;  /* 0x0000e400ff0a7b82 */ /* 0x000ea20000000800 */
[----:B------:R-:W0:Y:S01]  /*0040*/  S2R R0, SR_TID.Y ;  /* 0x0000000000007919 */ /* 0x000e220000002200 */
[----:B------:R-:W0:Y:S01]  /*0050*/  LDCU UR5, c[0x0][0x364] ;  /* 0x00006c80ff0577ac */ /* 0x000e220008000800 */
[----:B------:R-:W1:Y:S01]  /*0060*/  S2R R8, SR_CTAID.X ;  /* 0x0000000000087919 */ /* 0x000e620000002500 */
[----:B------:R-:W1:Y:S01]  /*0070*/  S2R R3, SR_TID.X ;  /* 0x0000000000037919 */ /* 0x000e620000002100 */
[----:B0-----:R-:W-:Y:S01]  /*0080*/  IMAD R5, R5, UR5, R0 ;  /* 0x0000000505057c24 */ /* 0x001fe2000f8e0200 */
[----:B--2---:R-:W-:-:S04]  /*0090*/  IADD3 R0, PT, PT, R10, -0x1, RZ ;  /* 0xffffffff0a007810 */ /* 0x004fc80007ffe0ff */
[----:B------:R-:W-:Y:S01]  /*00a0*/  ISETP.NE.AND P0, PT, R5, RZ, PT ;  /* 0x000000ff0500720c */ /* 0x000fe20003f05270 */
[----:B-1----:R-:W-:-:S05]  /*00b0*/  IMAD R8, R8, UR4, R3 ;  /* 0x0000000408087c24 */ /* 0x002fca000f8e0203 */
[C---:B------:R-:W-:Y:S02]  /*00c0*/  VIMNMX.U32 R3, PT, PT, R8.reuse, R5, !PT ;  /* 0x0000000508037248 */ /* 0x040fe40007fe0000 */
[----:B------:R-:W-:-:S04]  /*00d0*/  ISETP.EQ.OR P0, PT, R8, RZ, !P0 ;  /* 0x000000ff0800720c */ /* 0x000fc80004702670 */
[----:B------:R-:W-:-:S13]  /*00e0*/  ISETP.GE.U32.OR P0, PT, R3, R0, P0 ;  /* 0x000000000300720c */ /* 0x000fda0000706470 */
[----:B------:R-:W-:Y:S05]  /*00f0*/  @P0 EXIT ;  /* 0x000000000000094d */ /* 0x000fea0003800000 */
[----:B------:R-:W0:Y:S01]  /*0100*/  LDC.64 R2, c[0x0][0x388] ;  /* 0x0000e200ff027b82 */ /* 0x000e220000000a00 */
[----:B------:R-:W1:Y:S01]  /*0110*/  LDCU.64 UR4, c[0x0][0x358] ;  /* 0x00006b00ff0477ac */ /* 0x000e620008000a00 */
[CC--:B------:R-:W-:Y:S02]  /*0120*/  IMAD R0, R5.reuse, R10.reuse, R8 ;  /* 0x0000000a05007224 */ /* 0x0c0fe400078e0208 */
[----:B------:R-:W-:-:S03]  /*0130*/  IMAD R11, R5, R10, -R10 ;  /* 0x0000000a050b7224 */ /* 0x000fc600078e0a0a */
[C---:B------:R-:W-:Y:S01]  /*0140*/  IADD3 R7, PT, PT, R0.reuse, 0x1, RZ ;  /* 0x0000000100077810 */ /* 0x040fe20007ffe0ff */
[----:B------:R-:W2:Y:S01]  /*0150*/  LDC.64 R12, c[0x0][0x380] ;  /* 0x0000e000ff0c7b82 */ /* 0x000ea20000000a00 */
[----:B------:R-:W-:Y:S02]  /*0160*/  IADD3 R9, PT, PT, R0, -0x1, RZ ;  /* 0xffffffff00097810 */ /* 0x000fe40007ffe0ff */
[----:B------:R-:W-:Y:S01]  /*0170*/  IADD3 R11, PT, PT, R8, R11, RZ ;  /* 0x0000000b080b7210 */ /* 0x000fe20007ffe0ff */
[----:B0-----:R-:W-:-:S04]  /*0180*/  IMAD.WIDE.U32 R4, R7, 0x8, R2 ;  /* 0x0000000807047825 */ /* 0x001fc800078e0002 */
[--C-:B------:R-:W-:Y:S02]  /*0190*/  IMAD.WIDE.U32 R6, R9, 0x8, R2.reuse ;  /* 0x0000000809067825 */ /* 0x100fe400078e0002 */
[----:B-1----:R-:W3:Y:S02]  /*01a0*/  LDG.E.64 R4, desc[UR4][R4.64] ;  /* 0x0000000404047981 */ /* 0x002ee4000c1e1b00 */
[----:B------:R-:W-:Y:S02]  /*01b0*/  IMAD.WIDE.U32 R8, R11, 0x8, R2 ;  /* 0x000000080b087825 */ /* 0x000fe400078e0002 */
[----:B------:R-:W3:Y:S01]  /*01c0*/  LDG.E.64 R6, desc[UR4][R6.64] ;  /* 0x0000000406067981 */ /* 0x000ee2000c1e1b00 */
[----:B------:R-:W-:-:S03]  /*01d0*/  LEA R11, R10, R11, 0x1 ;  /* 0x0000000b0a0b7211 */ /* 0x000fc600078e08ff */
[----:B------:R-:W4:Y:S02]  /*01e0*/  LDG.E.64 R8, desc[UR4][R8.64] ;  /* 0x0000000408087981 */ /* 0x000f24000c1e1b00 */
[----:B------:R-:W-:-:S06]  /*01f0*/  IMAD.WIDE.U32 R10, R11, 0x8, R2 ;  /* 0x000000080b0a7825 */ /* 0x000fcc00078e0002 */
[----:B------:R-:W5:Y:S01]  /*0200*/  LDG.E.64 R10, desc[UR4][R10.64] ;  /* 0x000000040a0a7981 */ /* 0x000f62000c1e1b00 */
[----:B---3--:R-:W-:Y:S01]  /*0210*/  DADD R2, R4, R6 ;  /* 0x0000000004027229 */ /* 0x008fe20000000006 */
[----:B--2---:R-:W-:-:S07]  /*0220*/  IMAD.WIDE.U32 R4, R0, 0x8, R12 ;  /* 0x0000000800047825 */ /* 0x004fce00078e000c */
[----:B----4-:R-:W-:-:S08]  /*0230*/  DADD R2, R2, R8 ;  /* 0x0000000002027229 */ /* 0x010fd00000000008 */
[----:B-----5:R-:W-:-:S08]  /*0240*/  DADD R2, R2, R10 ;  /* 0x0000000002027229 */ /* 0x020fd0000000000a */
[----:B------:R-:W-:-:S07]  /*0250*/  DMUL R2, R2, 0.25 ;  /* 0x3fd0000002027828 */ /* 0x000fce0000000000 */
[----:B------:R-:W-:Y:S01]  /*0260*/  STG.E.64 desc[UR4][R4.64], R2 ;  /* 0x0000000204007986 */ /* 0x000fe2000c101b04 */
[----:B------:R-:W-:Y:S05]  /*0270*/  EXIT ;  /* 0x000000000000794d */ /* 0x000fea0003800000 */
.L_x_148:
        /* <DEDUP_REMOVED lines=16> */
.L_x_154:


//--------------------- .nv.shared._ZN3cub18CUB_300001_SM_10006detail6reduce28DeviceReduceSingleTileKernelINS2_10policy_hubIdjN4cuda3__47maximumIvEEE10Policy1000EPdSB_iS8_ddNS5_3std3__410__identityEEEvT0_T1_T2_T3_T4_T6_ --------------------------
	.section	.nv.shared._ZN3cub18CUB_300001_SM_10006detail6reduce28DeviceReduceSingleTileKernelINS2_10policy_hubIdjN4cuda3__47maximumIvEEE10Policy1000EPdSB_iS8_ddNS5_3std3__410__identityEEEvT0_T1_T2_T3_T4_T6_,"aw",@nobits
	.sectionflags	@""
	.align	8
.nv.shared._ZN3cub18CUB_300001_SM_10006detail6reduce28DeviceReduceSingleTileKernelINS2_10policy_hubIdjN4cuda3__47maximumIvEEE10Policy1000EPdSB_iS8_ddNS5_3std3__410__identityEEEvT0_T1_T2_T3_T4_T6_:
	.zero		1104


//--------------------- .nv.shared.reserved.0     --------------------------
	.section	.nv.shared.reserved.0,"aw",@nobits
	.weak		__nv_reservedSMEM_offset_0_alias
	.size		__nv_reservedSMEM_offset_0_alias, 0, 64
	.other		__nv_reservedSMEM_offset_0_alias,@"STO_CUDA_RESERVED_SHARED STV_DEFAULT"
__nv_reservedSMEM_offset_0_alias:
	.zero		0
	.zero		64


//--------------------- .nv.global                --------------------------
	.section	.nv.global,"aw",@nobits
.nv.global:
	.type		_ZN34_INTERNAL_757047b5_4_k_cu_06d60ccf6thrust24THRUST_300001_SM_1000_NS12placeholders2_5E,@object
	.size		_ZN34_INTERNAL_757047b5_4_k_cu_06d60ccf6thrust24THRUST_300001_SM_1000_NS12placeholders2_5E,(_ZN34_INTERNAL_757047b5_4_k_cu_06d60ccf4cuda3std3__45__cpo6cbeginE - _ZN34_INTERNAL_757047b5_4_k_cu_06d60ccf6thrust24THRUST_300001_SM_1000_NS12placeholders2_5E)
_ZN34_INTERNAL_757047b5_4_k_cu_06d60ccf6thrust24THRUST_300001_SM_1000_NS12placeholders2_5E:
	.zero		1
	.type		_ZN34_INTERNAL_757047b5_4_k_cu_06d60ccf4cuda3std3__45__cpo6cbeginE,@object
	.size		_ZN34_INTERNAL_757047b5_4_k_cu_06d60ccf4cuda3std3__45__cpo6cbeginE,(_ZN34_INTERNAL_757047b5_4_k_cu_06d60ccf4cuda3std6ranges3__45__cpo6cbeginE - _ZN34_INTERNAL_757047b5_4_k_cu_06d60ccf4cuda3std3__45__cpo6cbeginE)
_ZN34_INTERNAL_757047b5_4_k_cu_06d60ccf4cuda3std3__45__cpo6cbeginE:
	.zero		1
	.type		_ZN34_INTERNAL_757047b5_4_k_cu_06d60ccf4cuda3std6ranges3__45__cpo6cbeginE,@object
	.size		_ZN34_INTERNAL_757047b5_4_k_cu_06d60ccf4cuda3std6ranges3__45__cpo6cbeginE,(_ZN34_INTERNAL_757047b5_4_k_cu_06d60ccf4cuda3std3__48in_placeE - _ZN34_INTERNAL_757047b5_4_k_cu_06d60ccf4cuda3std6ranges3__45__cpo6cbeginE)
_ZN34_INTERNAL_757047b5_4_k_cu_06d60ccf4cuda3std6ranges3__45__cpo6cbeginE:
	.zero		1
	.type		_ZN34_INTERNAL_757047b5_4_k_cu_06d60ccf4cuda3std3__48in_placeE,@object
	.size		_ZN34_INTERNAL_757047b5_4_k_cu_06d60ccf4cuda3std3__48in_placeE,(_ZN34_INTERNAL_757047b5_4_k_cu_06d60ccf4cuda3std6ranges3__45__cpo4sizeE - _ZN34_INTERNAL_757047b5_4_k_cu_06d60ccf4cuda3std3__48in_placeE)
_ZN34_INTERNAL_757047b5_4_k_cu_06d60ccf4cuda3std3__48in_placeE:
	.zero		1
	.type		_ZN34_INTERNAL_757047b5_4_k_cu_06d60ccf4cuda3std6ranges3__45__cpo4sizeE,@object
	.size		_ZN34_INTERNAL_757047b5_4_k_cu_06d60ccf4cuda3std6ranges3__45__cpo4sizeE,(_ZN34_INTERNAL_757047b5_4_k_cu_06d60ccf6thrust24THRUST_300001_SM_1000_NS12placeholders2_9E - _ZN34_INTERNAL_757047b5_4_k_cu_06d60ccf4cuda3std6ranges3__45__cpo4sizeE)
_ZN34_INTERNAL_757047b5_4_k_cu_06d60ccf4cuda3std6ranges3__45__cpo4sizeE:
	.zero		1
	.type		_ZN34_INTERNAL_757047b5_4_k_cu_06d60ccf6thrust24THRUST_300001_SM_1000_NS12placeholders2_9E,@object
	.size		_ZN34_INTERNAL_757047b5_4_k_cu_06d60ccf6thrust24THRUST_300001_SM_1000_NS12placeholders2_9E,(_ZN34_INTERNAL_757047b5_4_k_cu_06d60ccf4cuda3std3__45__cpo7crbeginE - _ZN34_INTERNAL_757047b5_4_k_cu_06d60ccf6thrust24THRUST_300001_SM_1000_NS12placeholders2_9E)
_ZN34_INTERNAL_757047b5_4_k_cu_06d60ccf6thrust24THRUST_300001_SM_1000_NS12placeholders2_9E:
	.zero		1
	.type		_ZN34_INTERNAL_757047b5_4_k_cu_06d60ccf4cuda3std3__45__cpo7crbeginE,@object
	.size		_ZN34_INTERNAL_757047b5_4_k_cu_06d60ccf4cuda3std3__45__cpo7crbeginE,(_ZN34_INTERNAL_757047b5_4_k_cu_06d60ccf4cuda3std6ranges3__45__cpo4nextE - _ZN34_INTERNAL_757047b5_4_k_cu_06d60ccf4cuda3std3__45__cpo7crbeginE)
_ZN34_INTERNAL_757047b5_4_k_cu_06d60ccf4cuda3std3__45__cpo7crbeginE:
	.zero		1
	.type		_ZN34_INTERNAL_757047b5_4_k_cu_06d60ccf4cuda3std6ranges3__45__cpo4nextE,@object
	.size		_ZN34_INTERNAL_757047b5_4_k_cu_06d60ccf4cuda3std6ranges3__45__cpo4nextE,(_ZN34_INTERNAL_757047b5_4_k_cu_06d60ccf4cuda3std6ranges3__45__cpo4swapE - _ZN34_INTERNAL_757047b5_4_k_cu_06d60ccf4cuda3std6ranges3__45__cpo4nextE)
_ZN34_INTERNAL_757047b5_4_k_cu_06d60ccf4cuda3std6ranges3__45__cpo4nextE:
	.zero		1
	.type		_ZN34_INTERNAL_757047b5_4_k_cu_06d60ccf4cuda3std6ranges3__45__cpo4swapE,@object
	.size		_ZN34_INTERNAL_757047b5_4_k_cu_06d60ccf4cuda3std6ranges3__45__cpo4swapE,(_ZN34_INTERNAL_757047b5_4_k_cu_06d60ccf6thrust24THRUST_300001_SM_1000_NS12placeholders2_1E - _ZN34_INTERNAL_757047b5_4_k_cu_06d60ccf4cuda3std6ranges3__45__cpo4swapE)
_ZN34_INTERNAL_757047b5_4_k_cu_06d60ccf4cuda3std6ranges3__45__cpo4swapE:
	.zero		1
	.type		_ZN34_INTERNAL_757047b5_4_k_cu_06d60ccf6thrust24THRUST_300001_SM_1000_NS12placeholders2_1E,@object
	.size		_ZN34_INTERNAL_757047b5_4_k_cu_06d60ccf6thrust24THRUST_300001_SM_1000_NS12placeholders2_1E,(_ZN34_INTERNAL_757047b5_4_k_cu_06d60ccf6thrust24THRUST_300001_SM_1000_NS12placeholders2_3E - _ZN34_INTERNAL_757047b5_4_k_cu_06d60ccf6thrust24THRUST_300001_SM_1000_NS12placeholders2_1E)
_ZN34_INTERNAL_757047b5_4_k_cu_06d60ccf6thrust24THRUST_300001_SM_1000_NS12placeholders2_1E:
	.zero		1
	.type		_ZN34_INTERNAL_757047b5_4_k_cu_06d60ccf6thrust24THRUST_300001_SM_1000_NS12placeholders2_3E,@object
	.size		_ZN34_INTERNAL_757047b5_4_k_cu_06d60ccf6thrust24THRUST_300001_SM_1000_NS12placeholders2_3E,(_ZN34_INTERNAL_757047b5_4_k_cu_06d60ccf4cuda3std3__45__cpo5beginE - _ZN34_INTERNAL_757047b5_4_k_cu_06d60ccf6thrust24THRUST_300001_SM_1000_NS12placeholders2_3E)
_ZN34_INTERNAL_757047b5_4_k_cu_06d60ccf6thrust24THRUST_300001_SM_1000_NS12placeholders2_3E:
	.zero		1
	.type		_ZN34_INTERNAL_757047b5_4_k_cu_06d60ccf4cuda3std3__45__cpo5beginE,@object
	.size		_ZN34_INTERNAL_757047b5_4_k_cu_06d60ccf4cuda3std3__45__cpo5beginE,(_ZN34_INTERNAL_757047b5_4_k_cu_06d60ccf4cuda3std6ranges3__45__cpo5beginE - _ZN34_INTERNAL_757047b5_4_k_cu_06d60ccf4cuda3std3__45__cpo5beginE)
_ZN34_INTERNAL_757047b5_4_k_cu_06d60ccf4cuda3std3__45__cpo5beginE:
	.zero		1
	.type		_ZN34_INTERNAL_757047b5_4_k_cu_06d60ccf4cuda3std6ranges3__45__cpo5beginE,@object
	.size		_ZN34_INTERNAL_757047b5_4_k_cu_06d60ccf4cuda3std6ranges3__45__cpo5beginE,(_ZN34_INTERNAL_757047b5_4_k_cu_06d60ccf4cuda3std3__436_GLOBAL__N__757047b5_4_k_cu_06d60ccf6ignoreE - _ZN34_INTERNAL_757047b5_4_k_cu_06d60ccf4cuda3std6ranges3__45__cpo5beginE)
_ZN34_INTERNAL_757047b5_4_k_cu_06d60ccf4cuda3std6ranges3__45__cpo5beginE:
	.zero		1
	.type		_ZN34_INTERNAL_757047b5_4_k_cu_06d60ccf4cuda3std3__436_GLOBAL__N__757047b5_4_k_cu_06d60ccf6ignoreE,@object
	.size		_ZN34_INTERNAL_757047b5_4_k_cu_06d60ccf4cuda3std3__436_GLOBAL__N__757047b5_4_k_cu_06d60ccf6ignoreE,(_ZN34_INTERNAL_757047b5_4_k_cu_06d60ccf4cuda3std6ranges3__45__cpo4dataE - _ZN34_INTERNAL_757047b5_4_k_cu_06d60ccf4cuda3std3__436_GLOBAL__N__757047b5_4_k_cu_06d60ccf6ignoreE)
_ZN34_INTERNAL_757047b5_4_k_cu_06d60ccf4cuda3std3__436_GLOBAL__N__757047b5_4_k_cu_06d60ccf6ignoreE:
	.zero		1
	.type		_ZN34_INTERNAL_757047b5_4_k_cu_06d60ccf4cuda3std6ranges3__45__cpo4dataE,@object
	.size		_ZN34_INTERNAL_757047b5_4_k_cu_06d60ccf4cuda3std6ranges3__45__cpo4dataE,(_ZN34_INTERNAL_757047b5_4_k_cu_06d60ccf6thrust24THRUST_300001_SM_1000_NS12placeholders2_7E - _ZN34_INTERNAL_757047b5_4_k_cu_06d60ccf4cuda3std6ranges3__45__cpo4dataE)
_ZN34_INTERNAL_757047b5_4_k_cu_06d60ccf4cuda3std6ranges3__45__cpo4dataE:
	.zero		1
	.type		_ZN34_INTERNAL_757047b5_4_k_cu_06d60ccf6thrust24THRUST_300001_SM_1000_NS12placeholders2_7E,@object
	.size		_ZN34_INTERNAL_757047b5_4_k_cu_06d60ccf6thrust24THRUST_300001_SM_1000_NS12placeholders2_7E,(_ZN34_INTERNAL_757047b5_4_k_cu_06d60ccf4cuda3std3__45__cpo6rbeginE - _ZN34_INTERNAL_757047b5_4_k_cu_06d60ccf6thrust24THRUST_300001_SM_1000_NS12placeholders2_7E)
_ZN34_INTERNAL_757047b5_4_k_cu_06d60ccf6thrust24THRUST_300001_SM_1000_NS12placeholders2_7E:
	.zero		1
	.type		_ZN34_INTERNAL_757047b5_4_k_cu_06d60ccf4cuda3std3__45__cpo6rbeginE,@object
	.size		_ZN34_INTERNAL_757047b5_4_k_cu_06d60ccf4cuda3std3__45__cpo6rbeginE,(_ZN34_INTERNAL_757047b5_4_k_cu_06d60ccf4cuda3std6ranges3__45__cpo7advanceE - _ZN34_INTERNAL_757047b5_4_k_cu_06d60ccf4cuda3std3__45__cpo6rbeginE)
_ZN34_INTERNAL_757047b5_4_k_cu_06d60ccf4cuda3std3__45__cpo6rbeginE:
	.zero		1
	.type		_ZN34_INTERNAL_757047b5_4_k_cu_06d60ccf4cuda3std6ranges3__45__cpo7advanceE,@object
	.size		_ZN34_INTERNAL_757047b5_4_k_cu_06d60ccf4cuda3std6ranges3__45__cpo7advanceE,(_ZN34_INTERNAL_757047b5_4_k_cu_06d60ccf4cuda3std3__47nulloptE - _ZN34_INTERNAL_757047b5_4_k_cu_06d60ccf4cuda3std6ranges3__45__cpo7advanceE)
_ZN34_INTERNAL_757047b5_4_k_cu_06d60ccf4cuda3std6ranges3__45__cpo7advanceE:
	.zero		1
	.type		_ZN34_INTERNAL_757047b5_4_k_cu_06d60ccf4cuda3std3__47nulloptE,@object
	.size		_ZN34_INTERNAL_757047b5_4_k_cu_06d60ccf4cuda3std3__47nulloptE,(_ZN34_INTERNAL_757047b5_4_k_cu_06d60ccf4cuda3std6ranges3__45__cpo8distanceE - _ZN34_INTERNAL_757047b5_4_k_cu_06d60ccf4cuda3std3__47nulloptE)
_ZN34_INTERNAL_757047b5_4_k_cu_06d60ccf4cuda3std3__47nulloptE:
	.zero		1
	.type		_ZN34_INTERNAL_757047b5_4_k_cu_06d60ccf4cuda3std6ranges3__45__cpo8distanceE,@object
	.size		_ZN34_INTERNAL_757047b5_4_k_cu_06d60ccf4cuda3std6ranges3__45__cpo8distanceE,(_ZN34_INTERNAL_757047b5_4_k_cu_06d60ccf6thrust24THRUST_300001_SM_1000_NS12placeholders2_6E - _ZN34_INTERNAL_757047b5_4_k_cu_06d60ccf4cuda3std6ranges3__45__cpo8distanceE)
_ZN34_INTERNAL_757047b5_4_k_cu_06d60ccf4cuda3std6ranges3__45__cpo8distanceE:
	.zero		1
	.type		_ZN34_INTERNAL_757047b5_4_k_cu_06d60ccf6thrust24THRUST_300001_SM_1000_NS12placeholders2_6E,@object
	.size		_ZN34_INTERNAL_757047b5_4_k_cu_06d60ccf6thrust24THRUST_300001_SM_1000_NS12placeholders2_6E,(_ZN34_INTERNAL_757047b5_4_k_cu_06d60ccf4cuda3std3__45__cpo4cendE - _ZN34_INTERNAL_757047b5_4_k_cu_06d60ccf6thrust24THRUST_300001_SM_1000_NS12placeholders2_6E)
_ZN34_INTERNAL_757047b5_4_k_cu_06d60ccf6thrust24THRUST_300001_SM_1000_NS12placeholders2_6E:
	.zero		1
	.type		_ZN34_INTERNAL_757047b5_4_k_cu_06d60ccf4cuda3std3__45__cpo4cendE,@object
	.size		_ZN34_INTERNAL_757047b5_4_k_cu_06d60ccf4cuda3std3__45__cpo4cendE,(_ZN34_INTERNAL_757047b5_4_k_cu_06d60ccf4cuda3std6ranges3__45__cpo4cendE - _ZN34_INTERNAL_757047b5_4_k_cu_06d60ccf4cuda3std3__45__cpo4cendE)
_ZN34_INTERNAL_757047b5_4_k_cu_06d60ccf4cuda3std3__45__cpo4cendE:
	.zero		1
	.type		_ZN34_INTERNAL_757047b5_4_k_cu_06d60ccf4cuda3std6ranges3__45__cpo4cendE,@object
	.size		_ZN34_INTERNAL_757047b5_4_k_cu_06d60ccf4cuda3std6ranges3__45__cpo4cendE,(_ZN34_INTERNAL_757047b5_4_k_cu_06d60ccf4cuda3std3__420unreachable_sentinelE - _ZN34_INTERNAL_757047b5_4_k_cu_06d60ccf4cuda3std6ranges3__45__cpo4cendE)
_ZN34_INTERNAL_757047b5_4_k_cu_06d60ccf4cuda3std6ranges3__45__cpo4cendE:
	.zero		1
	.type		_ZN34_INTERNAL_757047b5_4_k_cu_06d60ccf4cuda3std3__420unreachable_sentinelE,@object
	.size		_ZN34_INTERNAL_757047b5_4_k_cu_06d60ccf4cuda3std3__420unreachable_sentinelE,(_ZN34_INTERNAL_757047b5_4_k_cu_06d60ccf4cuda3std6ranges3__45__cpo5ssizeE - _ZN34_INTERNAL_757047b5_4_k_cu_06d60ccf4cuda3std3__420unreachable_sentinelE)
_ZN34_INTERNAL_757047b5_4_k_cu_06d60ccf4cuda3std3__420unreachable_sentinelE:
	.zero		1
	.type		_ZN34_INTERNAL_757047b5_4_k_cu_06d60ccf4cuda3std6ranges3__45__cpo5ssizeE,@object
	.size		_ZN34_INTERNAL_757047b5_4_k_cu_06d60ccf4cuda3std6ranges3__45__cpo5ssizeE,(_ZN34_INTERNAL_757047b5_4_k_cu_06d60ccf6thrust24THRUST_300001_SM_1000_NS12placeholders3_10E - _ZN34_INTERNAL_757047b5_4_k_cu_06d60ccf4cuda3std6ranges3__45__cpo5ssizeE)
_ZN34_INTERNAL_757047b5_4_k_cu_06d60ccf4cuda3std6ranges3__45__cpo5ssizeE:
	.zero		1
	.type		_ZN34_INTERNAL_757047b5_4_k_cu_06d60ccf6thrust24THRUST_300001_SM_1000_NS12placeholders3_10E,@object
	.size		_ZN34_INTERNAL_757047b5_4_k_cu_06d60ccf6thrust24THRUST_300001_SM_1000_NS12placeholders3_10E,(_ZN34_INTERNAL_757047b5_4_k_cu_06d60ccf4cuda3std3__45__cpo5crendE - _ZN34_INTERNAL_757047b5_4_k_cu_06d60ccf6thrust24THRUST_300001_SM_1000_NS12placeholders3_10E)
_ZN34_INTERNAL_757047b5_4_k_cu_06d60ccf6thrust24THRUST_300001_SM_1000_NS12placeholders3_10E:
	.zero		1
	.type		_ZN34_INTERNAL_757047b5_4_k_cu_06d60ccf4cuda3std3__45__cpo5crendE,@object
	.size		_ZN34_INTERNAL_757047b5_4_k_cu_06d60ccf4cuda3std3__45__cpo5crendE,(_ZN34_INTERNAL_757047b5_4_k_cu_06d60ccf4cuda3std6ranges3__45__cpo4prevE - _ZN34_INTERNAL_757047b5_4_k_cu_06d60ccf4cuda3std3__45__cpo5crendE)
_ZN34_INTERNAL_757047b5_4_k_cu_06d60ccf4cuda3std3__45__cpo5crendE:
	.zero		1
	.type		_ZN34_INTERNAL_757047b5_4_k_cu_06d60ccf4cuda3std6ranges3__45__cpo4prevE,@object
	.size		_ZN34_INTERNAL_757047b5_4_k_cu_06d60ccf4cuda3std6ranges3__45__cpo4prevE,(_ZN34_INTERNAL_757047b5_4_k_cu_06d60ccf4cuda3std6ranges3__45__cpo9iter_moveE - _ZN34_INTERNAL_757047b5_4_k_cu_06d60ccf4cuda3std6ranges3__45__cpo4prevE)
_ZN34_INTERNAL_757047b5_4_k_cu_06d60ccf4cuda3std6ranges3__45__cpo4prevE:
	.zero		1
	.type		_ZN34_INTERNAL_757047b5_4_k_cu_06d60ccf4cuda3std6ranges3__45__cpo9iter_moveE,@object
	.size		_ZN34_INTERNAL_757047b5_4_k_cu_06d60ccf4cuda3std6ranges3__45__cpo9iter_moveE,(_ZN34_INTERNAL_757047b5_4_k_cu_06d60ccf6thrust24THRUST_300001_SM_1000_NS12placeholders2_2E - _ZN34_INTERNAL_757047b5_4_k_cu_06d60ccf4cuda3std6ranges3__45__cpo9iter_moveE)
_ZN34_INTERNAL_757047b5_4_k_cu_06d60ccf4cuda3std6ranges3__45__cpo9iter_moveE:
	.zero		1
	.type		_ZN34_INTERNAL_757047b5_4_k_cu_06d60ccf6thrust24THRUST_300001_SM_1000_NS12placeholders2_2E,@object
	.size		_ZN34_INTERNAL_757047b5_4_k_cu_06d60ccf6thrust24THRUST_300001_SM_1000_NS12placeholders2_2E,(_ZN34_INTERNAL_757047b5_4_k_cu_06d60ccf6thrust24THRUST_300001_SM_1000_NS12placeholders2_4E - _ZN34_INTERNAL_757047b5_4_k_cu_06d60ccf6thrust24THRUST_300001_SM_1000_NS12placeholders2_2E)
_ZN34_INTERNAL_757047b5_4_k_cu_06d60ccf6thrust24THRUST_300001_SM_1000_NS12placeholders2_2E:
	.zero		1
	.type		_ZN34_INTERNAL_757047b5_4_k_cu_06d60ccf6thrust24THRUST_300001_SM_1000_NS12placeholders2_4E,@object
	.size		_ZN34_INTERNAL_757047b5_4_k_cu_06d60ccf6thrust24THRUST_300001_SM_1000_NS12placeholders2_4E,(_ZN34_INTERNAL_757047b5_4_k_cu_06d60ccf4cuda3std3__45__cpo3endE - _ZN34_INTERNAL_757047b5_4_k_cu_06d60ccf6thrust24THRUST_300001_SM_1000_NS12placeholders2_4E)
_ZN34_INTERNAL_757047b5_4_k_cu_06d60ccf6thrust24THRUST_300001_SM_1000_NS12placeholders2_4E:
	.zero		1
	.type		_ZN34_INTERNAL_757047b5_4_k_cu_06d60ccf4cuda3std3__45__cpo3endE,@object
	.size		_ZN34_INTERNAL_757047b5_4_k_cu_06d60ccf4cuda3std3__45__cpo3endE,(_ZN34_INTERNAL_757047b5_4_k_cu_06d60ccf4cuda3std6ranges3__45__cpo3endE - _ZN34_INTERNAL_757047b5_4_k_cu_06d60ccf4cuda3std3__45__cpo3endE)
_ZN34_INTERNAL_757047b5_4_k_cu_06d60ccf4cuda3std3__45__cpo3endE:
	.zero		1
	.type		_ZN34_INTERNAL_757047b5_4_k_cu_06d60ccf4cuda3std6ranges3__45__cpo3endE,@object
	.size		_ZN34_INTERNAL_757047b5_4_k_cu_06d60ccf4cuda3std6ranges3__45__cpo3endE,(_ZN34_INTERNAL_757047b5_4_k_cu_06d60ccf4cuda3std3__419piecewise_constructE - _ZN34_INTERNAL_757047b5_4_k_cu_06d60ccf4cuda3std6ranges3__45__cpo3endE)
_ZN34_INTERNAL_757047b5_4_k_cu_06d60ccf4cuda3std6ranges3__45__cpo3endE:
	.zero		1
	.type		_ZN34_INTERNAL_757047b5_4_k_cu_06d60ccf4cuda3std3__419piecewise_constructE,@object
	.size		_ZN34_INTERNAL_757047b5_4_k_cu_06d60ccf4cuda3std3__419piecewise_constructE,(_ZN34_INTERNAL_757047b5_4_k_cu_06d60ccf4cuda3std6ranges3__45__cpo5cdataE - _ZN34_INTERNAL_757047b5_4_k_cu_06d60ccf4cuda3std3__419piecewise_constructE)
_ZN34_INTERNAL_757047b5_4_k_cu_06d60ccf4cuda3std3__419piecewise_constructE:
	.zero		1
	.type		_ZN34_INTERNAL_757047b5_4_k_cu_06d60ccf4cuda3std6ranges3__45__cpo5cdataE,@object
	.size		_ZN34_INTERNAL_757047b5_4_k_cu_06d60ccf4cuda3std6ranges3__45__cpo5cdataE,(_ZN34_INTERNAL_757047b5_4_k_cu_06d60ccf6thrust24THRUST_300001_SM_1000_NS12placeholders2_8E - _ZN34_INTERNAL_757047b5_4_k_cu_06d60ccf4cuda3std6ranges3__45__cpo5cdataE)
_ZN34_INTERNAL_757047b5_4_k_cu_06d60ccf4cuda3std6ranges3__45__cpo5cdataE:
	.zero		1
	.type		_ZN34_INTERNAL_757047b5_4_k_cu_06d60ccf6thrust24THRUST_300001_SM_1000_NS12placeholders2_8E,@object
	.size		_ZN34_INTERNAL_757047b5_4_k_cu_06d60ccf6thrust24THRUST_300001_SM_1000_NS12placeholders2_8E,(_ZN34_INTERNAL_757047b5_4_k_cu_06d60ccf4cuda3std3__45__cpo4rendE - _ZN34_INTERNAL_757047b5_4_k_cu_06d60ccf6thrust24THRUST_300001_SM_1000_NS12placeholders2_8E)
_ZN34_INTERNAL_757047b5_4_k_cu_06d60ccf6thrust24THRUST_300001_SM_1000_NS12placeholders2_8E:
	.zero		1
	.type		_ZN34_INTERNAL_757047b5_4_k_cu_06d60ccf4cuda3std3__45__cpo4rendE,@object
	.size		_ZN34_INTERNAL_757047b5_4_k_cu_06d60ccf4cuda3std3__45__cpo4rendE,(_ZN34_INTERNAL_757047b5_4_k_cu_06d60ccf4cuda3std6ranges3__45__cpo9iter_swapE - _ZN34_INTERNAL_757047b5_4_k_cu_06d60ccf4cuda3std3__45__cpo4rendE)
_ZN34_INTERNAL_757047b5_4_k_cu_06d60ccf4cuda3std3__45__cpo4rendE:
	.zero		1
	.type		_ZN34_INTERNAL_757047b5_4_k_cu_06d60ccf4cuda3std6ranges3__45__cpo9iter_swapE,@object
	.size		_ZN34_INTERNAL_757047b5_4_k_cu_06d60ccf4cuda3std6ranges3__45__cpo9iter_swapE,(_ZN34_INTERNAL_757047b5_4_k_cu_06d60ccf4cuda3std3__48unexpectE - _ZN34_INTERNAL_757047b5_4_k_cu_06d60ccf4cuda3std6ranges3__45__cpo9iter_swapE)
_ZN34_INTERNAL_757047b5_4_k_cu_06d60ccf4cuda3std6ranges3__45__cpo9iter_swapE:
	.zero		1
	.type		_ZN34_INTERNAL_757047b5_4_k_cu_06d60ccf4cuda3std3__48unexpectE,@object
	.size		_ZN34_INTERNAL_757047b5_4_k_cu_06d60ccf4cuda3std3__48unexpectE,(_ZN34_INTERNAL_757047b5_4_k_cu_06d60ccf6thrust24THRUST_300001_SM_1000_NS6system6detail10sequential3seqE - _ZN34_INTERNAL_757047b5_4_k_cu_06d60ccf4cuda3std3__48unexpectE)
_ZN34_INTERNAL_757047b5_4_k_cu_06d60ccf4cuda3std3__48unexpectE:
	.zero		1
	.type		_ZN34_INTERNAL_757047b5_4_k_cu_06d60ccf6thrust24THRUST_300001_SM_1000_NS6system6detail10sequential3seqE,@object
	.size		_ZN34_INTERNAL_757047b5_4_k_cu_06d60ccf6thrust24THRUST_300001_SM_1000_NS6system6detail10sequential3seqE,(.L_29 - _ZN34_INTERNAL_757047b5_4_k_cu_06d60ccf6thrust24THRUST_300001_SM_1000_NS6system6detail10sequential3seqE)
_ZN34_INTERNAL_757047b5_4_k_cu_06d60ccf6thrust24THRUST_300001_SM_1000_NS6system6detail10sequential3seqE:
	.zero		1
.L_29:


//--------------------- .nv.shared._ZN3cub18CUB_300001_SM_10006detail6reduce18DeviceReduceKernelINS2_10policy_hubIdjN4cuda3__47maximumIvEEE10Policy1000EPdjS8_dNS5_3std3__410__identityEEEvT0_PT3_T1_NS0_13GridEvenShareISI_EET2_T4_ --------------------------
	.section	.nv.shared._ZN3cub18CUB_300001_SM_10006detail6reduce18DeviceReduceKernelINS2_10policy_hubIdjN4cuda3__47maximumIvEEE10Policy1000EPdjS8_dNS5_3std3__410__identityEEEvT0_PT3_T1_NS0_13GridEvenShareISI_EET2_T4_,"aw",@nobits
	.sectionflags	@""
	.align	8
.nv.shared._ZN3cub18CUB_300001_SM_10006detail6reduce18DeviceReduceKernelINS2_10policy_hubIdjN4cuda3__47maximumIvEEE10Policy1000EPdjS8_dNS5_3std3__410__identityEEEvT0_PT3_T1_NS0_13GridEvenShareISI_EET2_T4_:
	.zero		1104


//--------------------- .nv.shared._ZN3cub18CUB_300001_SM_10006detail6reduce28DeviceReduceSingleTileKernelINS2_10policy_hubIdjN4cuda3__47maximumIvEEE10Policy1000EPdSB_jS8_ddNS5_3std3__410__identityEEEvT0_T1_T2_T3_T4_T6_ --------------------------
	.section	.nv.shared._ZN3cub18CUB_300001_SM_10006detail6reduce28DeviceReduceSingleTileKernelINS2_10policy_hubIdjN4cuda3__47maximumIvEEE10Policy1000EPdSB_jS8_ddNS5_3std3__410__identityEEEvT0_T1_T2_T3_T4_T6_,"aw",@nobits
	.sectionflags	@""
	.align	8
.nv.shared._ZN3cub18CUB_300001_SM_10006detail6reduce28DeviceReduceSingleTileKernelINS2_10policy_hubIdjN4cuda3__47maximumIvEEE10Policy1000EPdSB_jS8_ddNS5_3std3__410__identityEEEvT0_T1_T2_T3_T4_T6_:
	.zero		1104


//--------------------- .nv.constant0._ZN3cub18CUB_300001_SM_10006detail6reduce28DeviceReduceSingleTileKernelINS2_10policy_hubIdjN4cuda3__47maximumIvEEE10Policy1000EPdSB_iS8_ddNS5_3std3__410__identityEEEvT0_T1_T2_T3_T4_T6_ --------------------------
	.section	.nv.constant0._ZN3cub18CUB_300001_SM_10006detail6reduce28DeviceReduceSingleTileKernelINS2_10policy_hubIdjN4cuda3__47maximumIvEEE10Policy1000EPdSB_iS8_ddNS5_3std3__410__identityEEEvT0_T1_T2_T3_T4_T6_,"a",@progbits
	.sectionflags	@""
	.align	4
.nv.constant0._ZN3cub18CUB_300001_SM_10006detail6reduce28DeviceReduceSingleTileKernelINS2_10policy_hubIdjN4cuda3__47maximumIvEEE10Policy1000EPdSB_iS8_ddNS5_3std3__410__identityEEEvT0_T1_T2_T3_T4_T6_:
	.zero		929


//--------------------- .nv.constant0._ZN3cub18CUB_300001_SM_10006detail6reduce18DeviceReduceKernelINS2_10policy_hubIdjN4cuda3__47maximumIvEEE10Policy1000EPdjS8_dNS5_3std3__410__identityEEEvT0_PT3_T1_NS0_13GridEvenShareISI_EET2_T4_ --------------------------
	.section	.nv.constant0._ZN3cub18CUB_300001_SM_10006detail6reduce18DeviceReduceKernelINS2_10policy_hubIdjN4cuda3__47maximumIvEEE10Policy1000EPdjS8_dNS5_3std3__410__identityEEEvT0_PT3_T1_NS0_13GridEvenShareISI_EET2_T4_,"a",@progbits
	.sectionflags	@""
	.align	4
.nv.constant0._ZN3cub18CUB_300001_SM_10006detail6reduce18DeviceReduceKernelINS2_10policy_hubIdjN4cuda3__47maximumIvEEE10Policy1000EPdjS8_dNS5_3std3__410__identityEEEvT0_PT3_T1_NS0_13GridEvenShareISI_EET2_T4_:
	.zero		958


//--------------------- .nv.constant0._ZN3cub18CUB_300001_SM_10006detail6reduce28DeviceReduceSingleTileKernelINS2_10policy_hubIdjN4cuda3__47maximumIvEEE10Policy1000EPdSB_jS8_ddNS5_3std3__410__identityEEEvT0_T1_T2_T3_T4_T6_ --------------------------
	.section	.nv.constant0._ZN3cub18CUB_300001_SM_10006detail6reduce28DeviceReduceSingleTileKernelINS2_10policy_hubIdjN4cuda3__47maximumIvEEE10Policy1000EPdSB_jS8_ddNS5_3std3__410__identityEEEvT0_T1_T2_T3_T4_T6_,"a",@progbits
	.sectionflags	@""
	.align	4
.nv.constant0._ZN3cub18CUB_300001_SM_10006detail6reduce28DeviceReduceSingleTileKernelINS2_10policy_hubIdjN4cuda3__47maximumIvEEE10Policy1000EPdSB_jS8_ddNS5_3std3__410__identityEEEvT0_T1_T2_T3_T4_T6_:
	.zero		929


//--------------------- .nv.constant0._ZN3cub18CUB_300001_SM_10006detail11EmptyKernelIvEEvv --------------------------
	.section	.nv.constant0._ZN3cub18CUB_300001_SM_10006detail11EmptyKernelIvEEvv,"a",@progbits
	.sectionflags	@""
	.align	4
.nv.constant0._ZN3cub18CUB_300001_SM_10006detail11EmptyKernelIvEEvv:
	.zero		896


//--------------------- .nv.constant0._Z23count_matrix_differencePdS_S_j --------------------------
	.section	.nv.constant0._Z23count_matrix_differencePdS_S_j,"a",@progbits
	.sectionflags	@""
	.align	4
.nv.constant0._Z23count_matrix_differencePdS_S_j:
	.zero		924


//--------------------- .nv.constant0._Z16calculate_matrixPdS_j --------------------------
	.section	.nv.constant0._Z16calculate_matrixPdS_j,"a",@progbits
	.sectionflags	@""
	.align	4
.nv.constant0._Z16calculate_matrixPdS_j:
	.zero		916


//--------------------- SYMBOLS --------------------------

	.type		.nv.reservedSmem.offset0,@object
	.size		.nv.reservedSmem.offset0,0x4
	.type		.nv.reservedSmem.cap,@object
	.size		.nv.reservedSmem.cap,0x4
